def matmul_kernel(
    a_ptr,
    b_ptr,
    c_ptr,
    M,
    N,
    K,
    stride_am,
    stride_ak,
    stride_bk,
    stride_bn,
    stride_cm,
    stride_cn,
    BLOCK_M: tl.constexpr,
    BLOCK_N: tl.constexpr,
    BLOCK_K: tl.constexpr,
    GROUP_M: tl.constexpr,
):
    pid = tl.program_id(axis=0)
    num_pid_m = tl.cdiv(M, BLOCK_M)
    num_pid_n = tl.cdiv(N, BLOCK_N)
    num_pid_in_group = GROUP_M * num_pid_n
    group_id = pid // num_pid_in_group
    first_pid_m = group_id * GROUP_M
    group_size_m = min(num_pid_m - first_pid_m, GROUP_M)
    pid_m = first_pid_m + ((pid % num_pid_in_group) % group_size_m)
    pid_n = (pid % num_pid_in_group) // group_size_m

    offs_am = (pid_m * BLOCK_M + tl.arange(0, BLOCK_M)) % M
    offs_bn = (pid_n * BLOCK_N + tl.arange(0, BLOCK_N)) % N
    offs_k = tl.arange(0, BLOCK_K)
    a_ptrs = a_ptr + offs_am[:, None] * stride_am + offs_k[None, :] * stride_ak
    b_ptrs = b_ptr + offs_k[:, None] * stride_bk + offs_bn[None, :] * stride_bn

    acc = tl.zeros((BLOCK_M, BLOCK_N), dtype=tl.float32)
    for kk in range(0, tl.cdiv(K, BLOCK_K)):
        a = tl.load(a_ptrs, mask=offs_k[None, :] < K - kk * BLOCK_K, other=0.0)
        b = tl.load(b_ptrs, mask=offs_k[:, None] < K - kk * BLOCK_K, other=0.0)
        acc = tl.dot(a, b, acc)
        a_ptrs += BLOCK_K * stride_ak
        b_ptrs += BLOCK_K * stride_bk

    c = acc.to(c_ptr.dtype.element_ty)
    offs_cm = pid_m * BLOCK_M + tl.arange(0, BLOCK_M)
    offs_cn = pid_n * BLOCK_N + tl.arange(0, BLOCK_N)
    c_ptrs = c_ptr + offs_cm[:, None] * stride_cm + offs_cn[None, :] * stride_cn
    mask = (offs_cm[:, None] < M) & (offs_cn[None, :] < N)
    tl.store(c_ptrs, c, mask=mask)

# config = {"BLOCK_K": 256, "BLOCK_M": 64, "BLOCK_N": 128, "GROUP_M": 8, "arch": "sm_90", "dtype": "bf16", "num_ctas": 1, "num_stages": 3, "num_warps": 4}
# arch = sm_90


// ===== COMPILED SASS (sm_90a) =====

	.target	sm_90a

	.elftype	@"ET_EXEC"


//--------------------- .note.nv.tkinfo           --------------------------
	.section	.note.nv.tkinfo,"",@"SHT_NOTE"
	.sectionflags	@"SHF_NOTE_NV_TKINFO"
	.tkinfo
        /*0018*/ 	.word	0x00000002
        /*0030*/ 	.string	""
        /*0030*/ 	.string	"ptxas"
        /*0030*/ 	.string	"Cuda compilation tools, release 13.0, V13.0.88"
        /*0030*/ 	.string	"Build cuda_13.0.r13.0/compiler.36424714_0"
        /*0030*/ 	.string	"-v  -suppress-debug-info  -lineinfo  -arch sm_90a "



//--------------------- .note.nv.cuinfo           --------------------------
	.section	.note.nv.cuinfo,"",@"SHT_NOTE"
	.sectionflags	@"SHF_NOTE_NV_CUINFO"
        /*0018*/ 	.short	0x0002
        /*001a*/ 	.short	0x005a
        /*001c*/ 	.short	0x0082
	.zero		2


//--------------------- .nv.info                  --------------------------
	.section	.nv.info,"",@"SHT_CUDA_INFO"
	.align	4


	//----- nvinfo : EIATTR_REGCOUNT
	.align		4
        /*0000*/ 	.byte	0x04, 0x2f
        /*0002*/ 	.short	(.L_1 - .L_0)
	.align		4
.L_0:
        /*0004*/ 	.word	index@(matmul_kernel)
        /*0008*/ 	.word	0x000000ff


	//----- nvinfo : EIATTR_FRAME_SIZE
	.align		4
.L_1:
        /*000c*/ 	.byte	0x04, 0x11
        /*000e*/ 	.short	(.L_3 - .L_2)
	.align		4
.L_2:
        /*0010*/ 	.word	index@(matmul_kernel)
        /*0014*/ 	.word	0x00000f48


	//----- nvinfo : EIATTR_MIN_STACK_SIZE
	.align		4
.L_3:
        /*0018*/ 	.byte	0x04, 0x12
        /*001a*/ 	.short	(.L_5 - .L_4)
	.align		4
.L_4:
        /*001c*/ 	.word	index@(matmul_kernel)
        /*0020*/ 	.word	0x00000f48
.L_5:


//--------------------- .nv.compat                --------------------------
	.section	.nv.compat,"",@"SHT_CUDA_COMPAT_INFO"
	.align	4
        /*0000*/ 	.byte	0x02, 0x09, 0x01, 0x00, 0x02, 0x02, 0x04, 0x00, 0x02, 0x05, 0x05, 0x00, 0x03, 0x07, 0x01, 0x01
        /*0010*/ 	.byte	0x02, 0x03, 0x00, 0x00, 0x02, 0x06, 0x01, 0x00, 0x04, 0x0b, 0x08, 0x00, 0x00, 0x00, 0x00, 0x00
        /*0020*/ 	.byte	0x00, 0x00, 0x00, 0x00


//--------------------- .nv.info.matmul_kernel    --------------------------
	.section	.nv.info.matmul_kernel,"",@"SHT_CUDA_INFO"
	.sectionflags	@""
	.align	4


	//----- nvinfo : EIATTR_CUDA_API_VERSION
	.align		4
        /*0000*/ 	.byte	0x04, 0x37
        /*0002*/ 	.short	(.L_7 - .L_6)
.L_6:
        /*0004*/ 	.word	0x00000082


	//----- nvinfo : EIATTR_KPARAM_INFO
	.align		4
.L_7:
        /*0008*/ 	.byte	0x04, 0x17
        /*000a*/ 	.short	(.L_9 - .L_8)
.L_8:
        /*000c*/ 	.word	0x00000000
        /*0010*/ 	.short	0x000d
        /*0012*/ 	.short	0x0048
        /*0014*/ 	.byte	0x00, 0xf4, 0x21, 0x00


	//----- nvinfo : EIATTR_KPARAM_INFO
	.align		4
.L_9:
        /*0018*/ 	.byte	0x04, 0x17
        /*001a*/ 	.short	(.L_11 - .L_10)
.L_10:
        /*001c*/ 	.word	0x00000000
        /*0020*/ 	.short	0x000c
        /*0022*/ 	.short	0x0040
        /*0024*/ 	.byte	0x00, 0xf4, 0x21, 0x00


	//----- nvinfo : EIATTR_KPARAM_INFO
	.align		4
.L_11:
        /*0028*/ 	.byte	0x04, 0x17
        /*002a*/ 	.short	(.L_13 - .L_12)
.L_12:
        /*002c*/ 	.word	0x00000000
        /*0030*/ 	.short	0x000b
        /*0032*/ 	.short	0x0038
        /*0034*/ 	.byte	0x00, 0xf0, 0x11, 0x00


	//----- nvinfo : EIATTR_KPARAM_INFO
	.align		4
.L_13:
        /*0038*/ 	.byte	0x04, 0x17
        /*003a*/ 	.short	(.L_15 - .L_14)
.L_14:
        /*003c*/ 	.word	0x00000000
        /*0040*/ 	.short	0x000a
        /*0042*/ 	.short	0x0034
        /*0044*/ 	.byte	0x00, 0xf0, 0x11, 0x00


	//----- nvinfo : EIATTR_KPARAM_INFO
	.align		4
.L_15:
        /*0048*/ 	.byte	0x04, 0x17
        /*004a*/ 	.short	(.L_17 - .L_16)
.L_16:
        /*004c*/ 	.word	0x00000000
        /*0050*/ 	.short	0x0009
        /*0052*/ 	.short	0x0030
        /*0054*/ 	.byte	0x00, 0xf0, 0x11, 0x00


	//----- nvinfo : EIATTR_KPARAM_INFO
	.align		4
.L_17:
        /*0058*/ 	.byte	0x04, 0x17
        /*005a*/ 	.short	(.L_19 - .L_18)
.L_18:
        /*005c*/ 	.word	0x00000000
        /*0060*/ 	.short	0x0008
        /*0062*/ 	.short	0x002c
        /*0064*/ 	.byte	0x00, 0xf0, 0x11, 0x00


	//----- nvinfo : EIATTR_KPARAM_INFO
	.align		4
.L_19:
        /*0068*/ 	.byte	0x04, 0x17
        /*006a*/ 	.short	(.L_21 - .L_20)
.L_20:
        /*006c*/ 	.word	0x00000000
        /*0070*/ 	.short	0x0007
        /*0072*/ 	.short	0x0028
        /*0074*/ 	.byte	0x00, 0xf0, 0x11, 0x00


	//----- nvinfo : EIATTR_KPARAM_INFO
	.align		4
.L_21:
        /*0078*/ 	.byte	0x04, 0x17
        /*007a*/ 	.short	(.L_23 - .L_22)
.L_22:
        /*007c*/ 	.word	0x00000000
        /*0080*/ 	.short	0x0006
        /*0082*/ 	.short	0x0024
        /*0084*/ 	.byte	0x00, 0xf0, 0x11, 0x00


	//----- nvinfo : EIATTR_KPARAM_INFO
	.align		4
.L_23:
        /*0088*/ 	.byte	0x04, 0x17
        /*008a*/ 	.short	(.L_25 - .L_24)
.L_24:
        /*008c*/ 	.word	0x00000000
        /*0090*/ 	.short	0x0005
        /*0092*/ 	.short	0x0020
        /*0094*/ 	.byte	0x00, 0xf0, 0x11, 0x00


	//----- nvinfo : EIATTR_KPARAM_INFO
	.align		4
.L_25:
        /*0098*/ 	.byte	0x04, 0x17
        /*009a*/ 	.short	(.L_27 - .L_26)
.L_26:
        /*009c*/ 	.word	0x00000000
        /*00a0*/ 	.short	0x0004
        /*00a2*/ 	.short	0x001c
        /*00a4*/ 	.byte	0x00, 0xf0, 0x11, 0x00


	//----- nvinfo : EIATTR_KPARAM_INFO
	.align		4
.L_27:
        /*00a8*/ 	.byte	0x04, 0x17
        /*00aa*/ 	.short	(.L_29 - .L_28)
.L_28:
        /*00ac*/ 	.word	0x00000000
        /*00b0*/ 	.short	0x0003
        /*00b2*/ 	.short	0x0018
        /*00b4*/ 	.byte	0x00, 0xf0, 0x11, 0x00


	//----- nvinfo : EIATTR_KPARAM_INFO
	.align		4
.L_29:
        /*00b8*/ 	.byte	0x04, 0x17
        /*00ba*/ 	.short	(.L_31 - .L_30)
.L_30:
        /*00bc*/ 	.word	0x00000000
        /*00c0*/ 	.short	0x0002
        /*00c2*/ 	.short	0x0010
        /*00c4*/ 	.byte	0x00, 0xf4, 0x21, 0x00


	//----- nvinfo : EIATTR_KPARAM_INFO
	.align		4
.L_31:
        /*00c8*/ 	.byte	0x04, 0x17
        /*00ca*/ 	.short	(.L_33 - .L_32)
.L_32:
        /*00cc*/ 	.word	0x00000000
        /*00d0*/ 	.short	0x0001
        /*00d2*/ 	.short	0x0008
        /*00d4*/ 	.byte	0x00, 0xf4, 0x21, 0x00


	//----- nvinfo : EIATTR_KPARAM_INFO
	.align		4
.L_33:
        /*00d8*/ 	.byte	0x04, 0x17
        /*00da*/ 	.short	(.L_35 - .L_34)
.L_34:
        /*00dc*/ 	.word	0x00000000
        /*00e0*/ 	.short	0x0000
        /*00e2*/ 	.short	0x0000
        /*00e4*/ 	.byte	0x00, 0xf4, 0x21, 0x00


	//----- nvinfo : EIATTR_SPARSE_MMA_MASK
	.align		4
.L_35:
        /*00e8*/ 	.byte	0x03, 0x50
        /*00ea*/ 	.short	0x0000


	//----- nvinfo : EIATTR_MAXREG_COUNT
	.align		4
        /*00ec*/ 	.byte	0x03, 0x1b
        /*00ee*/ 	.short	0x00ff


	//----- nvinfo : EIATTR_NUM_BARRIERS
	.align		4
        /*00f0*/ 	.byte	0x02, 0x4c
        /*00f2*/ 	.byte	0x01
	.zero		1


	//----- nvinfo : EIATTR_ANNOTATIONS
	.align		4
        /*00f4*/ 	.byte	0x04, 0x55
        /*00f6*/ 	.short	(.L_37 - .L_36)


	//   ....[0]....
.L_36:
        /*00f8*/ 	.word	0x00000001
        /*00fc*/ 	.byte	0x30, 0x05, 0x00, 0x00, 0x01, 0x00, 0x00, 0x00, 0x70, 0x06, 0x00, 0x00, 0x01, 0x00, 0x00, 0x00
        /* <DEDUP_REMOVED lines=1728> */
        /*6d0c*/ 	.byte	0x50, 0x5a, 0x02, 0x00, 0x01, 0x00, 0x00, 0x00, 0x70, 0x5c, 0x02, 0x00


	//----- nvinfo : EIATTR_MERCURY_ISA_VERSION
	.align		4
.L_37:
        /*6d18*/ 	.byte	0x03, 0x5f
        /*6d1a*/ 	.short	0x0101


	//----- nvinfo : EIATTR_EXIT_INSTR_OFFSETS
	.align		4
        /*6d1c*/ 	.byte	0x04, 0x1c
        /*6d1e*/ 	.short	(.L_39 - .L_38)


	//   ....[0]....
.L_38:
        /*6d20*/ 	.word	0x000279e0


	//   ....[1]....
        /*6d24*/ 	.word	0x00027a10


	//----- nvinfo : EIATTR_REQNTID
	.align		4
.L_39:
        /*6d28*/ 	.byte	0x04, 0x10
        /*6d2a*/ 	.short	(.L_41 - .L_40)
.L_40:
        /*6d2c*/ 	.word	0x00000080
        /*6d30*/ 	.word	0x00000001
        /*6d34*/ 	.word	0x00000001


	//----- nvinfo : EIATTR_CBANK_PARAM_SIZE
	.align		4
.L_41:
        /*6d38*/ 	.byte	0x03, 0x19
        /*6d3a*/ 	.short	0x0050


	//----- nvinfo : EIATTR_PARAM_CBANK
	.align		4
        /*6d3c*/ 	.byte	0x04, 0x0a
        /*6d3e*/ 	.short	(.L_43 - .L_42)
	.align		4
.L_42:
        /*6d40*/ 	.word	index@(.nv.constant0.matmul_kernel)
        /*6d44*/ 	.short	0x0210
        /*6d46*/ 	.short	0x0050


	//----- nvinfo : EIATTR_SW_WAR
	.align		4
.L_43:
        /*6d48*/ 	.byte	0x04, 0x36
        /*6d4a*/ 	.short	(.L_45 - .L_44)
.L_44:
        /*6d4c*/ 	.word	0x00000008
.L_45:


//--------------------- .nv.callgraph             --------------------------
	.section	.nv.callgraph,"",@"SHT_CUDA_CALLGRAPH"
	.align	4
	.sectionentsize	8
	.align		4
        /*0000*/ 	.word	0x00000000
	.align		4
        /*0004*/ 	.word	0xffffffff
	.align		4
        /*0008*/ 	.word	0x00000000
	.align		4
        /*000c*/ 	.word	0xfffffffe
	.align		4
        /*0010*/ 	.word	0x00000000
	.align		4
        /*0014*/ 	.word	0xfffffffd
	.align		4
        /*0018*/ 	.word	0x00000000
	.align		4
        /*001c*/ 	.word	0xfffffffc


//--------------------- .text.matmul_kernel       --------------------------
	.section	.text.matmul_kernel,"ax",@progbits
	.align	128
        .global         matmul_kernel
        .type           matmul_kernel,@function
        .size           matmul_kernel,(.L_x_3 - matmul_kernel)
        .other          matmul_kernel,@"STO_CUDA_ENTRY STV_DEFAULT"
matmul_kernel:
.text.matmul_kernel:
[----:B------:R-:W0:Y:S08]  /*0000*/  LDC R1, c[0x0][0x28] ;  /* 0x00000a00ff017b82 */ /* 0x000e300000000800 */
[----:B------:R-:W1:Y:S01]  /*0010*/  LDC.64 R10, c[0x0][0x228] ;  /* 0x00008a00ff0a7b82 */ /* 0x000e620000000a00 */
[----:B------:R-:W2:Y:S01]  /*0020*/  S2R R5, SR_CTAID.X ;  /* 0x0000000000057919 */ /* 0x000ea20000002500 */
[----:B0-----:R-:W-:Y:S01]  /*0030*/  VIADD R1, R1, 0xfffff0b8 ;  /* 0xfffff0b801017836 */ /* 0x001fe20000000000 */
[----:B------:R-:W-:Y:S01]  /*0040*/  ULDC.64 UR60, c[0x0][0x208] ;  /* 0x00008200003c7ab9 */ /* 0x000fe20000000a00 */
[----:B------:R-:W-:Y:S01]  /*0050*/  CS2R R24, SRZ ;  /* 0x0000000000187805 */ /* 0x000fe2000001ff00 */
[----:B------:R-:W0:Y:S01]  /*0060*/  S2R R92, SR_TID.X ;  /* 0x00000000005c7919 */ /* 0x000e220000002100 */
[----:B------:R-:W-:-:S02]  /*0070*/  CS2R R26, SRZ ;  /* 0x00000000001a7805 */ /* 0x000fc4000001ff00 */
[----:B------:R-:W-:Y:S02]  /*0080*/  CS2R R32, SRZ ;  /* 0x0000000000207805 */ /* 0x000fe4000001ff00 */
[----:B------:R-:W-:Y:S02]  /*0090*/  CS2R R34, SRZ ;  /* 0x0000000000227805 */ /* 0x000fe4000001ff00 */
[----:B------:R-:W-:Y:S02]  /*00a0*/  CS2R R40, SRZ ;  /* 0x0000000000287805 */ /* 0x000fe4000001ff00 */
[----:B------:R-:W-:Y:S02]  /*00b0*/  CS2R R42, SRZ ;  /* 0x00000000002a7805 */ /* 0x000fe4000001ff00 */
[----:B------:R-:W-:Y:S02]  /*00c0*/  CS2R R48, SRZ ;  /* 0x0000000000307805 */ /* 0x000fe4000001ff00 */
        /* <DEDUP_REMOVED lines=8> */
[----:B------:R-:W-:Y:S01]  /*0150*/  CS2R R82, SRZ ;  /* 0x0000000000527805 */ /* 0x000fe2000001ff00 */
[----:B-1----:R-:W-:-:S05]  /*0160*/  VIADD R0, R11, 0x7f ;  /* 0x0000007f0b007836 */ /* 0x002fca0000000000 */
[----:B------:R-:W-:-:S04]  /*0170*/  SHF.R.S32.HI R3, RZ, 0x1f, R0 ;  /* 0x0000001fff037819 */ /* 0x000fc80000011400 */
[----:B------:R-:W-:Y:S02]  /*0180*/  LEA.HI R3, R3, R0, RZ, 0x7 ;  /* 0x0000000003037211 */ /* 0x000fe400078f38ff */
[----:B--2---:R-:W-:Y:S02]  /*0190*/  IABS R8, R5 ;  /* 0x0000000500087213 */ /* 0x004fe40000000000 */
[----:B------:R-:W-:Y:S02]  /*01a0*/  SHF.R.S32.HI R3, RZ, 0x7, R3 ;  /* 0x00000007ff037819 */ /* 0x000fe40000011403 */
[----:B0-----:R-:W-:Y:S02]  /*01b0*/  SHF.R.U32.HI R14, RZ, 0x6, R92 ;  /* 0x00000006ff0e7819 */ /* 0x001fe4000001165c */
[----:B------:R-:W-:Y:S01]  /*01c0*/  LOP3.LUT R90, R92, 0x7f, RZ, 0xc0, !PT ;  /* 0x0000007f5c5a7812 */ /* 0x000fe200078ec0ff */
[----:B------:R-:W-:Y:S01]  /*01d0*/  IMAD.SHL.U32 R4, R3, 0x8, RZ ;  /* 0x0000000803047824 */ /* 0x000fe200078e00ff */
[----:B------:R-:W-:-:S04]  /*01e0*/  SGXT.U32 R14, R14, 0x1 ;  /* 0x000000010e0e781a */ /* 0x000fc80000000000 */
[-C--:B------:R-:W-:Y:S02]  /*01f0*/  IABS R7, R4.reuse ;  /* 0x0000000400077213 */ /* 0x080fe40000000000 */
[----:B------:R-:W-:Y:S02]  /*0200*/  IABS R12, R4 ;  /* 0x00000004000c7213 */ /* 0x000fe40000000000 */
[----:B------:R-:W0:Y:S08]  /*0210*/  I2F.RP R0, R7 ;  /* 0x0000000700007306 */ /* 0x000e300000209400 */
[----:B0-----:R-:W0:Y:S02]  /*0220*/  MUFU.RCP R0, R0 ;  /* 0x0000000000007308 */ /* 0x001e240000001000 */
[----:B0-----:R-:W-:-:S02]  /*0230*/  VIADD R2, R0, 0xffffffe ;  /* 0x0ffffffe00027836 */ /* 0x001fc40000000000 */
[----:B------:R-:W-:-:S04]  /*0240*/  IMAD.MOV R0, RZ, RZ, -R12 ;  /* 0x000000ffff007224 */ /* 0x000fc800078e0a0c */
[----:B------:R0:W1:Y:S02]  /*0250*/  F2I.FTZ.U32.TRUNC.NTZ R3, R2 ;  /* 0x0000000200037305 */ /* 0x000064000021f000 */
[----:B0-----:R-:W-:Y:S02]  /*0260*/  IMAD.MOV.U32 R2, RZ, RZ, RZ ;  /* 0x000000ffff027224 */ /* 0x001fe400078e00ff */
[----:B-1----:R-:W-:-:S04]  /*0270*/  IMAD.MOV R6, RZ, RZ, -R3 ;  /* 0x000000ffff067224 */ /* 0x002fc800078e0a03 */
[----:B------:R-:W-:Y:S02]  /*0280*/  IMAD R9, R6, R7, RZ ;  /* 0x0000000706097224 */ /* 0x000fe400078e02ff */
[----:B------:R-:W-:Y:S02]  /*0290*/  IMAD.MOV.U32 R6, RZ, RZ, R8 ;  /* 0x000000ffff067224 */ /* 0x000fe400078e0008 */
[----:B------:R-:W-:-:S06]  /*02a0*/  IMAD.HI.U32 R3, R3, R9, R2 ;  /* 0x0000000903037227 */ /* 0x000fcc00078e0002 */
[----:B------:R-:W-:-:S04]  /*02b0*/  IMAD.HI.U32 R3, R3, R6, RZ ;  /* 0x0000000603037227 */ /* 0x000fc800078e00ff */
[----:B------:R-:W-:-:S05]  /*02c0*/  IMAD R0, R3, R0, R6 ;  /* 0x0000000003007224 */ /* 0x000fca00078e0206 */
[----:B------:R-:W-:-:S13]  /*02d0*/  ISETP.GT.U32.AND P1, PT, R7, R0, PT ;  /* 0x000000000700720c */ /* 0x000fda0003f24070 */
[----:B------:R-:W-:Y:S02]  /*02e0*/  @!P1 IMAD.IADD R0, R0, 0x1, -R7 ;  /* 0x0000000100009824 */ /* 0x000fe400078e0a07 */
[----:B------:R-:W-:Y:S01]  /*02f0*/  @!P1 VIADD R3, R3, 0x1 ;  /* 0x0000000103039836 */ /* 0x000fe20000000000 */
[----:B------:R-:W-:Y:S02]  /*0300*/  ISETP.NE.AND P1, PT, R4, RZ, PT ;  /* 0x000000ff0400720c */ /* 0x000fe40003f25270 */
[----:B------:R-:W-:Y:S02]  /*0310*/  ISETP.GE.U32.AND P0, PT, R0, R7, PT ;  /* 0x000000070000720c */ /* 0x000fe40003f06070 */
[----:B------:R-:W-:-:S04]  /*0320*/  LOP3.LUT R0, R5, R4, RZ, 0x3c, !PT ;  /* 0x0000000405007212 */ /* 0x000fc800078e3cff */
[----:B------:R-:W-:Y:S01]  /*0330*/  ISETP.GE.AND P2, PT, R0, RZ, PT ;  /* 0x000000ff0000720c */ /* 0x000fe20003f46270 */
[----:B------:R-:W-:-:S06]  /*0340*/  VIADD R0, R10, 0x3f ;  /* 0x0000003f0a007836 */ /* 0x000fcc0000000000 */
[----:B------:R-:W-:-:S04]  /*0350*/  @P0 VIADD R3, R3, 0x1 ;  /* 0x0000000103030836 */ /* 0x000fc80000000000 */
[----:B------:R-:W-:Y:S01]  /*0360*/  IMAD.MOV.U32 R2, RZ, RZ, R3 ;  /* 0x000000ffff027224 */ /* 0x000fe200078e0003 */
[----:B------:R-:W-:-:S03]  /*0370*/  SHF.R.S32.HI R3, RZ, 0x1f, R0 ;  /* 0x0000001fff037819 */ /* 0x000fc60000011400 */
[----:B------:R-:W-:Y:S01]  /*0380*/  @!P2 IMAD.MOV R2, RZ, RZ, -R2 ;  /* 0x000000ffff02a224 */ /* 0x000fe200078e0a02 */
[----:B------:R-:W-:Y:S02]  /*0390*/  @!P1 LOP3.LUT R2, RZ, R4, RZ, 0x33, !PT ;  /* 0x00000004ff029212 */ /* 0x000fe400078e33ff */
[----:B------:R-:W-:-:S03]  /*03a0*/  LEA.HI R3, R3, R0, RZ, 0x6 ;  /* 0x0000000003037211 */ /* 0x000fc600078f30ff */
[----:B------:R-:W-:Y:S02]  /*03b0*/  IMAD.SHL.U32 R6, R2, 0x8, RZ ;  /* 0x0000000802067824 */ /* 0x000fe400078e00ff */
[----:B------:R-:W-:-:S03]  /*03c0*/  IMAD.MOV R2, RZ, RZ, -R2 ;  /* 0x000000ffff027224 */ /* 0x000fc600078e0a02 */
[----:B------:R-:W-:Y:S01]  /*03d0*/  LEA.HI.SX32 R3, R3, -R6, 0x1a ;  /* 0x8000000603037211 */ /* 0x000fe200078fd2ff */
[----:B------:R-:W-:-:S03]  /*03e0*/  IMAD R8, R4, R2, R5 ;  /* 0x0000000204087224 */ /* 0x000fc600078e0205 */
[----:B------:R-:W-:-:S04]  /*03f0*/  VIMNMX R13, R3, 0x8, PT ;  /* 0x00000008030d7848 */ /* 0x000fc80003fe0100 */
[-C--:B------:R-:W-:Y:S02]  /*0400*/  IABS R7, R13.reuse ;  /* 0x0000000d00077213 */ /* 0x080fe40000000000 */
[----:B------:R-:W-:Y:S02]  /*0410*/  IABS R4, R13 ;  /* 0x0000000d00047213 */ /* 0x000fe40000000000 */
[----:B------:R-:W0:Y:S08]  /*0420*/  I2F.RP R0, R7 ;  /* 0x0000000700007306 */ /* 0x000e300000209400 */
[----:B0-----:R-:W0:Y:S02]  /*0430*/  MUFU.RCP R0, R0 ;  /* 0x0000000000007308 */ /* 0x001e240000001000 */
[----:B0-----:R-:W-:-:S02]  /*0440*/  VIADD R3, R0, 0xffffffe ;  /* 0x0ffffffe00037836 */ /* 0x001fc40000000000 */
[----:B------:R-:W-:Y:S02]  /*0450*/  IMAD.MOV R0, RZ, RZ, -R4 ;  /* 0x000000ffff007224 */ /* 0x000fe400078e0a04 */
[----:B------:R-:W0:Y:S02]  /*0460*/  S2R R4, SR_CgaCtaId ;  /* 0x0000000000047919 */ /* 0x000e240000008800 */
[----:B------:R-:W1:Y:S02]  /*0470*/  F2I.FTZ.U32.TRUNC.NTZ R3, R3 ;  /* 0x0000000300037305 */ /* 0x000e64000021f000 */
[----:B-1----:R-:W-:-:S04]  /*0480*/  IMAD.MOV R9, RZ, RZ, -R3 ;  /* 0x000000ffff097224 */ /* 0x002fc800078e0a03 */
[----:B------:R-:W-:Y:S01]  /*0490*/  IMAD.MOV.U32 R2, RZ, RZ, R9 ;  /* 0x000000ffff027224 */ /* 0x000fe200078e0009 */
[----:B------:R-:W-:-:S03]  /*04a0*/  IABS R9, R8 ;  /* 0x0000000800097213 */ /* 0x000fc60000000000 */
[----:B------:R-:W-:Y:S02]  /*04b0*/  IMAD R5, R2, R7, RZ ;  /* 0x0000000702057224 */ /* 0x000fe400078e02ff */
[----:B------:R-:W-:-:S04]  /*04c0*/  IMAD.MOV.U32 R2, RZ, RZ, RZ ;  /* 0x000000ffff027224 */ /* 0x000fc800078e00ff */
[----:B------:R-:W-:Y:S01]  /*04d0*/  IMAD.HI.U32 R2, R3, R5, R2 ;  /* 0x0000000503027227 */ /* 0x000fe200078e0002 */
[----:B------:R-:W-:-:S04]  /*04e0*/  MOV R3, 0x400 ;  /* 0x0000040000037802 */ /* 0x000fc80000000f00 */
[----:B0-----:R-:W-:Y:S01]  /*04f0*/  LEA R94, R4, R3, 0x18 ;  /* 0x00000003045e7211 */ /* 0x001fe200078ec0ff */
[----:B------:R-:W-:Y:S01]  /*0500*/  IMAD.HI.U32 R2, R2, R9, RZ ;  /* 0x0000000902027227 */ /* 0x000fe200078e00ff */
[----:B------:R-:W0:Y:S03]  /*0510*/  LDC R4, c[0x0][0x230] ;  /* 0x00008c00ff047b82 */ /* 0x000e260000000800 */
[----:B------:R-:W-:Y:S01]  /*0520*/  IMAD R0, R2, R0, R9 ;  /* 0x0000000002007224 */ /* 0x000fe200078e0209 */
[----:B------:R1:W-:Y:S04]  /*0530*/  STL [R1+0xe80], R94 ;  /* 0x000e805e01007387 */ /* 0x0003e80000100800 */
[----:B------:R-:W-:-:S13]  /*0540*/  ISETP.GT.U32.AND P1, PT, R7, R0, PT ;  /* 0x000000000700720c */ /* 0x000fda0003f24070 */
[----:B------:R-:W-:Y:S02]  /*0550*/  @!P1 IMAD.IADD R0, R0, 0x1, -R7 ;  /* 0x0000000100009824 */ /* 0x000fe400078e0a07 */
[----:B------:R-:W-:Y:S01]  /*0560*/  @!P1 VIADD R2, R2, 0x1 ;  /* 0x0000000102029836 */ /* 0x000fe20000000000 */
[----:B------:R-:W-:Y:S01]  /*0570*/  ISETP.NE.AND P1, PT, R13, RZ, PT ;  /* 0x000000ff0d00720c */ /* 0x000fe20003f25270 */
[----:B0-----:R-:W-:Y:S01]  /*0580*/  VIADD R4, R4, 0xff ;  /* 0x000000ff04047836 */ /* 0x001fe20000000000 */
[----:B------:R-:W-:Y:S02]  /*0590*/  ISETP.GE.U32.AND P0, PT, R0, R7, PT ;  /* 0x000000070000720c */ /* 0x000fe40003f06070 */
[----:B------:R-:W-:-:S04]  /*05a0*/  LOP3.LUT R0, R8, R13, RZ, 0x3c, !PT ;  /* 0x0000000d08007212 */ /* 0x000fc800078e3cff */
[----:B------:R-:W-:-:S07]  /*05b0*/  ISETP.GE.AND P2, PT, R0, RZ, PT ;  /* 0x000000ff0000720c */ /* 0x000fce0003f46270 */
[----:B------:R-:W-:Y:S01]  /*05c0*/  @P0 VIADD R2, R2, 0x1 ;  /* 0x0000000102020836 */ /* 0x000fe20000000000 */
[----:B------:R-:W-:-:S03]  /*05d0*/  ISETP.GE.AND P0, PT, R4, 0x100, PT ;  /* 0x000001000400780c */ /* 0x000fc60003f06270 */
[----:B------:R-:W-:-:S04]  /*05e0*/  IMAD.MOV.U32 R0, RZ, RZ, R2 ;  /* 0x000000ffff007224 */ /* 0x000fc800078e0002 */
[----:B------:R-:W-:Y:S01]  /*05f0*/  @!P2 IMAD.MOV R0, RZ, RZ, -R0 ;  /* 0x000000ffff00a224 */ /* 0x000fe200078e0a00 */
[----:B------:R-:W-:-:S05]  /*0600*/  @!P1 LOP3.LUT R0, RZ, R13, RZ, 0x33, !PT ;  /* 0x0000000dff009212 */ /* 0x000fca00078e33ff */
[----:B------:R-:W-:Y:S02]  /*0610*/  IMAD.MOV R2, RZ, RZ, -R0 ;  /* 0x000000ffff027224 */ /* 0x000fe400078e0a00 */
[----:B------:R-:W-:Y:S02]  /*0620*/  IMAD.SHL.U32 R0, R0, 0x80, RZ ;  /* 0x0000008000007824 */ /* 0x000fe400078e00ff */
[----:B------:R-:W-:-:S04]  /*0630*/  IMAD R2, R13, R2, R8 ;  /* 0x000000020d027224 */ /* 0x000fc800078e0208 */
[----:B------:R-:W-:Y:S01]  /*0640*/  IMAD.IADD R3, R6, 0x1, R2 ;  /* 0x0000000106037824 */ /* 0x000fe200078e0202 */
[----:B------:R-:W-:-:S05]  /*0650*/  LOP3.LUT R2, R92, 0x3f, RZ, 0xc0, !PT ;  /* 0x0000003f5c027812 */ /* 0x000fca00078ec0ff */
[----:B------:R-:W-:-:S05]  /*0660*/  IMAD R18, R3, 0x40, R2 ;  /* 0x0000004003127824 */ /* 0x000fca00078e0202 */
[----:B------:R1:W-:Y:S01]  /*0670*/  STL [R1+0xe7c], R18 ;  /* 0x000e7c1201007387 */ /* 0x0003e20000100800 */
[----:B------:R-:W-:Y:S05]  /*0680*/  @!P0 BRA `(.L_x_0) ;  /* 0x0000025400788947 */ /* 0x000fea0003800000 */
[----:B------:R-:W-:Y:S01]  /*0690*/  IABS R13, R10 ;  /* 0x0000000a000d7213 */ /* 0x000fe20000000000 */
[C---:B------:R-:W-:Y:S01]  /*06a0*/  VIADD R19, R0.reuse, 0x78 ;  /* 0x0000007800137836 */ /* 0x040fe20000000000 */
[----:B------:R-:W-:Y:S01]  /*06b0*/  IABS R5, R11 ;  /* 0x0000000b00057213 */ /* 0x000fe20000000000 */
[C---:B------:R-:W-:Y:S01]  /*06c0*/  VIADD R22, R0.reuse, 0x74 ;  /* 0x0000007400167836 */ /* 0x040fe20000000000 */
[----:B------:R-:W0:Y:S01]  /*06d0*/  I2F.RP R3, R13 ;  /* 0x0000000d00037306 */ /* 0x000e220000209400 */
[----:B------:R-:W-:Y:S01]  /*06e0*/  IABS R12, R18 ;  /* 0x00000012000c7213 */ /* 0x000fe20000000000 */
[----:B------:R-:W-:Y:S01]  /*06f0*/  VIADD R23, R0, 0x4a ;  /* 0x0000004a00177836 */ /* 0x000fe20000000000 */
[----:B------:R-:W-:Y:S01]  /*0700*/  IABS R16, R0 ;  /* 0x0000000000107213 */ /* 0x000fe20000000000 */
[----:B------:R-:W2:Y:S01]  /*0710*/  LDC R88, c[0x0][0x23c] ;  /* 0x00008f00ff587b82 */ /* 0x000ea20000000800 */
[----:B------:R-:W-:Y:S01]  /*0720*/  ISETP.NE.AND P2, PT, R10, RZ, PT ;  /* 0x000000ff0a00720c */ /* 0x000fe20003f45270 */
[----:B------:R-:W-:Y:S01]  /*0730*/  IMAD.SHL.U32 R2, R2, 0x2, RZ ;  /* 0x0000000202027824 */ /* 0x000fe200078e00ff */
[----:B------:R-:W-:Y:S01]  /*0740*/  IABS R20, R19 ;  /* 0x0000001300147213 */ /* 0x000fe20000000000 */
[----:B------:R-:W3:Y:S01]  /*0750*/  I2F.RP R9, R5 ;  /* 0x0000000500097306 */ /* 0x000ee20000209400 */
[----:B------:R-:W-:-:S02]  /*0760*/  SHF.R.S32.HI R203, RZ, 0x1f, R4 ;  /* 0x0000001fffcb7819 */ /* 0x000fc40000011404 */
[----:B------:R-:W-:Y:S02]  /*0770*/  LOP3.LUT R246, RZ, R11, RZ, 0x33, !PT ;  /* 0x0000000bfff67212 */ /* 0x000fe400078e33ff */
[----:B------:R-:W-:Y:S02]  /*0780*/  LEA.HI R4, R203, R4, RZ, 0x8 ;  /* 0x00000004cb047211 */ /* 0x000fe400078f40ff */
[----:B------:R-:W4:Y:S01]  /*0790*/  LDC R203, c[0x0][0x240] ;  /* 0x00009000ffcb7b82 */ /* 0x000f220000000800 */
[----:B0-----:R-:W0:Y:S08]  /*07a0*/  MUFU.RCP R3, R3 ;  /* 0x0000000300037308 */ /* 0x001e300000001000 */
[----:B---3--:R-:W3:Y:S01]  /*07b0*/  MUFU.RCP R9, R9 ;  /* 0x0000000900097308 */ /* 0x008ee20000001000 */
[----:B0-----:R-:W-:-:S07]  /*07c0*/  VIADD R8, R3, 0xffffffe ;  /* 0x0ffffffe03087836 */ /* 0x001fce0000000000 */
[----:B------:R-:W0:Y:S01]  /*07d0*/  F2I.FTZ.U32.TRUNC.NTZ R7, R8 ;  /* 0x0000000800077305 */ /* 0x000e22000021f000 */
[----:B---3--:R-:W-:Y:S02]  /*07e0*/  VIADD R3, R9, 0xffffffe ;  /* 0x0ffffffe09037836 */ /* 0x008fe40000000000 */
[----:B------:R-:W-:-:S05]  /*07f0*/  VIADD R9, R0, 0x7f ;  /* 0x0000007f00097836 */ /* 0x000fca0000000000 */
[----:B------:R-:W-:Y:S01]  /*0800*/  ISETP.GE.AND P6, PT, R9, RZ, PT ;  /* 0x000000ff0900720c */ /* 0x000fe20003fc6270 */
[----:B0-----:R-:W-:-:S04]  /*0810*/  IMAD.MOV R6, RZ, RZ, -R7 ;  /* 0x000000ffff067224 */ /* 0x001fc800078e0a07 */
[----:B------:R-:W-:Y:S02]  /*0820*/  IMAD R15, R6, R13, RZ ;  /* 0x0000000d060f7224 */ /* 0x000fe400078e02ff */
[----:B------:R-:W-:-:S04]  /*0830*/  IMAD.MOV.U32 R6, RZ, RZ, RZ ;  /* 0x000000ffff067224 */ /* 0x000fc800078e00ff */
[----:B------:R-:W-:Y:S02]  /*0840*/  IMAD.HI.U32 R6, R7, R15, R6 ;  /* 0x0000000f07067227 */ /* 0x000fe400078e0006 */
[----:B------:R-:W0:Y:S04]  /*0850*/  F2I.FTZ.U32.TRUNC.NTZ R7, R3 ;  /* 0x0000000300077305 */ /* 0x000e28000021f000 */
[----:B------:R-:W-:-:S04]  /*0860*/  IMAD.HI.U32 R6, R6, R12, RZ ;  /* 0x0000000c06067227 */ /* 0x000fc800078e00ff */
[----:B------:R-:W-:-:S04]  /*0870*/  IMAD.MOV R6, RZ, RZ, -R6 ;  /* 0x000000ffff067224 */ /* 0x000fc800078e0a06 */
[C---:B------:R-:W-:Y:S01]  /*0880*/  IMAD R8, R13.reuse, R6, R12 ;  /* 0x000000060d087224 */ /* 0x040fe200078e020c */
[----:B------:R-:W-:Y:S01]  /*0890*/  IABS R12, R9 ;  /* 0x00000009000c7213 */ /* 0x000fe20000000000 */
[----:B------:R-:W-:Y:S02]  /*08a0*/  VIADD R9, R0, 0x7c ;  /* 0x0000007c00097836 */ /* 0x000fe40000000000 */
[----:B0-----:R-:W-:Y:S01]  /*08b0*/  IMAD.MOV R6, RZ, RZ, -R7 ;  /* 0x000000ffff067224 */ /* 0x001fe200078e0a07 */
[----:B------:R-:W-:-:S03]  /*08c0*/  ISETP.GT.U32.AND P0, PT, R13, R8, PT ;  /* 0x000000080d00720c */ /* 0x000fc60003f04070 */
[----:B------:R-:W-:Y:S02]  /*08d0*/  IMAD R15, R6, R5, RZ ;  /* 0x00000005060f7224 */ /* 0x000fe400078e02ff */
[----:B------:R-:W-:-:S04]  /*08e0*/  IMAD.MOV.U32 R6, RZ, RZ, RZ ;  /* 0x000000ffff067224 */ /* 0x000fc800078e00ff */
[----:B------:R-:W-:-:S04]  /*08f0*/  IMAD.HI.U32 R3, R7, R15, R6 ;  /* 0x0000000f07037227 */ /* 0x000fc800078e0006 */
[----:B------:R-:W-:Y:S02]  /*0900*/  @!P0 IMAD.IADD R8, R8, 0x1, -R13 ;  /* 0x0000000108088824 */ /* 0x000fe400078e0a0d */
[----:B------:R-:W-:-:S03]  /*0910*/  IMAD.HI.U32 R6, R3, R12, RZ ;  /* 0x0000000c03067227 */ /* 0x000fc600078e00ff */
[----:B------:R-:W-:Y:S01]  /*0920*/  ISETP.GT.U32.AND P0, PT, R13, R8, PT ;  /* 0x000000080d00720c */ /* 0x000fe20003f04070 */
[----:B------:R-:W-:Y:S02]  /*0930*/  IMAD.MOV R6, RZ, RZ, -R6 ;  /* 0x000000ffff067224 */ /* 0x000fe400078e0a06 */
[----:B------:R-:W-:-:S04]  /*0940*/  IMAD.HI.U32 R7, R3, R16, RZ ;  /* 0x0000001003077227 */ /* 0x000fc800078e00ff */
[C---:B------:R-:W-:Y:S02]  /*0950*/  IMAD R21, R5.reuse, R6, R12 ;  /* 0x0000000605157224 */ /* 0x040fe400078e020c */
[----:B------:R-:W-:Y:S02]  /*0960*/  IMAD.MOV R7, RZ, RZ, -R7 ;  /* 0x000000ffff077224 */ /* 0x000fe400078e0a07 */
[C---:B------:R-:W-:Y:S01]  /*0970*/  VIADD R6, R0.reuse, 0x7e ;  /* 0x0000007e00067836 */ /* 0x040fe20000000000 */
[C---:B------:R-:W-:Y:S01]  /*0980*/  ISETP.GT.U32.AND P4, PT, R5.reuse, R21, PT ;  /* 0x000000150500720c */ /* 0x040fe20003f84070 */
[C---:B------:R-:W-:Y:S02]  /*0990*/  IMAD R17, R5.reuse, R7, R16 ;  /* 0x0000000705117224 */ /* 0x040fe400078e0210 */
[----:B------:R-:W-:Y:S01]  /*09a0*/  VIADD R7, R0, 0x7d ;  /* 0x0000007d00077836 */ /* 0x000fe20000000000 */
[----:B------:R-:W-:Y:S01]  /*09b0*/  IABS R12, R6 ;  /* 0x00000006000c7213 */ /* 0x000fe20000000000 */
[----:B------:R-:W-:Y:S01]  /*09c0*/  @!P0 IMAD.IADD R8, R8, 0x1, -R13 ;  /* 0x0000000108088824 */ /* 0x000fe200078e0a0d */
[----:B------:R-:W-:Y:S01]  /*09d0*/  ISETP.GT.U32.AND P5, PT, R5, R17, PT ;  /* 0x000000110500720c */ /* 0x000fe20003fa4070 */
[----:B------:R-:W-:Y:S01]  /*09e0*/  VIADD R13, R0, 0x7a ;  /* 0x0000007a000d7836 */ /* 0x000fe20000000000 */
[----:B------:R-:W-:Y:S01]  /*09f0*/  ISETP.GE.AND P0, PT, R18, RZ, PT ;  /* 0x000000ff1200720c */ /* 0x000fe20003f06270 */
[----:B------:R-:W-:Y:S01]  /*0a00*/  VIADD R15, R0, 0x79 ;  /* 0x00000079000f7836 */ /* 0x000fe20000000000 */
[----:B------:R-:W-:-:S02]  /*0a10*/  IABS R16, R7 ;  /* 0x0000000700107213 */ /* 0x000fc40000000000 */
[----:B------:R-:W-:Y:S01]  /*0a20*/  ISETP.GE.AND P3, PT, R7, RZ, PT ;  /* 0x000000ff0700720c */ /* 0x000fe20003f66270 */
[--C-:B------:R-:W-:Y:S01]  /*0a30*/  @!P4 IMAD.IADD R21, R21, 0x1, -R5.reuse ;  /* 0x000000011515c824 */ /* 0x100fe200078e0a05 */
[----:B------:R-:W-:Y:S01]  /*0a40*/  ISETP.GE.AND P1, PT, R6, RZ, PT ;  /* 0x000000ff0600720c */ /* 0x000fe20003f26270 */
[----:B------:R-:W-:Y:S01]  /*0a50*/  IMAD.HI.U32 R7, R3, R16, RZ ;  /* 0x0000001003077227 */ /* 0x000fe200078e00ff */
[----:B-1----:R-:W-:Y:S02]  /*0a60*/  IABS R18, R9 ;  /* 0x0000000900127213 */ /* 0x002fe40000000000 */
[----:B------:R-:W-:Y:S01]  /*0a70*/  ISETP.GT.U32.AND P4, PT, R5, R21, PT ;  /* 0x000000150500720c */ /* 0x000fe20003f84070 */
[----:B------:R-:W-:Y:S01]  /*0a80*/  @!P5 IMAD.IADD R17, R17, 0x1, -R5 ;  /* 0x000000011111d824 */ /* 0x000fe200078e0a05 */
[----:B------:R-:W-:Y:S01]  /*0a90*/  ISETP.GE.AND P5, PT, R9, RZ, PT ;  /* 0x000000ff0900720c */ /* 0x000fe20003fa6270 */
[----:B------:R-:W-:Y:S02]  /*0aa0*/  IMAD.MOV R7, RZ, RZ, -R7 ;  /* 0x000000ffff077224 */ /* 0x000fe400078e0a07 */
[----:B------:R-:W-:Y:S01]  /*0ab0*/  @!P0 IMAD.MOV R8, RZ, RZ, -R8 ;  /* 0x000000ffff088224 */ /* 0x000fe200078e0a08 */
[----:B------:R-:W-:Y:S01]  /*0ac0*/  ISETP.GT.U32.AND P0, PT, R5, R17, PT ;  /* 0x000000110500720c */ /* 0x000fe20003f04070 */
[----:B------:R-:W-:Y:S01]  /*0ad0*/  IMAD.HI.U32 R6, R3, R12, RZ ;  /* 0x0000000c03067227 */ /* 0x000fe200078e00ff */
[----:B------:R-:W-:-:S02]  /*0ae0*/  @!P2 LOP3.LUT R8, RZ, R10, RZ, 0x33, !PT ;  /* 0x0000000aff08a212 */ /* 0x000fc400078e33ff */
[----:B------:R-:W-:Y:S01]  /*0af0*/  ISETP.GE.AND P2, PT, R0, RZ, PT ;  /* 0x000000ff0000720c */ /* 0x000fe20003f46270 */
[----:B------:R-:W-:Y:S01]  /*0b00*/  IMAD R87, R5, R7, R16 ;  /* 0x0000000705577224 */ /* 0x000fe200078e0210 */
[----:B------:R-:W-:Y:S01]  /*0b10*/  IABS R16, R13 ;  /* 0x0000000d00107213 */ /* 0x000fe20000000000 */
[----:B------:R-:W-:Y:S02]  /*0b20*/  IMAD.MOV R6, RZ, RZ, -R6 ;  /* 0x000000ffff067224 */ /* 0x000fe400078e0a06 */
[----:B------:R-:W-:Y:S01]  /*0b30*/  @!P4 IMAD.IADD R21, R21, 0x1, -R5 ;  /* 0x000000011515c824 */ /* 0x000fe200078e0a05 */
[C---:B------:R-:W-:Y:S01]  /*0b40*/  ISETP.GT.U32.AND P4, PT, R5.reuse, R87, PT ;  /* 0x000000570500720c */ /* 0x040fe20003f84070 */
[----:B------:R-:W-:Y:S02]  /*0b50*/  IMAD R89, R5, R6, R12 ;  /* 0x0000000605597224 */ /* 0x000fe400078e020c */
[----:B------:R-:W-:-:S04]  /*0b60*/  IMAD.HI.U32 R9, R3, R18, RZ ;  /* 0x0000001203097227 */ /* 0x000fc800078e00ff */
[----:B------:R-:W-:Y:S01]  /*0b70*/  @!P0 IMAD.IADD R17, R17, 0x1, -R5 ;  /* 0x0000000111118824 */ /* 0x000fe200078e0a05 */
[C---:B------:R-:W-:Y:S01]  /*0b80*/  ISETP.GT.U32.AND P0, PT, R5.reuse, R89, PT ;  /* 0x000000590500720c */ /* 0x040fe20003f04070 */
[----:B------:R-:W-:Y:S02]  /*0b90*/  IMAD.MOV R9, RZ, RZ, -R9 ;  /* 0x000000ffff097224 */ /* 0x000fe400078e0a09 */
[----:B------:R-:W-:Y:S02]  /*0ba0*/  VIADD R6, R0, 0x7b ;  /* 0x0000007b00067836 */ /* 0x000fe40000000000 */
[----:B------:R-:W-:Y:S01]  /*0bb0*/  IMAD R91, R5, R9, R18 ;  /* 0x00000009055b7224 */ /* 0x000fe200078e0212 */
[----:B------:R-:W-:Y:S01]  /*0bc0*/  IABS R18, R15 ;  /* 0x0000000f00127213 */ /* 0x000fe20000000000 */
[----:B------:R-:W-:Y:S01]  /*0bd0*/  @!P4 IMAD.IADD R87, R87, 0x1, -R5 ;  /* 0x000000015757c824 */ /* 0x000fe200078e0a05 */
[----:B------:R-:W-:Y:S01]  /*0be0*/  IABS R12, R6 ;  /* 0x00000006000c7213 */ /* 0x000fe20000000000 */
[----:B------:R-:W-:Y:S01]  /*0bf0*/  @!P2 IMAD.MOV R17, RZ, RZ, -R17 ;  /* 0x000000ffff11a224 */ /* 0x000fe200078e0a11 */
[----:B------:R-:W-:Y:S01]  /*0c00*/  ISETP.GE.AND P2, PT, R6, RZ, PT ;  /* 0x000000ff0600720c */ /* 0x000fe20003f46270 */
[----:B------:R-:W-:Y:S01]  /*0c10*/  @!P6 IMAD.MOV R21, RZ, RZ, -R21 ;  /* 0x000000ffff15e224 */ /* 0x000fe200078e0a15 */
[----:B------:R-:W-:Y:S01]  /*0c20*/  ISETP.GT.U32.AND P4, PT, R5, R87, PT ;  /* 0x000000570500720c */ /* 0x000fe20003f84070 */
[----:B------:R-:W-:Y:S01]  /*0c30*/  IMAD.HI.U32 R6, R3, R12, RZ ;  /* 0x0000000c03067227 */ /* 0x000fe200078e00ff */
[----:B------:R-:W-:-:S03]  /*0c40*/  ISETP.GT.U32.AND P6, PT, R5, R91, PT ;  /* 0x0000005b0500720c */ /* 0x000fc60003fc4070 */
[----:B------:R-:W-:-:S04]  /*0c50*/  IMAD.HI.U32 R7, R3, R16, RZ ;  /* 0x0000001003077227 */ /* 0x000fc800078e00ff */
[----:B------:R-:W-:Y:S02]  /*0c60*/  @!P0 IMAD.IADD R89, R89, 0x1, -R5 ;  /* 0x0000000159598824 */ /* 0x000fe400078e0a05 */
[----:B------:R-:W-:Y:S02]  /*0c70*/  IMAD.MOV R6, RZ, RZ, -R6 ;  /* 0x000000ffff067224 */ /* 0x000fe400078e0a06 */
[----:B------:R-:W-:Y:S01]  /*0c80*/  IMAD.MOV R7, RZ, RZ, -R7 ;  /* 0x000000ffff077224 */ /* 0x000fe200078e0a07 */
[C---:B------:R-:W-:Y:S01]  /*0c90*/  ISETP.GT.U32.AND P0, PT, R5.reuse, R89, PT ;  /* 0x000000590500720c */ /* 0x040fe20003f04070 */
[C---:B------:R-:W-:Y:S02]  /*0ca0*/  IMAD R93, R5.reuse, R6, R12 ;  /* 0x00000006055d7224 */ /* 0x040fe400078e020c */
[----:B------:R-:W-:Y:S02]  /*0cb0*/  IMAD R95, R5, R7, R16 ;  /* 0x00000007055f7224 */ /* 0x000fe400078e0210 */
[--C-:B------:R-:W-:Y:S01]  /*0cc0*/  @!P4 IMAD.IADD R87, R87, 0x1, -R5.reuse ;  /* 0x000000015757c824 */ /* 0x100fe200078e0a05 */
[----:B------:R-:W-:Y:S01]  /*0cd0*/  ISETP.GT.U32.AND P4, PT, R5, R93, PT ;  /* 0x0000005d0500720c */ /* 0x000fe20003f84070 */
[----:B------:R-:W-:Y:S01]  /*0ce0*/  @!P6 IMAD.IADD R91, R91, 0x1, -R5 ;  /* 0x000000015b5be824 */ /* 0x000fe200078e0a05 */
[----:B------:R-:W-:Y:S01]  /*0cf0*/  ISETP.GT.U32.AND P6, PT, R5, R95, PT ;  /* 0x0000005f0500720c */ /* 0x000fe20003fc4070 */
[----:B------:R-:W-:-:S04]  /*0d00*/  IMAD.HI.U32 R9, R3, R18, RZ ;  /* 0x0000001203097227 */ /* 0x000fc800078e00ff */
[----:B------:R-:W-:Y:S02]  /*0d10*/  IMAD.MOV R9, RZ, RZ, -R9 ;  /* 0x000000ffff097224 */ /* 0x000fe400078e0a09 */
[----:B------:R-:W-:-:S04]  /*0d20*/  IMAD.HI.U32 R10, R3, R20, RZ ;  /* 0x00000014030a7227 */ /* 0x000fc800078e00ff */
[--C-:B------:R-:W-:Y:S01]  /*0d30*/  @!P0 IMAD.IADD R89, R89, 0x1, -R5.reuse ;  /* 0x0000000159598824 */ /* 0x100fe200078e0a05 */
[----:B------:R-:W-:Y:S01]  /*0d40*/  ISETP.GE.AND P0, PT, R13, RZ, PT ;  /* 0x000000ff0d00720c */ /* 0x000fe20003f06270 */
[C---:B------:R-:W-:Y:S01]  /*0d50*/  IMAD R97, R5.reuse, R9, R18 ;  /* 0x0000000905617224 */ /* 0x040fe200078e0212 */
[----:B------:R-:W-:Y:S01]  /*0d60*/  IABS R18, R22 ;  /* 0x0000001600127213 */ /* 0x000fe20000000000 */
[----:B------:R-:W-:Y:S02]  /*0d70*/  IMAD.MOV R10, RZ, RZ, -R10 ;  /* 0x000000ffff0a7224 */ /* 0x000fe400078e0a0a */
[C---:B------:R-:W-:Y:S02]  /*0d80*/  VIADD R9, R0.reuse, 0x77 ;  /* 0x0000007700097836 */ /* 0x040fe40000000000 */
[----:B------:R-:W-:Y:S02]  /*0d90*/  VIADD R13, R0, 0x76 ;  /* 0x00000076000d7836 */ /* 0x000fe40000000000 */
[----:B------:R-:W-:Y:S01]  /*0da0*/  IMAD R99, R5, R10, R20 ;  /* 0x0000000a05637224 */ /* 0x000fe200078e0214 */
[----:B------:R-:W-:Y:S01]  /*0db0*/  IABS R10, R9 ;  /* 0x00000009000a7213 */ /* 0x000fe20000000000 */
[--C-:B------:R-:W-:Y:S01]  /*0dc0*/  @!P4 IMAD.IADD R93, R93, 0x1, -R5.reuse ;  /* 0x000000015d5dc824 */ /* 0x100fe200078e0a05 */
[----:B------:R-:W-:Y:S01]  /*0dd0*/  IABS R12, R13 ;  /* 0x0000000d000c7213 */ /* 0x000fe20000000000 */
[----:B------:R-:W-:Y:S01]  /*0de0*/  @!P6 IMAD.IADD R95, R95, 0x1, -R5 ;  /* 0x000000015f5fe824 */ /* 0x000fe200078e0a05 */
[C---:B------:R-:W-:Y:S01]  /*0df0*/  ISETP.GT.U32.AND P4, PT, R5.reuse, R91, PT ;  /* 0x0000005b0500720c */ /* 0x040fe20003f84070 */
[----:B------:R-:W-:Y:S01]  /*0e00*/  @!P1 IMAD.MOV R89, RZ, RZ, -R89 ;  /* 0x000000ffff599224 */ /* 0x000fe200078e0a59 */
[----:B------:R-:W-:Y:S01]  /*0e10*/  ISETP.GT.U32.AND P1, PT, R5, R93, PT ;  /* 0x0000005d0500720c */ /* 0x000fe20003f24070 */
[----:B------:R-:W-:Y:S01]  /*0e20*/  IMAD.HI.U32 R6, R3, R10, RZ ;  /* 0x0000000a03067227 */ /* 0x000fe200078e00ff */
[----:B------:R-:W-:-:S03]  /*0e30*/  ISETP.GT.U32.AND P6, PT, R5, R95, PT ;  /* 0x0000005f0500720c */ /* 0x000fc60003fc4070 */
[----:B------:R-:W-:-:S04]  /*0e40*/  IMAD.HI.U32 R7, R3, R12, RZ ;  /* 0x0000000c03077227 */ /* 0x000fc800078e00ff */
[----:B------:R-:W-:Y:S02]  /*0e50*/  IMAD.MOV R6, RZ, RZ, -R6 ;  /* 0x000000ffff067224 */ /* 0x000fe400078e0a06 */
[----:B------:R-:W-:Y:S02]  /*0e60*/  IMAD.MOV R103, RZ, RZ, -R7 ;  /* 0x000000ffff677224 */ /* 0x000fe400078e0a07 */
[----:B------:R-:W-:Y:S01]  /*0e70*/  @!P3 IMAD.MOV R87, RZ, RZ, -R87 ;  /* 0x000000ffff57b224 */ /* 0x000fe200078e0a57 */
[----:B------:R-:W-:Y:S01]  /*0e80*/  ISETP.GT.U32.AND P3, PT, R5, R97, PT ;  /* 0x000000610500720c */ /* 0x000fe20003f64070 */
[----:B------:R-:W-:Y:S01]  /*0e90*/  @!P4 IMAD.IADD R91, R91, 0x1, -R5 ;  /* 0x000000015b5bc824 */ /* 0x000fe200078e0a05 */
[C---:B------:R-:W-:Y:S01]  /*0ea0*/  ISETP.GT.U32.AND P4, PT, R5.reuse, R99, PT ;  /* 0x000000630500720c */ /* 0x040fe20003f84070 */
[C---:B------:R-:W-:Y:S02]  /*0eb0*/  IMAD R101, R5.reuse, R6, R10 ;  /* 0x0000000605657224 */ /* 0x040fe400078e020a */
[----:B------:R-:W-:-:S02]  /*0ec0*/  IMAD R103, R5, R103, R12 ;  /* 0x0000006705677224 */ /* 0x000fc400078e020c */
[--C-:B------:R-:W-:Y:S01]  /*0ed0*/  @!P1 IMAD.IADD R93, R93, 0x1, -R5.reuse ;  /* 0x000000015d5d9824 */ /* 0x100fe200078e0a05 */
[----:B------:R-:W-:Y:S01]  /*0ee0*/  ISETP.GT.U32.AND P1, PT, R5, R101, PT ;  /* 0x000000650500720c */ /* 0x000fe20003f24070 */
[--C-:B------:R-:W-:Y:S01]  /*0ef0*/  @!P6 IMAD.IADD R95, R95, 0x1, -R5.reuse ;  /* 0x000000015f5fe824 */ /* 0x100fe200078e0a05 */
[----:B------:R-:W-:Y:S01]  /*0f00*/  ISETP.GT.U32.AND P6, PT, R5, R103, PT ;  /* 0x000000670500720c */ /* 0x000fe20003fc4070 */
[----:B------:R-:W-:Y:S02]  /*0f10*/  VIADD R20, R0, 0x75 ;  /* 0x0000007500147836 */ /* 0x000fe40000000000 */
[--C-:B------:R-:W-:Y:S01]  /*0f20*/  @!P3 IMAD.IADD R97, R97, 0x1, -R5.reuse ;  /* 0x000000016161b824 */ /* 0x100fe200078e0a05 */
[----:B------:R-:W-:Y:S01]  /*0f30*/  ISETP.GE.AND P3, PT, R15, RZ, PT ;  /* 0x000000ff0f00720c */ /* 0x000fe20003f66270 */
[----:B------:R-:W-:Y:S01]  /*0f40*/  @!P4 IMAD.IADD R99, R99, 0x1, -R5 ;  /* 0x000000016363c824 */ /* 0x000fe200078e0a05 */
[----:B------:R-:W-:Y:S01]  /*0f50*/  IABS R16, R20 ;  /* 0x0000001400107213 */ /* 0x000fe20000000000 */
[----:B------:R-:W-:Y:S01]  /*0f60*/  IMAD.HI.U32 R7, R3, R18, RZ ;  /* 0x0000001203077227 */ /* 0x000fe200078e00ff */
[----:B------:R-:W-:-:S03]  /*0f70*/  ISETP.GE.AND P4, PT, R19, RZ, PT ;  /* 0x000000ff1300720c */ /* 0x000fc60003f86270 */
[--C-:B------:R-:W-:Y:S01]  /*0f80*/  @!P1 IMAD.IADD R101, R101, 0x1, -R5.reuse ;  /* 0x0000000165659824 */ /* 0x100fe200078e0a05 */
[----:B------:R-:W-:Y:S01]  /*0f90*/  ISETP.GT.U32.AND P1, PT, R5, R97, PT ;  /* 0x000000610500720c */ /* 0x000fe20003f24070 */
[----:B------:R-:W-:Y:S01]  /*0fa0*/  @!P6 IMAD.IADD R103, R103, 0x1, -R5 ;  /* 0x000000016767e824 */ /* 0x000fe200078e0a05 */
[----:B------:R-:W-:Y:S01]  /*0fb0*/  ISETP.GT.U32.AND P6, PT, R5, R99, PT ;  /* 0x000000630500720c */ /* 0x000fe20003fc4070 */
[----:B------:R-:W-:-:S04]  /*0fc0*/  IMAD.HI.U32 R6, R3, R16, RZ ;  /* 0x0000001003067227 */ /* 0x000fc800078e00ff */
[----:B------:R-:W-:Y:S01]  /*0fd0*/  @!P5 IMAD.MOV R91, RZ, RZ, -R91 ;  /* 0x000000ffff5bd224 */ /* 0x000fe200078e0a5b */
[C---:B------:R-:W-:Y:S01]  /*0fe0*/  ISETP.GT.U32.AND P5, PT, R5.reuse, R101, PT ;  /* 0x000000650500720c */ /* 0x040fe20003fa4070 */
[----:B------:R-:W-:Y:S02]  /*0ff0*/  IMAD.MOV R6, RZ, RZ, -R6 ;  /* 0x000000ffff067224 */ /* 0x000fe400078e0a06 */
[----:B------:R-:W-:Y:S02]  /*1000*/  IMAD.MOV R7, RZ, RZ, -R7 ;  /* 0x000000ffff077224 */ /* 0x000fe400078e0a07 */
[C---:B------:R-:W-:Y:S02]  /*1010*/  VIADD R15, R0.reuse, 0x73 ;  /* 0x00000073000f7836 */ /* 0x040fe40000000000 */
[C---:B------:R-:W-:Y:S02]  /*1020*/  IMAD R105, R5.reuse, R6, R16 ;  /* 0x0000000605697224 */ /* 0x040fe400078e0210 */
[----:B------:R-:W-:Y:S01]  /*1030*/  IMAD R107, R5, R7, R18 ;  /* 0x00000007056b7224 */ /* 0x000fe200078e0212 */
[----:B------:R-:W-:Y:S01]  /*1040*/  IABS R10, R15 ;  /* 0x0000000f000a7213 */ /* 0x000fe20000000000 */
[----:B------:R-:W-:-:S02]  /*1050*/  VIADD R16, R0, 0x72 ;  /* 0x0000007200107836 */ /* 0x000fc40000000000 */
[----:B------:R-:W-:Y:S01]  /*1060*/  @!P2 IMAD.MOV R93, RZ, RZ, -R93 ;  /* 0x000000ffff5da224 */ /* 0x000fe200078e0a5d */
[----:B------:R-:W-:Y:S01]  /*1070*/  ISETP.GT.U32.AND P2, PT, R5, R103, PT ;  /* 0x000000670500720c */ /* 0x000fe20003f44070 */
[--C-:B------:R-:W-:Y:S01]  /*1080*/  @!P1 IMAD.IADD R97, R97, 0x1, -R5.reuse ;  /* 0x0000000161619824 */ /* 0x100fe200078e0a05 */
[----:B------:R-:W-:Y:S01]  /*1090*/  IABS R12, R16 ;  /* 0x00000010000c7213 */ /* 0x000fe20000000000 */
[----:B------:R-:W-:Y:S01]  /*10a0*/  @!P6 IMAD.IADD R99, R99, 0x1, -R5 ;  /* 0x000000016363e824 */ /* 0x000fe200078e0a05 */
[----:B------:R-:W-:Y:S01]  /*10b0*/  ISETP.GE.AND P1, PT, R9, RZ, PT ;  /* 0x000000ff0900720c */ /* 0x000fe20003f26270 */
[----:B------:R-:W-:Y:S01]  /*10c0*/  IMAD.HI.U32 R6, R3, R10, RZ ;  /* 0x0000000a03067227 */ /* 0x000fe200078e00ff */
[----:B------:R-:W-:-:S03]  /*10d0*/  ISETP.GT.U32.AND P6, PT, R5, R107, PT ;  /* 0x0000006b0500720c */ /* 0x000fc60003fc4070 */
[----:B------:R-:W-:Y:S01]  /*10e0*/  @!P5 IMAD.IADD R101, R101, 0x1, -R5 ;  /* 0x000000016565d824 */ /* 0x000fe200078e0a05 */
[----:B------:R-:W-:Y:S01]  /*10f0*/  ISETP.GE.AND P5, PT, R13, RZ, PT ;  /* 0x000000ff0d00720c */ /* 0x000fe20003fa6270 */
[----:B------:R-:W-:-:S04]  /*1100*/  IMAD.HI.U32 R7, R3, R12, RZ ;  /* 0x0000000c03077227 */ /* 0x000fc800078e00ff */
[----:B------:R-:W-:Y:S02]  /*1110*/  IMAD.MOV R6, RZ, RZ, -R6 ;  /* 0x000000ffff067224 */ /* 0x000fe400078e0a06 */
[----:B------:R-:W-:Y:S01]  /*1120*/  @!P0 IMAD.MOV R95, RZ, RZ, -R95 ;  /* 0x000000ffff5f8224 */ /* 0x000fe200078e0a5f */
[C---:B------:R-:W-:Y:S01]  /*1130*/  ISETP.GT.U32.AND P0, PT, R5.reuse, R105, PT ;  /* 0x000000690500720c */ /* 0x040fe20003f04070 */
[----:B------:R-:W-:Y:S02]  /*1140*/  IMAD.MOV R7, RZ, RZ, -R7 ;  /* 0x000000ffff077224 */ /* 0x000fe400078e0a07 */
[----:B------:R-:W-:Y:S02]  /*1150*/  IMAD R109, R5, R6, R10 ;  /* 0x00000006056d7224 */ /* 0x000fe400078e020a */
[--C-:B------:R-:W-:Y:S01]  /*1160*/  @!P2 IMAD.IADD R103, R103, 0x1, -R5.reuse ;  /* 0x000000016767a824 */ /* 0x100fe200078e0a05 */
[----:B------:R-:W-:Y:S01]  /*1170*/  ISETP.GE.AND P2, PT, R20, RZ, PT ;  /* 0x000000ff1400720c */ /* 0x000fe20003f46270 */
[----:B------:R-:W-:Y:S01]  /*1180*/  @!P6 IMAD.IADD R107, R107, 0x1, -R5 ;  /* 0x000000016b6be824 */ /* 0x000fe200078e0a05 */
[----:B------:R-:W-:Y:S01]  /*1190*/  ISETP.GE.AND P6, PT, R15, RZ, PT ;  /* 0x000000ff0f00720c */ /* 0x000fe20003fc6270 */
[C---:B------:R-:W-:Y:S01]  /*11a0*/  IMAD R111, R5.reuse, R7, R12 ;  /* 0x00000007056f7224 */ /* 0x040fe200078e020c */
[----:B------:R-:W-:Y:S01]  /*11b0*/  IABS R20, R23 ;  /* 0x0000001700147213 */ /* 0x000fe20000000000 */
[----:B------:R-:W-:Y:S01]  /*11c0*/  @!P1 IMAD.MOV R101, RZ, RZ, -R101 ;  /* 0x000000ffff659224 */ /* 0x000fe200078e0a65 */
[C---:B------:R-:W-:Y:S01]  /*11d0*/  ISETP.GT.U32.AND P1, PT, R5.reuse, R109, PT ;  /* 0x0000006d0500720c */ /* 0x040fe20003f24070 */
[----:B------:R-:W-:Y:S01]  /*11e0*/  @!P4 IMAD.MOV R99, RZ, RZ, -R99 ;  /* 0x000000ffff63c224 */ /* 0x000fe200078e0a63 */
[C---:B------:R-:W-:Y:S01]  /*11f0*/  ISETP.GT.U32.AND P4, PT, R5.reuse, R107, PT ;  /* 0x0000006b0500720c */ /* 0x040fe20003f84070 */
[----:B------:R-:W-:Y:S01]  /*1200*/  @!P5 IMAD.MOV R103, RZ, RZ, -R103 ;  /* 0x000000ffff67d224 */ /* 0x000fe200078e0a67 */
[----:B------:R-:W-:Y:S01]  /*1210*/  ISETP.GT.U32.AND P5, PT, R5, R111, PT ;  /* 0x0000006f0500720c */ /* 0x000fe20003fa4070 */
[----:B------:R-:W-:Y:S01]  /*1220*/  @!P0 IMAD.IADD R105, R105, 0x1, -R5 ;  /* 0x0000000169698824 */ /* 0x000fe200078e0a05 */
[----:B------:R-:W-:Y:S01]  /*1230*/  ISETP.GE.AND P0, PT, R22, RZ, PT ;  /* 0x000000ff1600720c */ /* 0x000fe20003f06270 */
[----:B------:R-:W-:-:S02]  /*1240*/  VIADD R6, R0, 0x71 ;  /* 0x0000007100067836 */ /* 0x000fc40000000000 */
[----:B------:R-:W-:Y:S01]  /*1250*/  @!P3 IMAD.MOV R97, RZ, RZ, -R97 ;  /* 0x000000ffff61b224 */ /* 0x000fe200078e0a61 */
[----:B------:R-:W-:Y:S01]  /*1260*/  ISETP.GT.U32.AND P3, PT, R5, R105, PT ;  /* 0x000000690500720c */ /* 0x000fe20003f64070 */
[----:B------:R-:W-:Y:S01]  /*1270*/  VIADD R7, R0, 0x70 ;  /* 0x0000007000077836 */ /* 0x000fe20000000000 */
[----:B------:R-:W-:Y:S01]  /*1280*/  IABS R10, R6 ;  /* 0x00000006000a7213 */ /* 0x000fe20000000000 */
[--C-:B------:R-:W-:Y:S02]  /*1290*/  @!P1 IMAD.IADD R109, R109, 0x1, -R5.reuse ;  /* 0x000000016d6d9824 */ /* 0x100fe400078e0a05 */
[--C-:B------:R-:W-:Y:S01]  /*12a0*/  @!P4 IMAD.IADD R107, R107, 0x1, -R5.reuse ;  /* 0x000000016b6bc824 */ /* 0x100fe200078e0a05 */
[----:B------:R-:W-:Y:S01]  /*12b0*/  ISETP.GE.AND P4, PT, R6, RZ, PT ;  /* 0x000000ff0600720c */ /* 0x000fe20003f86270 */
[----:B------:R-:W-:Y:S01]  /*12c0*/  @!P5 IMAD.IADD R111, R111, 0x1, -R5 ;  /* 0x000000016f6fd824 */ /* 0x000fe200078e0a05 */
[----:B------:R-:W-:Y:S01]  /*12d0*/  ISETP.GT.U32.AND P5, PT, R5, R109, PT ;  /* 0x0000006d0500720c */ /* 0x000fe20003fa4070 */
[----:B------:R-:W-:Y:S01]  /*12e0*/  IMAD.HI.U32 R6, R3, R10, RZ ;  /* 0x0000000a03067227 */ /* 0x000fe200078e00ff */
[----:B------:R-:W-:-:S02]  /*12f0*/  IABS R12, R7 ;  /* 0x00000007000c7213 */ /* 0x000fc40000000000 */
[----:B------:R-:W-:Y:S01]  /*1300*/  ISETP.GE.AND P1, PT, R7, RZ, PT ;  /* 0x000000ff0700720c */ /* 0x000fe20003f26270 */
[----:B------:R-:W-:Y:S02]  /*1310*/  IMAD.MOV R6, RZ, RZ, -R6 ;  /* 0x000000ffff067224 */ /* 0x000fe400078e0a06 */
[----:B------:R-:W-:Y:S01]  /*1320*/  @!P3 IMAD.IADD R105, R105, 0x1, -R5 ;  /* 0x000000016969b824 */ /* 0x000fe200078e0a05 */
[----:B------:R-:W-:Y:S01]  /*1330*/  ISETP.GE.AND P3, PT, R16, RZ, PT ;  /* 0x000000ff1000720c */ /* 0x000fe20003f66270 */
[----:B------:R-:W-:Y:S02]  /*1340*/  IMAD R113, R5, R6, R10 ;  /* 0x0000000605717224 */ /* 0x000fe400078e020a */
[----:B------:R-:W-:-:S04]  /*1350*/  IMAD.HI.U32 R7, R3, R12, RZ ;  /* 0x0000000c03077227 */ /* 0x000fc800078e00ff */
[----:B------:R-:W-:Y:S01]  /*1360*/  @!P2 IMAD.MOV R105, RZ, RZ, -R105 ;  /* 0x000000ffff69a224 */ /* 0x000fe200078e0a69 */
[----:B------:R-:W-:Y:S01]  /*1370*/  ISETP.GT.U32.AND P2, PT, R5, R111, PT ;  /* 0x0000006f0500720c */ /* 0x000fe20003f44070 */
[----:B------:R-:W-:Y:S01]  /*1380*/  @!P5 IMAD.IADD R109, R109, 0x1, -R5 ;  /* 0x000000016d6dd824 */ /* 0x000fe200078e0a05 */
[----:B------:R-:W-:Y:S01]  /*1390*/  ISETP.GT.U32.AND P5, PT, R5, R113, PT ;  /* 0x000000710500720c */ /* 0x000fe20003fa4070 */
[C---:B------:R-:W-:Y:S02]  /*13a0*/  VIADD R9, R0.reuse, 0x6f ;  /* 0x0000006f00097836 */ /* 0x040fe40000000000 */
[----:B------:R-:W-:Y:S02]  /*13b0*/  IMAD.MOV R7, RZ, RZ, -R7 ;  /* 0x000000ffff077224 */ /* 0x000fe400078e0a07 */
[----:B------:R-:W-:Y:S01]  /*13c0*/  @!P0 IMAD.MOV R107, RZ, RZ, -R107 ;  /* 0x000000ffff6b8224 */ /* 0x000fe200078e0a6b */
[----:B------:R-:W-:Y:S01]  /*13d0*/  ISETP.GE.AND P0, PT, R9, RZ, PT ;  /* 0x000000ff0900720c */ /* 0x000fe20003f06270 */
[----:B------:R-:W-:Y:S01]  /*13e0*/  IMAD R115, R5, R7, R12 ;  /* 0x0000000705737224 */ /* 0x000fe200078e020c */
[----:B------:R-:W-:Y:S01]  /*13f0*/  IABS R9, R9 ;  /* 0x0000000900097213 */ /* 0x000fe20000000000 */
[----:B------:R-:W-:-:S02]  /*1400*/  VIADD R6, R0, 0x6e ;  /* 0x0000006e00067836 */ /* 0x000fc40000000000 */
[----:B------:R-:W-:Y:S01]  /*1410*/  @!P6 IMAD.MOV R109, RZ, RZ, -R109 ;  /* 0x000000ffff6de224 */ /* 0x000fe200078e0a6d */
[----:B------:R-:W-:Y:S01]  /*1420*/  ISETP.GT.U32.AND P6, PT, R5, R115, PT ;  /* 0x000000730500720c */ /* 0x000fe20003fc4070 */
[----:B------:R-:W-:Y:S01]  /*1430*/  IMAD.MOV.U32 R10, RZ, RZ, R9 ;  /* 0x000000ffff0a7224 */ /* 0x000fe200078e0009 */
[----:B------:R-:W-:Y:S01]  /*1440*/  IABS R12, R6 ;  /* 0x00000006000c7213 */ /* 0x000fe20000000000 */
[--C-:B------:R-:W-:Y:S01]  /*1450*/  @!P2 IMAD.IADD R111, R111, 0x1, -R5.reuse ;  /* 0x000000016f6fa824 */ /* 0x100fe200078e0a05 */
[----:B------:R-:W-:Y:S01]  /*1460*/  ISETP.GE.AND P2, PT, R6, RZ, PT ;  /* 0x000000ff0600720c */ /* 0x000fe20003f46270 */
[----:B------:R-:W-:Y:S02]  /*1470*/  @!P5 IMAD.IADD R113, R113, 0x1, -R5 ;  /* 0x000000017171d824 */ /* 0x000fe400078e0a05 */
[----:B------:R-:W-:Y:S02]  /*1480*/  VIADD R7, R0, 0x6d ;  /* 0x0000006d00077836 */ /* 0x000fe40000000000 */
[----:B------:R-:W-:Y:S01]  /*1490*/  IMAD.HI.U32 R6, R3, R10, RZ ;  /* 0x0000000a03067227 */ /* 0x000fe200078e00ff */
[----:B------:R-:W-:-:S03]  /*14a0*/  ISETP.GT.U32.AND P5, PT, R5, R113, PT ;  /* 0x000000710500720c */ /* 0x000fc60003fa4070 */
[----:B------:R-:W-:Y:S01]  /*14b0*/  @!P3 IMAD.MOV R111, RZ, RZ, -R111 ;  /* 0x000000ffff6fb224 */ /* 0x000fe200078e0a6f */
[----:B------:R-:W-:Y:S01]  /*14c0*/  ISETP.GE.AND P3, PT, R7, RZ, PT ;  /* 0x000000ff0700720c */ /* 0x000fe20003f66270 */
[----:B------:R-:W-:Y:S01]  /*14d0*/  IMAD.MOV R117, RZ, RZ, -R6 ;  /* 0x000000ffff757224 */ /* 0x000fe200078e0a06 */
[----:B------:R-:W-:Y:S01]  /*14e0*/  IABS R7, R7 ;  /* 0x0000000700077213 */ /* 0x000fe20000000000 */
[----:B------:R-:W-:-:S04]  /*14f0*/  IMAD.HI.U32 R6, R3, R12, RZ ;  /* 0x0000000c03067227 */ /* 0x000fc800078e00ff */
[----:B------:R-:W-:Y:S02]  /*1500*/  VIADD R9, R0, 0x6c ;  /* 0x0000006c00097836 */ /* 0x000fe40000000000 */
[----:B------:R-:W-:Y:S02]  /*1510*/  @!P6 IMAD.IADD R115, R115, 0x1, -R5 ;  /* 0x000000017373e824 */ /* 0x000fe400078e0a05 */
[C---:B------:R-:W-:Y:S01]  /*1520*/  IMAD R117, R5.reuse, R117, R10 ;  /* 0x0000007505757224 */ /* 0x040fe200078e020a */
[----:B------:R-:W-:Y:S01]  /*1530*/  IABS R16, R9 ;  /* 0x0000000900107213 */ /* 0x000fe20000000000 */
[----:B------:R-:W-:Y:S01]  /*1540*/  IMAD.MOV R6, RZ, RZ, -R6 ;  /* 0x000000ffff067224 */ /* 0x000fe200078e0a06 */
[C---:B------:R-:W-:Y:S01]  /*1550*/  ISETP.GT.U32.AND P6, PT, R5.reuse, R115, PT ;  /* 0x000000730500720c */ /* 0x040fe20003fc4070 */
[----:B------:R-:W-:Y:S02]  /*1560*/  IMAD.MOV.U32 R10, RZ, RZ, R7 ;  /* 0x000000ffff0a7224 */ /* 0x000fe400078e0007 */
[----:B------:R-:W-:-:S02]  /*1570*/  IMAD R119, R5, R6, R12 ;  /* 0x0000000605777224 */ /* 0x000fc400078e020c */
[----:B------:R-:W-:-:S04]  /*1580*/  IMAD.HI.U32 R6, R3, R10, RZ ;  /* 0x0000000a03067227 */ /* 0x000fc800078e00ff */
[----:B------:R-:W-:Y:S01]  /*1590*/  @!P5 IMAD.IADD R113, R113, 0x1, -R5 ;  /* 0x000000017171d824 */ /* 0x000fe200078e0a05 */
[----:B------:R-:W-:Y:S01]  /*15a0*/  ISETP.GT.U32.AND P5, PT, R5, R117, PT ;  /* 0x000000750500720c */ /* 0x000fe20003fa4070 */
[----:B------:R-:W-:-:S04]  /*15b0*/  IMAD.HI.U32 R7, R3, R16, RZ ;  /* 0x0000001003077227 */ /* 0x000fc800078e00ff */
[----:B------:R-:W-:Y:S02]  /*15c0*/  IMAD.MOV R6, RZ, RZ, -R6 ;  /* 0x000000ffff067224 */ /* 0x000fe400078e0a06 */
[----:B------:R-:W-:Y:S02]  /*15d0*/  IMAD.MOV R7, RZ, RZ, -R7 ;  /* 0x000000ffff077224 */ /* 0x000fe400078e0a07 */
[C---:B------:R-:W-:Y:S02]  /*15e0*/  IMAD R125, R5.reuse, R6, R10 ;  /* 0x00000006057d7224 */ /* 0x040fe400078e020a */
[----:B------:R-:W-:Y:S02]  /*15f0*/  IMAD R123, R5, R7, R16 ;  /* 0x00000007057b7224 */ /* 0x000fe400078e0210 */
[----:B------:R-:W-:Y:S01]  /*1600*/  @!P6 IMAD.IADD R115, R115, 0x1, -R5 ;  /* 0x000000017373e824 */ /* 0x000fe200078e0a05 */
[----:B------:R-:W-:Y:S01]  /*1610*/  ISETP.GT.U32.AND P6, PT, R5, R125, PT ;  /* 0x0000007d0500720c */ /* 0x000fe20003fc4070 */
[----:B------:R-:W-:-:S02]  /*1620*/  VIADD R13, R0, 0x6b ;  /* 0x0000006b000d7836 */ /* 0x000fc40000000000 */
[----:B------:R-:W-:Y:S01]  /*1630*/  @!P5 IMAD.IADD R117, R117, 0x1, -R5 ;  /* 0x000000017575d824 */ /* 0x000fe200078e0a05 */
[C---:B------:R-:W-:Y:S01]  /*1640*/  ISETP.GT.U32.AND P5, PT, R5.reuse, R123, PT ;  /* 0x0000007b0500720c */ /* 0x040fe20003fa4070 */
[----:B------:R-:W-:Y:S01]  /*1650*/  @!P4 IMAD.MOV R113, RZ, RZ, -R113 ;  /* 0x000000ffff71c224 */ /* 0x000fe200078e0a71 */
[----:B------:R-:W-:Y:S01]  /*1660*/  IABS R12, R13 ;  /* 0x0000000d000c7213 */ /* 0x000fe20000000000 */
[C---:B------:R-:W-:Y:S01]  /*1670*/  VIADD R15, R0.reuse, 0x6a ;  /* 0x0000006a000f7836 */ /* 0x040fe20000000000 */
[----:B------:R-:W-:Y:S01]  /*1680*/  ISETP.GT.U32.AND P4, PT, R5, R119, PT ;  /* 0x000000770500720c */ /* 0x000fe20003f84070 */
[----:B------:R-:W-:Y:S02]  /*1690*/  VIADD R18, R0, 0x69 ;  /* 0x0000006900127836 */ /* 0x000fe40000000000 */
[----:B------:R-:W-:Y:S01]  /*16a0*/  IMAD.HI.U32 R6, R3, R12, RZ ;  /* 0x0000000c03067227 */ /* 0x000fe200078e00ff */
[----:B------:R-:W-:-:S03]  /*16b0*/  IABS R10, R15 ;  /* 0x0000000f000a7213 */ /* 0x000fc60000000000 */
[--C-:B------:R-:W-:Y:S02]  /*16c0*/  @!P6 IMAD.IADD R125, R125, 0x1, -R5.reuse ;  /* 0x000000017d7de824 */ /* 0x100fe400078e0a05 */
[----:B------:R-:W-:Y:S02]  /*16d0*/  IMAD.MOV R6, RZ, RZ, -R6 ;  /* 0x000000ffff067224 */ /* 0x000fe400078e0a06 */
[----:B------:R-:W-:Y:S01]  /*16e0*/  @!P5 IMAD.IADD R123, R123, 0x1, -R5 ;  /* 0x000000017b7bd824 */ /* 0x000fe200078e0a05 */
[C---:B------:R-:W-:Y:S01]  /*16f0*/  ISETP.GT.U32.AND P5, PT, R5.reuse, R125, PT ;  /* 0x0000007d0500720c */ /* 0x040fe20003fa4070 */
[----:B------:R-:W-:Y:S01]  /*1700*/  IMAD R121, R5, R6, R12 ;  /* 0x0000000605797224 */ /* 0x000fe200078e020c */
[----:B------:R-:W-:Y:S01]  /*1710*/  IABS R12, R18 ;  /* 0x00000012000c7213 */ /* 0x000fe20000000000 */
[----:B------:R-:W-:-:S04]  /*1720*/  IMAD.HI.U32 R6, R3, R10, RZ ;  /* 0x0000000a03067227 */ /* 0x000fc800078e00ff */
[--C-:B------:R-:W-:Y:S01]  /*1730*/  @!P4 IMAD.IADD R119, R119, 0x1, -R5.reuse ;  /* 0x000000017777c824 */ /* 0x100fe200078e0a05 */
[C---:B------:R-:W-:Y:S01]  /*1740*/  ISETP.GT.U32.AND P4, PT, R5.reuse, R117, PT ;  /* 0x000000750500720c */ /* 0x040fe20003f84070 */
[----:B------:R-:W-:Y:S02]  /*1750*/  IMAD.MOV R6, RZ, RZ, -R6 ;  /* 0x000000ffff067224 */ /* 0x000fe400078e0a06 */
[----:B------:R-:W-:Y:S01]  /*1760*/  VIADD R19, R0, 0x68 ;  /* 0x0000006800137836 */ /* 0x000fe20000000000 */
[C---:B------:R-:W-:Y:S01]  /*1770*/  ISETP.GT.U32.AND P6, PT, R5.reuse, R119, PT ;  /* 0x000000770500720c */ /* 0x040fe20003fc4070 */
[----:B------:R-:W-:Y:S02]  /*1780*/  IMAD R127, R5, R6, R10 ;  /* 0x00000006057f7224 */ /* 0x000fe400078e020a */
[----:B------:R-:W-:Y:S01]  /*1790*/  @!P5 IMAD.IADD R125, R125, 0x1, -R5 ;  /* 0x000000017d7dd824 */ /* 0x000fe200078e0a05 */
[----:B------:R-:W-:Y:S01]  /*17a0*/  IABS R16, R19 ;  /* 0x0000001300107213 */ /* 0x000fe20000000000 */
[----:B------:R-:W-:Y:S01]  /*17b0*/  IMAD.HI.U32 R6, R3, R12, RZ ;  /* 0x0000000c03067227 */ /* 0x000fe200078e00ff */
[----:B------:R-:W-:-:S03]  /*17c0*/  ISETP.GT.U32.AND P5, PT, R5, R127, PT ;  /* 0x0000007f0500720c */ /* 0x000fc60003fa4070 */
[----:B------:R-:W-:Y:S02]  /*17d0*/  IMAD.MOV R6, RZ, RZ, -R6 ;  /* 0x000000ffff067224 */ /* 0x000fe400078e0a06 */
[----:B------:R-:W-:Y:S01]  /*17e0*/  @!P1 IMAD.MOV R115, RZ, RZ, -R115 ;  /* 0x000000ffff739224 */ /* 0x000fe200078e0a73 */
[----:B------:R-:W-:Y:S01]  /*17f0*/  ISETP.GT.U32.AND P1, PT, R5, R123, PT ;  /* 0x0000007b0500720c */ /* 0x000fe20003f24070 */
[--C-:B------:R-:W-:Y:S01]  /*1800*/  @!P6 IMAD.IADD R119, R119, 0x1, -R5.reuse ;  /* 0x000000017777e824 */ /* 0x100fe200078e0a05 */
[----:B------:R-:W-:Y:S01]  /*1810*/  ISETP.GE.AND P6, PT, R9, RZ, PT ;  /* 0x000000ff0900720c */ /* 0x000fe20003fc6270 */
[----:B------:R-:W-:Y:S02]  /*1820*/  VIADD R9, R0, 0x67 ;  /* 0x0000006700097836 */ /* 0x000fe40000000000 */
[----:B------:R-:W-:Y:S02]  /*1830*/  IMAD R129, R5, R6, R12 ;  /* 0x0000000605817224 */ /* 0x000fe400078e020c */
[--C-:B------:R-:W-:Y:S01]  /*1840*/  @!P5 IMAD.IADD R127, R127, 0x1, -R5.reuse ;  /* 0x000000017f7fd824 */ /* 0x100fe200078e0a05 */
[----:B------:R-:W-:Y:S01]  /*1850*/  IABS R10, R9 ;  /* 0x00000009000a7213 */ /* 0x000fe20000000000 */
[----:B------:R-:W-:Y:S01]  /*1860*/  @!P4 IMAD.IADD R117, R117, 0x1, -R5 ;  /* 0x000000017575c824 */ /* 0x000fe200078e0a05 */
[----:B------:R-:W-:Y:S01]  /*1870*/  ISETP.GT.U32.AND P4, PT, R5, R121, PT ;  /* 0x000000790500720c */ /* 0x000fe20003f84070 */
[----:B------:R-:W-:Y:S01]  /*1880*/  IMAD.HI.U32 R7, R3, R16, RZ ;  /* 0x0000001003077227 */ /* 0x000fe200078e00ff */
[----:B------:R-:W-:-:S03]  /*1890*/  ISETP.GT.U32.AND P5, PT, R5, R127, PT ;  /* 0x0000007f0500720c */ /* 0x000fc60003fa4070 */
[----:B------:R-:W-:-:S04]  /*18a0*/  IMAD.HI.U32 R6, R3, R10, RZ ;  /* 0x0000000a03067227 */ /* 0x000fc800078e00ff */
[----:B------:R-:W-:Y:S02]  /*18b0*/  IMAD.MOV R6, RZ, RZ, -R6 ;  /* 0x000000ffff067224 */ /* 0x000fe400078e0a06 */
[----:B------:R-:W-:Y:S02]  /*18c0*/  IMAD.MOV R7, RZ, RZ, -R7 ;  /* 0x000000ffff077224 */ /* 0x000fe400078e0a07 */
[----:B------:R-:W-:Y:S02]  /*18d0*/  IMAD R135, R5, R6, R10 ;  /* 0x0000000605877224 */ /* 0x000fe400078e020a */
[--C-:B------:R-:W-:Y:S02]  /*18e0*/  @!P5 IMAD.IADD R127, R127, 0x1, -R5.reuse ;  /* 0x000000017f7fd824 */ /* 0x100fe400078e0a05 */
[--C-:B------:R-:W-:Y:S01]  /*18f0*/  @!P1 IMAD.IADD R123, R123, 0x1, -R5.reuse ;  /* 0x000000017b7b9824 */ /* 0x100fe200078e0a05 */
[----:B------:R-:W-:Y:S01]  /*1900*/  ISETP.GT.U32.AND P5, PT, R5, R135, PT ;  /* 0x000000870500720c */ /* 0x000fe20003fa4070 */
[----:B------:R-:W-:Y:S01]  /*1910*/  @!P4 IMAD.IADD R121, R121, 0x1, -R5 ;  /* 0x000000017979c824 */ /* 0x000fe200078e0a05 */
[----:B------:R-:W-:Y:S01]  /*1920*/  ISETP.GE.AND P1, PT, R13, RZ, PT ;  /* 0x000000ff0d00720c */ /* 0x000fe20003f26270 */
[----:B------:R-:W-:Y:S01]  /*1930*/  IMAD R133, R5, R7, R16 ;  /* 0x0000000705857224 */ /* 0x000fe200078e0210 */
[----:B------:R-:W-:Y:S01]  /*1940*/  ISETP.GE.AND P4, PT, R15, RZ, PT ;  /* 0x000000ff0f00720c */ /* 0x000fe20003f86270 */
[----:B------:R-:W-:-:S02]  /*1950*/  VIADD R13, R0, 0x66 ;  /* 0x00000066000d7836 */ /* 0x000fc40000000000 */
[----:B------:R-:W-:Y:S01]  /*1960*/  @!P0 IMAD.MOV R117, RZ, RZ, -R117 ;  /* 0x000000ffff758224 */ /* 0x000fe200078e0a75 */
[C---:B------:R-:W-:Y:S01]  /*1970*/  ISETP.GT.U32.AND P0, PT, R5.reuse, R121, PT ;  /* 0x000000790500720c */ /* 0x040fe20003f04070 */
[----:B------:R-:W-:Y:S01]  /*1980*/  @!P6 IMAD.MOV R123, RZ, RZ, -R123 ;  /* 0x000000ffff7be224 */ /* 0x000fe200078e0a7b */
[C---:B------:R-:W-:Y:S01]  /*1990*/  ISETP.GT.U32.AND P6, PT, R5.reuse, R133, PT ;  /* 0x000000850500720c */ /* 0x040fe20003fc4070 */
[----:B------:R-:W-:Y:S01]  /*19a0*/  VIADD R15, R0, 0x65 ;  /* 0x00000065000f7836 */ /* 0x000fe20000000000 */
[----:B------:R-:W-:Y:S01]  /*19b0*/  IABS R10, R13 ;  /* 0x0000000d000a7213 */ /* 0x000fe20000000000 */
[----:B------:R-:W-:Y:S01]  /*19c0*/  @!P2 IMAD.MOV R119, RZ, RZ, -R119 ;  /* 0x000000ffff77a224 */ /* 0x000fe200078e0a77 */
[----:B------:R-:W-:Y:S01]  /*19d0*/  ISETP.GT.U32.AND P2, PT, R5, R129, PT ;  /* 0x000000810500720c */ /* 0x000fe20003f44070 */
[----:B------:R-:W-:Y:S01]  /*19e0*/  @!P5 IMAD.IADD R135, R135, 0x1, -R5 ;  /* 0x000000018787d824 */ /* 0x000fe200078e0a05 */
[----:B------:R-:W-:Y:S01]  /*19f0*/  IABS R12, R15 ;  /* 0x0000000f000c7213 */ /* 0x000fe20000000000 */
[----:B------:R-:W-:-:S03]  /*1a00*/  IMAD.HI.U32 R6, R3, R10, RZ ;  /* 0x0000000a03067227 */ /* 0x000fc600078e00ff */
[----:B------:R-:W-:Y:S01]  /*1a10*/  ISETP.GT.U32.AND P5, PT, R5, R135, PT ;  /* 0x000000870500720c */ /* 0x000fe20003fa4070 */
[----:B------:R-:W-:Y:S02]  /*1a20*/  IMAD.MOV R131, RZ, RZ, -R6 ;  /* 0x000000ffff837224 */ /* 0x000fe400078e0a06 */
[----:B------:R-:W-:-:S04]  /*1a30*/  IMAD.HI.U32 R6, R3, R12, RZ ;  /* 0x0000000c03067227 */ /* 0x000fc800078e00ff */
[--C-:B------:R-:W-:Y:S01]  /*1a40*/  @!P0 IMAD.IADD R121, R121, 0x1, -R5.reuse ;  /* 0x0000000179798824 */ /* 0x100fe200078e0a05 */
[----:B------:R-:W-:Y:S01]  /*1a50*/  ISETP.GE.AND P0, PT, R19, RZ, PT ;  /* 0x000000ff1300720c */ /* 0x000fe20003f06270 */
[----:B------:R-:W-:Y:S02]  /*1a60*/  @!P6 IMAD.IADD R133, R133, 0x1, -R5 ;  /* 0x000000018585e824 */ /* 0x000fe400078e0a05 */
[----:B------:R-:W-:Y:S02]  /*1a70*/  IMAD.MOV R6, RZ, RZ, -R6 ;  /* 0x000000ffff067224 */ /* 0x000fe400078e0a06 */
[----:B------:R-:W-:Y:S01]  /*1a80*/  @!P1 IMAD.MOV R121, RZ, RZ, -R121 ;  /* 0x000000ffff799224 */ /* 0x000fe200078e0a79 */
[----:B------:R-:W-:Y:S01]  /*1a90*/  ISETP.GT.U32.AND P1, PT, R5, R133, PT ;  /* 0x000000850500720c */ /* 0x000fe20003f24070 */
[----:B------:R-:W-:Y:S01]  /*1aa0*/  @!P2 IMAD.IADD R129, R129, 0x1, -R5 ;  /* 0x000000018181a824 */ /* 0x000fe200078e0a05 */
[----:B------:R-:W-:Y:S01]  /*1ab0*/  ISETP.GE.AND P2, PT, R9, RZ, PT ;  /* 0x000000ff0900720c */ /* 0x000fe20003f46270 */
[----:B------:R-:W-:-:S02]  /*1ac0*/  IMAD R137, R5, R6, R12 ;  /* 0x0000000605897224 */ /* 0x000fc400078e020c */
[----:B------:R-:W-:Y:S01]  /*1ad0*/  VIADD R9, R0, 0x64 ;  /* 0x0000006400097836 */ /* 0x000fe20000000000 */
[----:B------:R-:W-:Y:S01]  /*1ae0*/  ISETP.GT.U32.AND P6, PT, R5, R129, PT ;  /* 0x000000810500720c */ /* 0x000fe20003fc4070 */
[----:B------:R-:W-:Y:S01]  /*1af0*/  @!P5 IMAD.IADD R135, R135, 0x1, -R5 ;  /* 0x000000018787d824 */ /* 0x000fe200078e0a05 */
[C---:B------:R-:W-:Y:S01]  /*1b00*/  ISETP.GT.U32.AND P5, PT, R5.reuse, R137, PT ;  /* 0x000000890500720c */ /* 0x040fe20003fa4070 */
[----:B------:R-:W-:Y:S01]  /*1b10*/  @!P3 IMAD.MOV R125, RZ, RZ, -R125 ;  /* 0x000000ffff7db224 */ /* 0x000fe200078e0a7d */
[----:B------:R-:W-:Y:S01]  /*1b20*/  IABS R7, R9 ;  /* 0x0000000900077213 */ /* 0x000fe20000000000 */
[----:B------:R-:W-:Y:S01]  /*1b30*/  IMAD R131, R5, R131, R10 ;  /* 0x0000008305837224 */ /* 0x000fe200078e020a */
[----:B------:R-:W-:Y:S01]  /*1b40*/  ISETP.GE.AND P3, PT, R18, RZ, PT ;  /* 0x000000ff1200720c */ /* 0x000fe20003f66270 */
[----:B------:R-:W-:Y:S01]  /*1b50*/  @!P1 IMAD.IADD R133, R133, 0x1, -R5 ;  /* 0x0000000185859824 */ /* 0x000fe200078e0a05 */
[----:B------:R-:W-:Y:S01]  /*1b60*/  ISETP.GE.AND P1, PT, R13, RZ, PT ;  /* 0x000000ff0d00720c */ /* 0x000fe20003f26270 */
[----:B------:R-:W-:-:S02]  /*1b70*/  IMAD.MOV.U32 R10, RZ, RZ, R7 ;  /* 0x000000ffff0a7224 */ /* 0x000fc400078e0007 */
[----:B------:R-:W-:Y:S02]  /*1b80*/  VIADD R13, R0, 0x62 ;  /* 0x00000062000d7836 */ /* 0x000fe40000000000 */
[----:B------:R-:W-:-:S03]  /*1b90*/  IMAD.HI.U32 R6, R3, R10, RZ ;  /* 0x0000000a03067227 */ /* 0x000fc600078e00ff */
[----:B------:R-:W-:Y:S01]  /*1ba0*/  IABS R12, R13 ;  /* 0x0000000d000c7213 */ /* 0x000fe20000000000 */
[--C-:B------:R-:W-:Y:S01]  /*1bb0*/  @!P6 IMAD.IADD R129, R129, 0x1, -R5.reuse ;  /* 0x000000018181e824 */ /* 0x100fe200078e0a05 */
[----:B------:R-:W-:Y:S01]  /*1bc0*/  ISETP.GT.U32.AND P6, PT, R5, R131, PT ;  /* 0x000000830500720c */ /* 0x000fe20003fc4070 */
[----:B------:R-:W-:Y:S02]  /*1bd0*/  @!P5 IMAD.IADD R137, R137, 0x1, -R5 ;  /* 0x000000018989d824 */ /* 0x000fe400078e0a05 */
[----:B------:R-:W-:Y:S02]  /*1be0*/  IMAD.MOV R6, RZ, RZ, -R6 ;  /* 0x000000ffff067224 */ /* 0x000fe400078e0a06 */
[----:B------:R-:W-:Y:S01]  /*1bf0*/  @!P3 IMAD.MOV R129, RZ, RZ, -R129 ;  /* 0x000000ffff81b224 */ /* 0x000fe200078e0a81 */
[C---:B------:R-:W-:Y:S01]  /*1c00*/  ISETP.GT.U32.AND P3, PT, R5.reuse, R137, PT ;  /* 0x000000890500720c */ /* 0x040fe20003f64070 */
[----:B------:R-:W-:Y:S02]  /*1c10*/  IMAD R139, R5, R6, R10 ;  /* 0x00000006058b7224 */ /* 0x000fe400078e020a */
[----:B------:R-:W-:-:S04]  /*1c20*/  IMAD.HI.U32 R6, R3, R12, RZ ;  /* 0x0000000c03067227 */ /* 0x000fc800078e00ff */
[----:B------:R-:W-:Y:S02]  /*1c30*/  VIADD R18, R0, 0x63 ;  /* 0x0000006300127836 */ /* 0x000fe40000000000 */
[----:B------:R-:W-:Y:S02]  /*1c40*/  IMAD.MOV R6, RZ, RZ, -R6 ;  /* 0x000000ffff067224 */ /* 0x000fe400078e0a06 */
[--C-:B------:R-:W-:Y:S01]  /*1c50*/  @!P6 IMAD.IADD R131, R131, 0x1, -R5.reuse ;  /* 0x000000018383e824 */ /* 0x100fe200078e0a05 */
[----:B------:R-:W-:Y:S01]  /*1c60*/  IABS R16, R18 ;  /* 0x0000001200107213 */ /* 0x000fe20000000000 */
[----:B------:R-:W-:Y:S01]  /*1c70*/  IMAD R143, R5, R6, R12 ;  /* 0x00000006058f7224 */ /* 0x000fe200078e020c */
[----:B------:R-:W-:Y:S01]  /*1c80*/  ISETP.GE.AND P6, PT, R15, RZ, PT ;  /* 0x000000ff0f00720c */ /* 0x000fe20003fc6270 */
[----:B------:R-:W-:Y:S01]  /*1c90*/  @!P3 IMAD.IADD R137, R137, 0x1, -R5 ;  /* 0x000000018989b824 */ /* 0x000fe200078e0a05 */
[----:B------:R-:W-:Y:S01]  /*1ca0*/  ISETP.GT.U32.AND P5, PT, R5, R131, PT ;  /* 0x000000830500720c */ /* 0x000fe20003fa4070 */
[----:B------:R-:W-:Y:S01]  /*1cb0*/  IMAD.HI.U32 R7, R3, R16, RZ ;  /* 0x0000001003077227 */ /* 0x000fe200078e00ff */
[----:B------:R-:W-:-:S03]  /*1cc0*/  ISETP.GT.U32.AND P3, PT, R5, R143, PT ;  /* 0x0000008f0500720c */ /* 0x000fc60003f64070 */
[C---:B------:R-:W-:Y:S02]  /*1cd0*/  VIADD R15, R0.reuse, 0x61 ;  /* 0x00000061000f7836 */ /* 0x040fe40000000000 */
[----:B------:R-:W-:Y:S01]  /*1ce0*/  @!P4 IMAD.MOV R127, RZ, RZ, -R127 ;  /* 0x000000ffff7fc224 */ /* 0x000fe200078e0a7f */
[C---:B------:R-:W-:Y:S01]  /*1cf0*/  ISETP.GT.U32.AND P4, PT, R5.reuse, R139, PT ;  /* 0x0000008b0500720c */ /* 0x040fe20003f84070 */
[----:B------:R-:W-:Y:S01]  /*1d00*/  IMAD.MOV R7, RZ, RZ, -R7 ;  /* 0x000000ffff077224 */ /* 0x000fe200078e0a07 */
[----:B------:R-:W-:Y:S01]  /*1d10*/  IABS R10, R15 ;  /* 0x0000000f000a7213 */ /* 0x000fe20000000000 */
[----:B------:R-:W-:Y:S02]  /*1d20*/  @!P2 IMAD.MOV R135, RZ, RZ, -R135 ;  /* 0x000000ffff87a224 */ /* 0x000fe400078e0a87 */
[----:B------:R-:W-:Y:S02]  /*1d30*/  IMAD R141, R5, R7, R16 ;  /* 0x00000007058d7224 */ /* 0x000fe400078e0210 */
[----:B------:R-:W-:-:S02]  /*1d40*/  VIADD R7, R0, 0x60 ;  /* 0x0000006000077836 */ /* 0x000fc40000000000 */
[----:B------:R-:W-:Y:S01]  /*1d50*/  IMAD.HI.U32 R6, R3, R10, RZ ;  /* 0x0000000a03067227 */ /* 0x000fe200078e00ff */
[----:B------:R-:W-:Y:S02]  /*1d60*/  ISETP.GT.U32.AND P2, PT, R5, R141, PT ;  /* 0x0000008d0500720c */ /* 0x000fe40003f44070 */
[----:B------:R-:W-:Y:S01]  /*1d70*/  IABS R12, R7 ;  /* 0x00000007000c7213 */ /* 0x000fe20000000000 */
[--C-:B------:R-:W-:Y:S02]  /*1d80*/  @!P3 IMAD.IADD R143, R143, 0x1, -R5.reuse ;  /* 0x000000018f8fb824 */ /* 0x100fe400078e0a05 */
[----:B------:R-:W-:Y:S02]  /*1d90*/  IMAD.MOV R6, RZ, RZ, -R6 ;  /* 0x000000ffff067224 */ /* 0x000fe400078e0a06 */
[--C-:B------:R-:W-:Y:S01]  /*1da0*/  @!P5 IMAD.IADD R131, R131, 0x1, -R5.reuse ;  /* 0x000000018383d824 */ /* 0x100fe200078e0a05 */
[----:B------:R-:W-:Y:S01]  /*1db0*/  ISETP.GT.U32.AND P3, PT, R5, R143, PT ;  /* 0x0000008f0500720c */ /* 0x000fe20003f64070 */
[----:B------:R-:W-:Y:S01]  /*1dc0*/  @!P4 IMAD.IADD R139, R139, 0x1, -R5 ;  /* 0x000000018b8bc824 */ /* 0x000fe200078e0a05 */
[----:B------:R-:W-:Y:S01]  /*1dd0*/  ISETP.GE.AND P4, PT, R13, RZ, PT ;  /* 0x000000ff0d00720c */ /* 0x000fe20003f86270 */
[C---:B------:R-:W-:Y:S01]  /*1de0*/  IMAD R145, R5.reuse, R6, R10 ;  /* 0x0000000605917224 */ /* 0x040fe200078e020a */
[----:B------:R-:W-:Y:S01]  /*1df0*/  ISETP.GE.AND P5, PT, R18, RZ, PT ;  /* 0x000000ff1200720c */ /* 0x000fe20003fa6270 */
[----:B------:R-:W-:Y:S01]  /*1e00*/  @!P1 IMAD.MOV R131, RZ, RZ, -R131 ;  /* 0x000000ffff839224 */ /* 0x000fe200078e0a83 */
[----:B------:R-:W-:Y:S01]  /*1e10*/  ISETP.GT.U32.AND P1, PT, R5, R139, PT ;  /* 0x0000008b0500720c */ /* 0x000fe20003f24070 */
[----:B------:R-:W-:-:S04]  /*1e20*/  IMAD.HI.U32 R6, R3, R12, RZ ;  /* 0x0000000c03067227 */ /* 0x000fc800078e00ff */
[----:B------:R-:W-:Y:S02]  /*1e30*/  IMAD.MOV R6, RZ, RZ, -R6 ;  /* 0x000000ffff067224 */ /* 0x000fe400078e0a06 */
[----:B------:R-:W-:Y:S02]  /*1e40*/  @!P2 IMAD.IADD R141, R141, 0x1, -R5 ;  /* 0x000000018d8da824 */ /* 0x000fe400078e0a05 */
[----:B------:R-:W-:Y:S02]  /*1e50*/  IMAD R147, R5, R6, R12 ;  /* 0x0000000605937224 */ /* 0x000fe400078e020c */
[----:B------:R-:W-:Y:S01]  /*1e60*/  @!P0 IMAD.MOV R133, RZ, RZ, -R133 ;  /* 0x000000ffff858224 */ /* 0x000fe200078e0a85 */
[----:B------:R-:W-:Y:S01]  /*1e70*/  ISETP.GE.AND P0, PT, R9, RZ, PT ;  /* 0x000000ff0900720c */ /* 0x000fe20003f06270 */
[--C-:B------:R-:W-:Y:S01]  /*1e80*/  @!P3 IMAD.IADD R143, R143, 0x1, -R5.reuse ;  /* 0x000000018f8fb824 */ /* 0x100fe200078e0a05 */
[C---:B------:R-:W-:Y:S01]  /*1e90*/  ISETP.GT.U32.AND P3, PT, R5.reuse, R147, PT ;  /* 0x000000930500720c */ /* 0x040fe20003f64070 */
[C---:B------:R-:W-:Y:S01]  /*1ea0*/  VIADD R9, R0.reuse, 0x5f ;  /* 0x0000005f00097836 */ /* 0x040fe20000000000 */
[----:B------:R-:W-:Y:S01]  /*1eb0*/  ISETP.GT.U32.AND P2, PT, R5, R141, PT ;  /* 0x0000008d0500720c */ /* 0x000fe20003f44070 */
[----:B------:R-:W-:Y:S01]  /*1ec0*/  @!P1 IMAD.IADD R139, R139, 0x1, -R5 ;  /* 0x000000018b8b9824 */ /* 0x000fe200078e0a05 */
[----:B------:R-:W-:Y:S01]  /*1ed0*/  ISETP.GT.U32.AND P1, PT, R5, R145, PT ;  /* 0x000000910500720c */ /* 0x000fe20003f24070 */
[----:B------:R-:W-:Y:S01]  /*1ee0*/  @!P6 IMAD.MOV R137, RZ, RZ, -R137 ;  /* 0x000000ffff89e224 */ /* 0x000fe200078e0a89 */
[----:B------:R-:W-:Y:S01]  /*1ef0*/  IABS R10, R9 ;  /* 0x00000009000a7213 */ /* 0x000fe20000000000 */
[C---:B------:R-:W-:Y:S01]  /*1f00*/  VIADD R13, R0.reuse, 0x5e ;  /* 0x0000005e000d7836 */ /* 0x040fe20000000000 */
[----:B------:R-:W-:Y:S01]  /*1f10*/  ISETP.GE.AND P6, PT, R15, RZ, PT ;  /* 0x000000ff0f00720c */ /* 0x000fe20003fc6270 */
[----:B------:R-:W-:-:S02]  /*1f20*/  VIADD R15, R0, 0x5d ;  /* 0x0000005d000f7836 */ /* 0x000fc40000000000 */
[----:B------:R-:W-:Y:S01]  /*1f30*/  IMAD.HI.U32 R6, R3, R10, RZ ;  /* 0x0000000a03067227 */ /* 0x000fe200078e00ff */
[----:B------:R-:W-:-:S03]  /*1f40*/  IABS R12, R13 ;  /* 0x0000000d000c7213 */ /* 0x000fc60000000000 */
[--C-:B------:R-:W-:Y:S02]  /*1f50*/  @!P3 IMAD.IADD R147, R147, 0x1, -R5.reuse ;  /* 0x000000019393b824 */ /* 0x100fe400078e0a05 */
[--C-:B------:R-:W-:Y:S01]  /*1f60*/  @!P2 IMAD.IADD R141, R141, 0x1, -R5.reuse ;  /* 0x000000018d8da824 */ /* 0x100fe200078e0a05 */
[----:B------:R-:W-:Y:S01]  /*1f70*/  ISETP.GE.AND P2, PT, R7, RZ, PT ;  /* 0x000000ff0700720c */ /* 0x000fe20003f46270 */
[----:B------:R-:W-:Y:S01]  /*1f80*/  IMAD.MOV R6, RZ, RZ, -R6 ;  /* 0x000000ffff067224 */ /* 0x000fe200078e0a06 */
[----:B------:R-:W-:Y:S01]  /*1f90*/  IABS R7, R15 ;  /* 0x0000000f00077213 */ /* 0x000fe20000000000 */
[----:B------:R-:W-:Y:S01]  /*1fa0*/  @!P1 IMAD.IADD R145, R145, 0x1, -R5 ;  /* 0x0000000191919824 */ /* 0x000fe200078e0a05 */
[C---:B------:R-:W-:Y:S01]  /*1fb0*/  ISETP.GT.U32.AND P3, PT, R5.reuse, R147, PT ;  /* 0x000000930500720c */ /* 0x040fe20003f64070 */
[----:B------:R-:W-:Y:S01]  /*1fc0*/  IMAD R149, R5, R6, R10 ;  /* 0x0000000605957224 */ /* 0x000fe200078e020a */
[----:B------:R-:W-:Y:S01]  /*1fd0*/  ISETP.GE.AND P1, PT, R9, RZ, PT ;  /* 0x000000ff0900720c */ /* 0x000fe20003f26270 */
[----:B------:R-:W-:Y:S01]  /*1fe0*/  @!P0 IMAD.MOV R139, RZ, RZ, -R139 ;  /* 0x000000ffff8b8224 */ /* 0x000fe200078e0a8b */
[----:B------:R-:W-:Y:S01]  /*1ff0*/  ISETP.GT.U32.AND P0, PT, R5, R145, PT ;  /* 0x000000910500720c */ /* 0x000fe20003f04070 */
[----:B------:R-:W-:-:S04]  /*2000*/  IMAD.HI.U32 R6, R3, R12, RZ ;  /* 0x0000000c03067227 */ /* 0x000fc800078e00ff */
[----:B------:R-:W-:Y:S02]  /*2010*/  IMAD.MOV.U32 R10, RZ, RZ, R7 ;  /* 0x000000ffff0a7224 */ /* 0x000fe400078e0007 */
[----:B------:R-:W-:Y:S02]  /*2020*/  IMAD.MOV R6, RZ, RZ, -R6 ;  /* 0x000000ffff067224 */ /* 0x000fe400078e0a06 */
[----:B------:R-:W-:-:S04]  /*2030*/  IMAD.HI.U32 R7, R3, R10, RZ ;  /* 0x0000000a03077227 */ /* 0x000fc800078e00ff */
[----:B------:R-:W-:Y:S01]  /*2040*/  @!P5 IMAD.MOV R141, RZ, RZ, -R141 ;  /* 0x000000ffff8dd224 */ /* 0x000fe200078e0a8d */
[C---:B------:R-:W-:Y:S01]  /*2050*/  ISETP.GT.U32.AND P5, PT, R5.reuse, R149, PT ;  /* 0x000000950500720c */ /* 0x040fe20003fa4070 */
[----:B------:R-:W-:Y:S02]  /*2060*/  IMAD R151, R5, R6, R12 ;  /* 0x0000000605977224 */ /* 0x000fe400078e020c */
[----:B------:R-:W-:Y:S02]  /*2070*/  IMAD.MOV R7, RZ, RZ, -R7 ;  /* 0x000000ffff077224 */ /* 0x000fe400078e0a07 */
[--C-:B------:R-:W-:Y:S01]  /*2080*/  @!P3 IMAD.IADD R147, R147, 0x1, -R5.reuse ;  /* 0x000000019393b824 */ /* 0x100fe200078e0a05 */
[----:B------:R-:W-:Y:S01]  /*2090*/  ISETP.GT.U32.AND P3, PT, R5, R151, PT ;  /* 0x000000970500720c */ /* 0x000fe20003f64070 */
[----:B------:R-:W-:Y:S01]  /*20a0*/  @!P0 IMAD.IADD R145, R145, 0x1, -R5 ;  /* 0x0000000191918824 */ /* 0x000fe200078e0a05 */
[----:B------:R-:W-:Y:S01]  /*20b0*/  ISETP.GE.AND P0, PT, R15, RZ, PT ;  /* 0x000000ff0f00720c */ /* 0x000fe20003f06270 */
[----:B------:R-:W-:-:S02]  /*20c0*/  IMAD R153, R5, R7, R10 ;  /* 0x0000000705997224 */ /* 0x000fc400078e020a */
[----:B------:R-:W-:Y:S02]  /*20d0*/  @!P6 IMAD.MOV R145, RZ, RZ, -R145 ;  /* 0x000000ffff91e224 */ /* 0x000fe400078e0a91 */
[C---:B------:R-:W-:Y:S01]  /*20e0*/  VIADD R9, R0.reuse, 0x5c ;  /* 0x0000005c00097836 */ /* 0x040fe20000000000 */
[----:B------:R-:W-:Y:S01]  /*20f0*/  ISETP.GT.U32.AND P6, PT, R5, R153, PT ;  /* 0x000000990500720c */ /* 0x000fe20003fc4070 */
[----:B------:R-:W-:Y:S02]  /*2100*/  @!P5 IMAD.IADD R149, R149, 0x1, -R5 ;  /* 0x000000019595d824 */ /* 0x000fe400078e0a05 */
[----:B------:R-:W-:Y:S01]  /*2110*/  @!P4 IMAD.MOV R143, RZ, RZ, -R143 ;  /* 0x000000ffff8fc224 */ /* 0x000fe200078e0a8f */
[----:B------:R-:W-:Y:S01]  /*2120*/  IABS R10, R9 ;  /* 0x00000009000a7213 */ /* 0x000fe20000000000 */
[----:B------:R-:W-:Y:S01]  /*2130*/  @!P3 IMAD.IADD R151, R151, 0x1, -R5 ;  /* 0x000000019797b824 */ /* 0x000fe200078e0a05 */
[----:B------:R-:W-:Y:S01]  /*2140*/  ISETP.GT.U32.AND P5, PT, R5, R149, PT ;  /* 0x000000950500720c */ /* 0x000fe20003fa4070 */
[C---:B------:R-:W-:Y:S01]  /*2150*/  VIADD R7, R0.reuse, 0x5b ;  /* 0x0000005b00077836 */ /* 0x040fe20000000000 */
[----:B------:R-:W-:Y:S01]  /*2160*/  ISETP.GE.AND P4, PT, R13, RZ, PT ;  /* 0x000000ff0d00720c */ /* 0x000fe20003f86270 */
[----:B------:R-:W-:Y:S01]  /*2170*/  VIADD R13, R0, 0x5a ;  /* 0x0000005a000d7836 */ /* 0x000fe20000000000 */
[----:B------:R-:W-:Y:S01]  /*2180*/  ISETP.GT.U32.AND P3, PT, R5, R151, PT ;  /* 0x000000970500720c */ /* 0x000fe20003f64070 */
[----:B------:R-:W-:Y:S01]  /*2190*/  IMAD.HI.U32 R6, R3, R10, RZ ;  /* 0x0000000a03067227 */ /* 0x000fe200078e00ff */
[----:B------:R-:W-:-:S02]  /*21a0*/  IABS R12, R7 ;  /* 0x00000007000c7213 */ /* 0x000fc40000000000 */
[----:B------:R-:W-:Y:S01]  /*21b0*/  IABS R16, R13 ;  /* 0x0000000d00107213 */ /* 0x000fe20000000000 */
[--C-:B------:R-:W-:Y:S02]  /*21c0*/  @!P6 IMAD.IADD R153, R153, 0x1, -R5.reuse ;  /* 0x000000019999e824 */ /* 0x100fe400078e0a05 */
[----:B------:R-:W-:Y:S02]  /*21d0*/  IMAD.MOV R155, RZ, RZ, -R6 ;  /* 0x000000ffff9b7224 */ /* 0x000fe400078e0a06 */
[----:B------:R-:W-:Y:S01]  /*21e0*/  @!P5 IMAD.IADD R149, R149, 0x1, -R5 ;  /* 0x000000019595d824 */ /* 0x000fe200078e0a05 */
[C---:B------:R-:W-:Y:S01]  /*21f0*/  ISETP.GT.U32.AND P6, PT, R5.reuse, R153, PT ;  /* 0x000000990500720c */ /* 0x040fe20003fc4070 */
[----:B------:R-:W-:Y:S01]  /*2200*/  IMAD R155, R5, R155, R10 ;  /* 0x0000009b059b7224 */ /* 0x000fe200078e020a */
[----:B------:R-:W-:Y:S01]  /*2210*/  ISETP.GE.AND P5, PT, R7, RZ, PT ;  /* 0x000000ff0700720c */ /* 0x000fe20003fa6270 */
[----:B------:R-:W-:-:S04]  /*2220*/  IMAD.HI.U32 R7, R3, R16, RZ ;  /* 0x0000001003077227 */ /* 0x000fc800078e00ff */
[----:B------:R-:W-:Y:S01]  /*2230*/  @!P3 IMAD.IADD R151, R151, 0x1, -R5 ;  /* 0x000000019797b824 */ /* 0x000fe200078e0a05 */
[----:B------:R-:W-:Y:S01]  /*2240*/  ISETP.GT.U32.AND P3, PT, R5, R155, PT ;  /* 0x0000009b0500720c */ /* 0x000fe20003f64070 */
[----:B------:R-:W-:Y:S02]  /*2250*/  IMAD.MOV R7, RZ, RZ, -R7 ;  /* 0x000000ffff077224 */ /* 0x000fe400078e0a07 */
[----:B------:R-:W-:-:S04]  /*2260*/  IMAD.HI.U32 R6, R3, R12, RZ ;  /* 0x0000000c03067227 */ /* 0x000fc800078e00ff */
[----:B------:R-:W-:Y:S02]  /*2270*/  IMAD R159, R5, R7, R16 ;  /* 0x00000007059f7224 */ /* 0x000fe400078e0210 */
[----:B------:R-:W-:Y:S02]  /*2280*/  @!P6 IMAD.IADD R153, R153, 0x1, -R5 ;  /* 0x000000019999e824 */ /* 0x000fe400078e0a05 */
[----:B------:R-:W-:Y:S02]  /*2290*/  IMAD.MOV R6, RZ, RZ, -R6 ;  /* 0x000000ffff067224 */ /* 0x000fe400078e0a06 */
[----:B------:R-:W-:Y:S01]  /*22a0*/  @!P0 IMAD.MOV R153, RZ, RZ, -R153 ;  /* 0x000000ffff998224 */ /* 0x000fe200078e0a99 */
[----:B------:R-:W-:Y:S01]  /*22b0*/  ISETP.GT.U32.AND P0, PT, R5, R159, PT ;  /* 0x0000009f0500720c */ /* 0x000fe20003f04070 */
[----:B------:R-:W-:Y:S01]  /*22c0*/  @!P2 IMAD.MOV R147, RZ, RZ, -R147 ;  /* 0x000000ffff93a224 */ /* 0x000fe200078e0a93 */
[----:B------:R-:W-:Y:S01]  /*22d0*/  ISETP.GE.AND P2, PT, R9, RZ, PT ;  /* 0x000000ff0900720c */ /* 0x000fe20003f46270 */
[----:B------:R-:W-:-:S02]  /*22e0*/  IMAD R157, R5, R6, R12 ;  /* 0x00000006059d7224 */ /* 0x000fc400078e020c */
[C---:B------:R-:W-:Y:S02]  /*22f0*/  VIADD R9, R0.reuse, 0x58 ;  /* 0x0000005800097836 */ /* 0x040fe40000000000 */
[----:B------:R-:W-:Y:S02]  /*2300*/  @!P3 IMAD.IADD R155, R155, 0x1, -R5 ;  /* 0x000000019b9bb824 */ /* 0x000fe400078e0a05 */
[----:B------:R-:W-:Y:S01]  /*2310*/  @!P4 IMAD.MOV R151, RZ, RZ, -R151 ;  /* 0x000000ffff97c224 */ /* 0x000fe200078e0a97 */
[----:B------:R-:W-:Y:S01]  /*2320*/  ISETP.GT.U32.AND P4, PT, R5, R157, PT ;  /* 0x0000009d0500720c */ /* 0x000fe20003f84070 */
[----:B------:R-:W-:Y:S01]  /*2330*/  VIADD R15, R0, 0x56 ;  /* 0x00000056000f7836 */ /* 0x000fe20000000000 */
[----:B------:R-:W-:Y:S01]  /*2340*/  IABS R12, R9 ;  /* 0x00000009000c7213 */ /* 0x000fe20000000000 */
[----:B------:R-:W-:Y:S01]  /*2350*/  @!P0 IMAD.IADD R159, R159, 0x1, -R5 ;  /* 0x000000019f9f8824 */ /* 0x000fe200078e0a05 */
[----:B------:R-:W-:Y:S01]  /*2360*/  ISETP.GT.U32.AND P3, PT, R5, R155, PT ;  /* 0x0000009b0500720c */ /* 0x000fe20003f64070 */
[----:B------:R-:W-:Y:S01]  /*2370*/  @!P1 IMAD.MOV R149, RZ, RZ, -R149 ;  /* 0x000000ffff959224 */ /* 0x000fe200078e0a95 */
[----:B------:R-:W-:Y:S01]  /*2380*/  IABS R18, R15 ;  /* 0x0000000f00127213 */ /* 0x000fe20000000000 */
[----:B------:R-:W-:Y:S01]  /*2390*/  IMAD.HI.U32 R7, R3, R12, RZ ;  /* 0x0000000c03077227 */ /* 0x000fe200078e00ff */
[----:B------:R-:W-:-:S02]  /*23a0*/  ISETP.GT.U32.AND P0, PT, R5, R159, PT ;  /* 0x0000009f0500720c */ /* 0x000fc40003f04070 */
[----:B------:R-:W-:Y:S01]  /*23b0*/  ISETP.GE.AND P1, PT, R13, RZ, PT ;  /* 0x000000ff0d00720c */ /* 0x000fe20003f26270 */
[----:B------:R-:W-:Y:S02]  /*23c0*/  IMAD.MOV R7, RZ, RZ, -R7 ;  /* 0x000000ffff077224 */ /* 0x000fe400078e0a07 */
[----:B------:R-:W-:Y:S02]  /*23d0*/  VIADD R6, R0, 0x59 ;  /* 0x0000005900067836 */ /* 0x000fe40000000000 */
[--C-:B------:R-:W-:Y:S02]  /*23e0*/  @!P4 IMAD.IADD R157, R157, 0x1, -R5.reuse ;  /* 0x000000019d9dc824 */ /* 0x100fe400078e0a05 */
[----:B------:R-:W-:Y:S01]  /*23f0*/  @!P3 IMAD.IADD R155, R155, 0x1, -R5 ;  /* 0x000000019b9bb824 */ /* 0x000fe200078e0a05 */
[----:B------:R-:W-:Y:S01]  /*2400*/  IABS R10, R6 ;  /* 0x00000006000a7213 */ /* 0x000fe20000000000 */
[C---:B------:R-:W-:Y:S01]  /*2410*/  IMAD R163, R5.reuse, R7, R12 ;  /* 0x0000000705a37224 */ /* 0x040fe200078e020c */
[----:B------:R-:W-:Y:S01]  /*2420*/  ISETP.GT.U32.AND P4, PT, R5, R157, PT ;  /* 0x0000009d0500720c */ /* 0x000fe20003f84070 */
[----:B------:R-:W-:Y:S01]  /*2430*/  IMAD.HI.U32 R7, R3, R18, RZ ;  /* 0x0000001203077227 */ /* 0x000fe200078e00ff */
[----:B------:R-:W-:-:S02]  /*2440*/  ISETP.GE.AND P6, PT, R6, RZ, PT ;  /* 0x000000ff0600720c */ /* 0x000fc40003fc6270 */
[----:B------:R-:W-:Y:S01]  /*2450*/  ISETP.GE.AND P3, PT, R9, RZ, PT ;  /* 0x000000ff0900720c */ /* 0x000fe20003f66270 */
[----:B------:R-:W-:Y:S01]  /*2460*/  @!P2 IMAD.MOV R155, RZ, RZ, -R155 ;  /* 0x000000ffff9ba224 */ /* 0x000fe200078e0a9b */
[----:B------:R-:W-:Y:S01]  /*2470*/  ISETP.GT.U32.AND P2, PT, R5, R163, PT ;  /* 0x000000a30500720c */ /* 0x000fe20003f44070 */
[----:B------:R-:W-:Y:S02]  /*2480*/  VIADD R13, R0, 0x57 ;  /* 0x00000057000d7836 */ /* 0x000fe40000000000 */
[----:B------:R-:W-:Y:S02]  /*2490*/  IMAD.MOV R7, RZ, RZ, -R7 ;  /* 0x000000ffff077224 */ /* 0x000fe400078e0a07 */
[----:B------:R-:W-:Y:S01]  /*24a0*/  IMAD.HI.U32 R6, R3, R10, RZ ;  /* 0x0000000a03067227 */ /* 0x000fe200078e00ff */
[----:B------:R-:W-:-:S03]  /*24b0*/  IABS R16, R13 ;  /* 0x0000000d00107213 */ /* 0x000fc60000000000 */
[----:B------:R-:W-:Y:S02]  /*24c0*/  IMAD R167, R5, R7, R18 ;  /* 0x0000000705a77224 */ /* 0x000fe400078e0212 */
[----:B------:R-:W-:Y:S02]  /*24d0*/  @!P0 IMAD.IADD R159, R159, 0x1, -R5 ;  /* 0x000000019f9f8824 */ /* 0x000fe400078e0a05 */
[----:B------:R-:W-:Y:S02]  /*24e0*/  IMAD.MOV R161, RZ, RZ, -R6 ;  /* 0x000000ffffa17224 */ /* 0x000fe400078e0a06 */
[----:B------:R-:W-:Y:S02]  /*24f0*/  VIADD R9, R0, 0x55 ;  /* 0x0000005500097836 */ /* 0x000fe40000000000 */
[----:B------:R-:W-:Y:S01]  /*2500*/  @!P1 IMAD.MOV R159, RZ, RZ, -R159 ;  /* 0x000000ffff9f9224 */ /* 0x000fe200078e0a9f */
[----:B------:R-:W-:Y:S01]  /*2510*/  ISETP.GT.U32.AND P1, PT, R5, R167, PT ;  /* 0x000000a70500720c */ /* 0x000fe20003f24070 */
[----:B------:R-:W-:-:S04]  /*2520*/  IMAD.HI.U32 R6, R3, R16, RZ ;  /* 0x0000001003067227 */ /* 0x000fc800078e00ff */
[----:B------:R-:W-:Y:S01]  /*2530*/  IMAD R161, R5, R161, R10 ;  /* 0x000000a105a17224 */ /* 0x000fe200078e020a */
[----:B------:R-:W-:Y:S01]  /*2540*/  IABS R10, R9 ;  /* 0x00000009000a7213 */ /* 0x000fe20000000000 */
[--C-:B------:R-:W-:Y:S02]  /*2550*/  @!P4 IMAD.IADD R157, R157, 0x1, -R5.reuse ;  /* 0x000000019d9dc824 */ /* 0x100fe400078e0a05 */
[----:B------:R-:W-:Y:S01]  /*2560*/  @!P2 IMAD.IADD R163, R163, 0x1, -R5 ;  /* 0x00000001a3a3a824 */ /* 0x000fe200078e0a05 */
[----:B------:R-:W-:Y:S01]  /*2570*/  ISETP.GT.U32.AND P4, PT, R5, R161, PT ;  /* 0x000000a10500720c */ /* 0x000fe20003f84070 */
[----:B------:R-:W-:Y:S02]  /*2580*/  IMAD.MOV R6, RZ, RZ, -R6 ;  /* 0x000000ffff067224 */ /* 0x000fe400078e0a06 */
[----:B------:R-:W-:Y:S01]  /*2590*/  @!P5 IMAD.MOV R157, RZ, RZ, -R157 ;  /* 0x000000ffff9dd224 */ /* 0x000fe200078e0a9d */
[----:B------:R-:W-:Y:S01]  /*25a0*/  ISETP.GE.AND P5, PT, R13, RZ, PT ;  /* 0x000000ff0d00720c */ /* 0x000fe20003fa6270 */
[C---:B------:R-:W-:Y:S01]  /*25b0*/  IMAD R165, R5.reuse, R6, R16 ;  /* 0x0000000605a57224 */ /* 0x040fe200078e0210 */
[----:B------:R-:W-:Y:S01]  /*25c0*/  ISETP.GT.U32.AND P2, PT, R5, R163, PT ;  /* 0x000000a30500720c */ /* 0x000fe20003f44070 */
[----:B------:R-:W-:-:S02]  /*25d0*/  VIADD R13, R0, 0x54 ;  /* 0x00000054000d7836 */ /* 0x000fc40000000000 */
[----:B------:R-:W-:Y:S01]  /*25e0*/  IMAD.HI.U32 R6, R3, R10, RZ ;  /* 0x0000000a03067227 */ /* 0x000fe200078e00ff */
[----:B------:R-:W-:Y:S02]  /*25f0*/  ISETP.GT.U32.AND P0, PT, R5, R165, PT ;  /* 0x000000a50500720c */ /* 0x000fe40003f04070 */
[----:B------:R-:W-:Y:S01]  /*2600*/  IABS R12, R13 ;  /* 0x0000000d000c7213 */ /* 0x000fe20000000000 */
[----:B------:R-:W-:Y:S02]  /*2610*/  IMAD.MOV R6, RZ, RZ, -R6 ;  /* 0x000000ffff067224 */ /* 0x000fe400078e0a06 */
[----:B------:R-:W-:Y:S02]  /*2620*/  @!P1 IMAD.IADD R167, R167, 0x1, -R5 ;  /* 0x00000001a7a79824 */ /* 0x000fe400078e0a05 */
[----:B------:R-:W-:Y:S02]  /*2630*/  IMAD R169, R5, R6, R10 ;  /* 0x0000000605a97224 */ /* 0x000fe400078e020a */
[----:B------:R-:W-:Y:S01]  /*2640*/  IMAD.HI.U32 R6, R3, R12, RZ ;  /* 0x0000000c03067227 */ /* 0x000fe200078e00ff */
[----:B------:R-:W-:-:S03]  /*2650*/  ISETP.GT.U32.AND P1, PT, R5, R167, PT ;  /* 0x000000a70500720c */ /* 0x000fc60003f24070 */
[--C-:B------:R-:W-:Y:S01]  /*2660*/  @!P2 IMAD.IADD R163, R163, 0x1, -R5.reuse ;  /* 0x00000001a3a3a824 */ /* 0x100fe200078e0a05 */
[----:B------:R-:W-:Y:S01]  /*2670*/  ISETP.GT.U32.AND P2, PT, R5, R169, PT ;  /* 0x000000a90500720c */ /* 0x000fe20003f44070 */
[----:B------:R-:W-:Y:S02]  /*2680*/  VIADD R16, R0, 0x53 ;  /* 0x0000005300107836 */ /* 0x000fe40000000000 */
[----:B------:R-:W-:Y:S02]  /*2690*/  IMAD.MOV R6, RZ, RZ, -R6 ;  /* 0x000000ffff067224 */ /* 0x000fe400078e0a06 */
[--C-:B------:R-:W-:Y:S01]  /*26a0*/  @!P4 IMAD.IADD R161, R161, 0x1, -R5.reuse ;  /* 0x00000001a1a1c824 */ /* 0x100fe200078e0a05 */
[----:B------:R-:W-:Y:S01]  /*26b0*/  IABS R7, R16 ;  /* 0x0000001000077213 */ /* 0x000fe20000000000 */
[--C-:B------:R-:W-:Y:S02]  /*26c0*/  @!P0 IMAD.IADD R165, R165, 0x1, -R5.reuse ;  /* 0x00000001a5a58824 */ /* 0x100fe400078e0a05 */
[C---:B------:R-:W-:Y:S01]  /*26d0*/  IMAD R171, R5.reuse, R6, R12 ;  /* 0x0000000605ab7224 */ /* 0x040fe200078e020c */
[----:B------:R-:W-:Y:S01]  /*26e0*/  ISETP.GT.U32.AND P4, PT, R5, R161, PT ;  /* 0x000000a10500720c */ /* 0x000fe20003f84070 */
[----:B------:R-:W-:Y:S01]  /*26f0*/  @!P1 IMAD.IADD R167, R167, 0x1, -R5 ;  /* 0x00000001a7a79824 */ /* 0x000fe200078e0a05 */
[C---:B------:R-:W-:Y:S01]  /*2700*/  ISETP.GT.U32.AND P0, PT, R5.reuse, R165, PT ;  /* 0x000000a50500720c */ /* 0x040fe20003f04070 */
[----:B------:R-:W-:Y:S01]  /*2710*/  IMAD.MOV.U32 R10, RZ, RZ, R7 ;  /* 0x000000ffff0a7224 */ /* 0x000fe200078e0007 */
[----:B------:R-:W-:Y:S01]  /*2720*/  ISETP.GT.U32.AND P1, PT, R5, R171, PT ;  /* 0x000000ab0500720c */ /* 0x000fe20003f24070 */
[----:B------:R-:W-:-:S02]  /*2730*/  @!P2 IMAD.IADD R169, R169, 0x1, -R5 ;  /* 0x00000001a9a9a824 */ /* 0x000fc400078e0a05 */
[----:B------:R-:W-:-:S03]  /*2740*/  IMAD.HI.U32 R7, R3, R10, RZ ;  /* 0x0000000a03077227 */ /* 0x000fc600078e00ff */
[----:B------:R-:W-:Y:S01]  /*2750*/  ISETP.GT.U32.AND P2, PT, R5, R169, PT ;  /* 0x000000a90500720c */ /* 0x000fe20003f44070 */
[----:B------:R-:W-:Y:S02]  /*2760*/  IMAD.MOV R7, RZ, RZ, -R7 ;  /* 0x000000ffff077224 */ /* 0x000fe400078e0a07 */
[----:B------:R-:W-:Y:S02]  /*2770*/  VIADD R6, R0, 0x52 ;  /* 0x0000005200067836 */ /* 0x000fe40000000000 */
[--C-:B------:R-:W-:Y:S01]  /*2780*/  @!P4 IMAD.IADD R161, R161, 0x1, -R5.reuse ;  /* 0x00000001a1a1c824 */ /* 0x100fe200078e0a05 */
[----:B------:R-:W-:Y:S01]  /*2790*/  ISETP.GE.AND P4, PT, R15, RZ, PT ;  /* 0x000000ff0f00720c */ /* 0x000fe20003f86270 */
[--C-:B------:R-:W-:Y:S01]  /*27a0*/  @!P0 IMAD.IADD R165, R165, 0x1, -R5.reuse ;  /* 0x00000001a5a58824 */ /* 0x100fe200078e0a05 */
[----:B------:R-:W-:Y:S01]  /*27b0*/  ISETP.GE.AND P0, PT, R16, RZ, PT ;  /* 0x000000ff1000720c */ /* 0x000fe20003f06270 */
[----:B------:R-:W-:Y:S01]  /*27c0*/  IMAD R173, R5, R7, R10 ;  /* 0x0000000705ad7224 */ /* 0x000fe200078e020a */
[----:B------:R-:W-:Y:S01]  /*27d0*/  IABS R10, R6 ;  /* 0x00000006000a7213 */ /* 0x000fe20000000000 */
[----:B------:R-:W-:-:S02]  /*27e0*/  @!P1 IMAD.IADD R171, R171, 0x1, -R5 ;  /* 0x00000001abab9824 */ /* 0x000fc400078e0a05 */
[----:B------:R-:W-:Y:S01]  /*27f0*/  @!P5 IMAD.MOV R165, RZ, RZ, -R165 ;  /* 0x000000ffffa5d224 */ /* 0x000fe200078e0aa5 */
[----:B------:R-:W-:Y:S01]  /*2800*/  ISETP.GE.AND P5, PT, R6, RZ, PT ;  /* 0x000000ff0600720c */ /* 0x000fe20003fa6270 */
[----:B------:R-:W-:Y:S01]  /*2810*/  VIADD R7, R0, 0x51 ;  /* 0x0000005100077836 */ /* 0x000fe20000000000 */
[----:B------:R-:W-:Y:S01]  /*2820*/  ISETP.GT.U32.AND P1, PT, R5, R171, PT ;  /* 0x000000ab0500720c */ /* 0x000fe20003f24070 */
[----:B------:R-:W-:-:S03]  /*2830*/  IMAD.HI.U32 R6, R3, R10, RZ ;  /* 0x0000000a03067227 */ /* 0x000fc600078e00ff */
[----:B------:R-:W-:Y:S01]  /*2840*/  IABS R12, R7 ;  /* 0x00000007000c7213 */ /* 0x000fe20000000000 */
[----:B------:R-:W-:Y:S01]  /*2850*/  @!P2 IMAD.IADD R169, R169, 0x1, -R5 ;  /* 0x00000001a9a9a824 */ /* 0x000fe200078e0a05 */
[----:B------:R-:W-:Y:S01]  /*2860*/  ISETP.GT.U32.AND P2, PT, R5, R173, PT ;  /* 0x000000ad0500720c */ /* 0x000fe20003f44070 */
[----:B------:R-:W-:Y:S02]  /*2870*/  IMAD.MOV R6, RZ, RZ, -R6 ;  /* 0x000000ffff067224 */ /* 0x000fe400078e0a06 */
[----:B------:R-:W-:Y:S01]  /*2880*/  @!P6 IMAD.MOV R161, RZ, RZ, -R161 ;  /* 0x000000ffffa1e224 */ /* 0x000fe200078e0aa1 */
[----:B------:R-:W-:Y:S01]  /*2890*/  ISETP.GE.AND P6, PT, R9, RZ, PT ;  /* 0x000000ff0900720c */ /* 0x000fe20003fc6270 */
[----:B------:R-:W-:Y:S01]  /*28a0*/  @!P4 IMAD.MOV R167, RZ, RZ, -R167 ;  /* 0x000000ffffa7c224 */ /* 0x000fe200078e0aa7 */
[----:B------:R-:W-:Y:S01]  /*28b0*/  ISETP.GE.AND P4, PT, R7, RZ, PT ;  /* 0x000000ff0700720c */ /* 0x000fe20003f86270 */
[----:B------:R-:W-:Y:S02]  /*28c0*/  IMAD R175, R5, R6, R10 ;  /* 0x0000000605af7224 */ /* 0x000fe400078e020a */
[----:B------:R-:W-:-:S04]  /*28d0*/  IMAD.HI.U32 R7, R3, R12, RZ ;  /* 0x0000000c03077227 */ /* 0x000fc800078e00ff */
[----:B------:R-:W-:Y:S01]  /*28e0*/  @!P1 IMAD.IADD R171, R171, 0x1, -R5 ;  /* 0x00000001abab9824 */ /* 0x000fe200078e0a05 */
[----:B------:R-:W-:Y:S01]  /*28f0*/  ISETP.GT.U32.AND P1, PT, R5, R175, PT ;  /* 0x000000af0500720c */ /* 0x000fe20003f24070 */
[----:B------:R-:W-:Y:S02]  /*2900*/  IMAD.MOV R7, RZ, RZ, -R7 ;  /* 0x000000ffff077224 */ /* 0x000fe400078e0a07 */
[----:B------:R-:W-:Y:S02]  /*2910*/  @!P2 IMAD.IADD R173, R173, 0x1, -R5 ;  /* 0x00000001adada824 */ /* 0x000fe400078e0a05 */
[C---:B------:R-:W-:Y:S02]  /*2920*/  IMAD R177, R5.reuse, R7, R12 ;  /* 0x0000000705b17224 */ /* 0x040fe400078e020c */
[C---:B------:R-:W-:Y:S01]  /*2930*/  VIADD R9, R0.reuse, 0x50 ;  /* 0x0000005000097836 */ /* 0x040fe20000000000 */
[C---:B------:R-:W-:Y:S01]  /*2940*/  ISETP.GT.U32.AND P2, PT, R5.reuse, R173, PT ;  /* 0x000000ad0500720c */ /* 0x040fe20003f44070 */
[----:B------:R-:W-:Y:S01]  /*2950*/  @!P6 IMAD.MOV R169, RZ, RZ, -R169 ;  /* 0x000000ffffa9e224 */ /* 0x000fe200078e0aa9 */
[----:B------:R-:W-:Y:S01]  /*2960*/  ISETP.GT.U32.AND P6, PT, R5, R177, PT ;  /* 0x000000b10500720c */ /* 0x000fe20003fc4070 */
[----:B------:R-:W-:Y:S01]  /*2970*/  @!P3 IMAD.MOV R163, RZ, RZ, -R163 ;  /* 0x000000ffffa3b224 */ /* 0x000fe200078e0aa3 */
[----:B------:R-:W-:Y:S01]  /*2980*/  IABS R16, R9 ;  /* 0x0000000900107213 */ /* 0x000fe20000000000 */
[----:B------:R-:W-:Y:S01]  /*2990*/  @!P1 IMAD.IADD R175, R175, 0x1, -R5 ;  /* 0x00000001afaf9824 */ /* 0x000fe200078e0a05 */
[----:B------:R-:W-:Y:S01]  /*29a0*/  ISETP.GE.AND P3, PT, R13, RZ, PT ;  /* 0x000000ff0d00720c */ /* 0x000fe20003f66270 */
[----:B------:R-:W-:-:S02]  /*29b0*/  VIADD R13, R0, 0x4f ;  /* 0x0000004f000d7836 */ /* 0x000fc40000000000 */
[----:B------:R-:W-:Y:S01]  /*29c0*/  IMAD.HI.U32 R6, R3, R16, RZ ;  /* 0x0000001003067227 */ /* 0x000fe200078e00ff */
[----:B------:R-:W-:Y:S02]  /*29d0*/  ISETP.GT.U32.AND P1, PT, R5, R175, PT ;  /* 0x000000af0500720c */ /* 0x000fe40003f24070 */
[----:B------:R-:W-:Y:S01]  /*29e0*/  IABS R18, R13 ;  /* 0x0000000d00127213 */ /* 0x000fe20000000000 */
[--C-:B------:R-:W-:Y:S01]  /*29f0*/  @!P2 IMAD.IADD R173, R173, 0x1, -R5.reuse ;  /* 0x00000001adada824 */ /* 0x100fe200078e0a05 */
[----:B------:R-:W-:Y:S01]  /*2a00*/  ISETP.GE.AND P2, PT, R13, RZ, PT ;  /* 0x000000ff0d00720c */ /* 0x000fe20003f46270 */
[----:B------:R-:W-:Y:S02]  /*2a10*/  IMAD.MOV R6, RZ, RZ, -R6 ;  /* 0x000000ffff067224 */ /* 0x000fe400078e0a06 */
[----:B------:R-:W-:Y:S02]  /*2a20*/  VIADD R13, R0, 0x4e ;  /* 0x0000004e000d7836 */ /* 0x000fe40000000000 */
[----:B------:R-:W-:-:S02]  /*2a30*/  @!P6 IMAD.IADD R177, R177, 0x1, -R5 ;  /* 0x00000001b1b1e824 */ /* 0x000fc400078e0a05 */
[----:B------:R-:W-:Y:S01]  /*2a40*/  IMAD R179, R5, R6, R16 ;  /* 0x0000000605b37224 */ /* 0x000fe200078e0210 */
[----:B------:R-:W-:Y:S01]  /*2a50*/  IABS R10, R13 ;  /* 0x0000000d000a7213 */ /* 0x000fe20000000000 */
[----:B------:R-:W-:Y:S01]  /*2a60*/  IMAD.HI.U32 R7, R3, R18, RZ ;  /* 0x0000001203077227 */ /* 0x000fe200078e00ff */
[----:B------:R-:W-:-:S03]  /*2a70*/  ISETP.GT.U32.AND P6, PT, R5, R177, PT ;  /* 0x000000b10500720c */ /* 0x000fc60003fc4070 */
[----:B------:R-:W-:Y:S01]  /*2a80*/  @!P1 IMAD.IADD R175, R175, 0x1, -R5 ;  /* 0x00000001afaf9824 */ /* 0x000fe200078e0a05 */
[----:B------:R-:W-:Y:S01]  /*2a90*/  ISETP.GT.U32.AND P1, PT, R5, R179, PT ;  /* 0x000000b30500720c */ /* 0x000fe20003f24070 */
[----:B------:R-:W-:Y:S02]  /*2aa0*/  IMAD.MOV R7, RZ, RZ, -R7 ;  /* 0x000000ffff077224 */ /* 0x000fe400078e0a07 */
[----:B------:R-:W-:Y:S02]  /*2ab0*/  VIADD R15, R0, 0x4d ;  /* 0x0000004d000f7836 */ /* 0x000fe40000000000 */
[----:B------:R-:W-:-:S03]  /*2ac0*/  IMAD.HI.U32 R6, R3, R10, RZ ;  /* 0x0000000a03067227 */ /* 0x000fc600078e00ff */
[----:B------:R-:W-:Y:S01]  /*2ad0*/  IABS R12, R15 ;  /* 0x0000000f000c7213 */ /* 0x000fe20000000000 */
[----:B------:R-:W-:Y:S02]  /*2ae0*/  IMAD R181, R5, R7, R18 ;  /* 0x0000000705b57224 */ /* 0x000fe400078e0212 */
[----:B------:R-:W-:Y:S02]  /*2af0*/  IMAD.MOV R183, RZ, RZ, -R6 ;  /* 0x000000ffffb77224 */ /* 0x000fe400078e0a06 */
[----:B------:R-:W-:Y:S01]  /*2b00*/  @!P6 IMAD.IADD R177, R177, 0x1, -R5 ;  /* 0x00000001b1b1e824 */ /* 0x000fe200078e0a05 */
[C---:B------:R-:W-:Y:S01]  /*2b10*/  ISETP.GT.U32.AND P6, PT, R5.reuse, R181, PT ;  /* 0x000000b50500720c */ /* 0x040fe20003fc4070 */
[----:B------:R-:W-:Y:S02]  /*2b20*/  IMAD R183, R5, R183, R10 ;  /* 0x000000b705b77224 */ /* 0x000fe400078e020a */
[----:B------:R-:W-:-:S04]  /*2b30*/  IMAD.HI.U32 R6, R3, R12, RZ ;  /* 0x0000000c03067227 */ /* 0x000fc800078e00ff */
[--C-:B------:R-:W-:Y:S01]  /*2b40*/  @!P1 IMAD.IADD R179, R179, 0x1, -R5.reuse ;  /* 0x00000001b3b39824 */ /* 0x100fe200078e0a05 */
[C---:B------:R-:W-:Y:S01]  /*2b50*/  ISETP.GT.U32.AND P1, PT, R5.reuse, R183, PT ;  /* 0x000000b70500720c */ /* 0x040fe20003f24070 */
[----:B------:R-:W-:Y:S02]  /*2b60*/  IMAD.MOV R185, RZ, RZ, -R6 ;  /* 0x000000ffffb97224 */ /* 0x000fe400078e0a06 */
[C---:B------:R-:W-:Y:S02]  /*2b70*/  VIADD R19, R0.reuse, 0x4c ;  /* 0x0000004c00137836 */ /* 0x040fe40000000000 */
[----:B------:R-:W-:Y:S02]  /*2b80*/  IMAD R185, R5, R185, R12 ;  /* 0x000000b905b97224 */ /* 0x000fe400078e020c */
[----:B------:R-:W-:Y:S01]  /*2b90*/  @!P6 IMAD.IADD R181, R181, 0x1, -R5 ;  /* 0x00000001b5b5e824 */ /* 0x000fe200078e0a05 */
[----:B------:R-:W-:Y:S01]  /*2ba0*/  IABS R16, R19 ;  /* 0x0000001300107213 */ /* 0x000fe20000000000 */
[----:B------:R-:W-:Y:S01]  /*2bb0*/  VIADD R22, R0, 0x4b ;  /* 0x0000004b00167836 */ /* 0x000fe20000000000 */
[----:B------:R-:W-:Y:S01]  /*2bc0*/  ISETP.GT.U32.AND P6, PT, R5, R185, PT ;  /* 0x000000b90500720c */ /* 0x000fe20003fc4070 */
[----:B------:R-:W-:-:S02]  /*2bd0*/  @!P5 IMAD.MOV R175, RZ, RZ, -R175 ;  /* 0x000000ffffafd224 */ /* 0x000fc400078e0aaf */
[----:B------:R-:W-:Y:S01]  /*2be0*/  @!P1 IMAD.IADD R183, R183, 0x1, -R5 ;  /* 0x00000001b7b79824 */ /* 0x000fe200078e0a05 */
[----:B------:R-:W-:Y:S01]  /*2bf0*/  IABS R18, R22 ;  /* 0x0000001600127213 */ /* 0x000fe20000000000 */
[----:B------:R-:W-:Y:S01]  /*2c00*/  IMAD.HI.U32 R7, R3, R16, RZ ;  /* 0x0000001003077227 */ /* 0x000fe200078e00ff */
[C---:B------:R-:W-:Y:S02]  /*2c10*/  ISETP.GT.U32.AND P1, PT, R5.reuse, R179, PT ;  /* 0x000000b30500720c */ /* 0x040fe40003f24070 */
[----:B------:R-:W-:Y:S01]  /*2c20*/  ISETP.GT.U32.AND P5, PT, R5, R183, PT ;  /* 0x000000b70500720c */ /* 0x000fe20003fa4070 */
[----:B------:R-:W-:-:S04]  /*2c30*/  IMAD.HI.U32 R6, R3, R20, RZ ;  /* 0x0000001403067227 */ /* 0x000fc800078e00ff */
[----:B------:R-:W-:Y:S02]  /*2c40*/  IMAD.MOV R7, RZ, RZ, -R7 ;  /* 0x000000ffff077224 */ /* 0x000fe400078e0a07 */
[----:B------:R-:W-:Y:S01]  /*2c50*/  @!P3 IMAD.MOV R171, RZ, RZ, -R171 ;  /* 0x000000ffffabb224 */ /* 0x000fe200078e0aab */
[----:B------:R-:W-:Y:S01]  /*2c60*/  ISETP.GE.AND P3, PT, R9, RZ, PT ;  /* 0x000000ff0900720c */ /* 0x000fe20003f66270 */
[----:B------:R-:W-:Y:S02]  /*2c70*/  IMAD R187, R5, R7, R16 ;  /* 0x0000000705bb7224 */ /* 0x000fe400078e0210 */
[----:B------:R-:W-:Y:S02]  /*2c80*/  IMAD.MOV R6, RZ, RZ, -R6 ;  /* 0x000000ffff067224 */ /* 0x000fe400078e0a06 */
[----:B------:R-:W-:Y:S02]  /*2c90*/  @!P6 IMAD.IADD R185, R185, 0x1, -R5 ;  /* 0x00000001b9b9e824 */ /* 0x000fe400078e0a05 */
[----:B------:R-:W-:-:S03]  /*2ca0*/  IMAD.HI.U32 R9, R3, R18, RZ ;  /* 0x0000001203097227 */ /* 0x000fc600078e00ff */
[C---:B------:R-:W-:Y:S01]  /*2cb0*/  ISETP.GT.U32.AND P6, PT, R5.reuse, R185, PT ;  /* 0x000000b90500720c */ /* 0x040fe20003fc4070 */
[C---:B------:R-:W-:Y:S02]  /*2cc0*/  IMAD R191, R5.reuse, R6, R20 ;  /* 0x0000000605bf7224 */ /* 0x040fe400078e0214 */
[----:B------:R-:W-:Y:S01]  /*2cd0*/  @!P0 IMAD.MOV R173, RZ, RZ, -R173 ;  /* 0x000000ffffad8224 */ /* 0x000fe200078e0aad */
[C---:B------:R-:W-:Y:S01]  /*2ce0*/  ISETP.GT.U32.AND P0, PT, R5.reuse, R181, PT ;  /* 0x000000b50500720c */ /* 0x040fe20003f04070 */
[----:B------:R-:W-:Y:S01]  /*2cf0*/  @!P4 IMAD.MOV R177, RZ, RZ, -R177 ;  /* 0x000000ffffb1c224 */ /* 0x000fe200078e0ab1 */
[----:B------:R-:W-:Y:S01]  /*2d00*/  ISETP.GT.U32.AND P4, PT, R5, R187, PT ;  /* 0x000000bb0500720c */ /* 0x000fe20003f84070 */
[----:B------:R-:W-:Y:S02]  /*2d10*/  IMAD.MOV R9, RZ, RZ, -R9 ;  /* 0x000000ffff097224 */ /* 0x000fe400078e0a09 */
[C---:B------:R-:W-:Y:S02]  /*2d20*/  VIADD R16, R0.reuse, 0x48 ;  /* 0x0000004800107836 */ /* 0x040fe40000000000 */
[----:B------:R-:W-:Y:S01]  /*2d30*/  @!P5 IMAD.IADD R183, R183, 0x1, -R5 ;  /* 0x00000001b7b7d824 */ /* 0x000fe200078e0a05 */
[C---:B------:R-:W-:Y:S01]  /*2d40*/  ISETP.GT.U32.AND P5, PT, R5.reuse, R191, PT ;  /* 0x000000bf0500720c */ /* 0x040fe20003fa4070 */
[----:B------:R-:W-:Y:S01]  /*2d50*/  IMAD R189, R5, R9, R18 ;  /* 0x0000000905bd7224 */ /* 0x000fe200078e0212 */
[----:B------:R-:W-:Y:S01]  /*2d60*/  IABS R12, R16 ;  /* 0x00000010000c7213 */ /* 0x000fe20000000000 */
[----:B------:R-:W-:-:S02]  /*2d70*/  VIADD R9, R0, 0x49 ;  /* 0x0000004900097836 */ /* 0x000fc40000000000 */
[----:B------:R-:W-:Y:S01]  /*2d80*/  @!P0 IMAD.IADD R181, R181, 0x1, -R5 ;  /* 0x00000001b5b58824 */ /* 0x000fe200078e0a05 */
[----:B------:R-:W-:Y:S01]  /*2d90*/  ISETP.GE.AND P0, PT, R13, RZ, PT ;  /* 0x000000ff0d00720c */ /* 0x000fe20003f06270 */
[----:B------:R-:W-:Y:S01]  /*2da0*/  IMAD.HI.U32 R7, R3, R12, RZ ;  /* 0x0000000c03077227 */ /* 0x000fe200078e00ff */
[----:B------:R-:W-:-:S03]  /*2db0*/  IABS R10, R9 ;  /* 0x00000009000a7213 */ /* 0x000fc60000000000 */
[--C-:B------:R-:W-:Y:S01]  /*2dc0*/  @!P6 IMAD.IADD R185, R185, 0x1, -R5.reuse ;  /* 0x00000001b9b9e824 */ /* 0x100fe200078e0a05 */
[----:B------:R-:W-:Y:S01]  /*2dd0*/  ISETP.GE.AND P6, PT, R15, RZ, PT ;  /* 0x000000ff0f00720c */ /* 0x000fe20003fc6270 */
[----:B------:R-:W-:Y:S01]  /*2de0*/  @!P4 IMAD.IADD R187, R187, 0x1, -R5 ;  /* 0x00000001bbbbc824 */ /* 0x000fe200078e0a05 */
[----:B------:R-:W-:Y:S01]  /*2df0*/  ISETP.GE.AND P4, PT, R19, RZ, PT ;  /* 0x000000ff1300720c */ /* 0x000fe20003f86270 */
[----:B------:R-:W-:Y:S02]  /*2e00*/  IMAD.MOV R7, RZ, RZ, -R7 ;  /* 0x000000ffff077224 */ /* 0x000fe400078e0a07 */
[----:B------:R-:W-:-:S04]  /*2e10*/  IMAD.HI.U32 R6, R3, R10, RZ ;  /* 0x0000000a03067227 */ /* 0x000fc800078e00ff */
[----:B------:R-:W-:Y:S01]  /*2e20*/  @!P5 IMAD.IADD R191, R191, 0x1, -R5 ;  /* 0x00000001bfbfd824 */ /* 0x000fe200078e0a05 */
[C---:B------:R-:W-:Y:S01]  /*2e30*/  ISETP.GT.U32.AND P5, PT, R5.reuse, R187, PT ;  /* 0x000000bb0500720c */ /* 0x040fe20003fa4070 */
[C---:B------:R-:W-:Y:S02]  /*2e40*/  IMAD R195, R5.reuse, R7, R12 ;  /* 0x0000000705c37224 */ /* 0x040fe400078e020c */
[----:B------:R-:W-:Y:S02]  /*2e50*/  IMAD.MOV R6, RZ, RZ, -R6 ;  /* 0x000000ffff067224 */ /* 0x000fe400078e0a06 */
[----:B------:R-:W-:Y:S02]  /*2e60*/  VIADD R7, R0, 0x47 ;  /* 0x0000004700077836 */ /* 0x000fe40000000000 */
[C---:B------:R-:W-:Y:S02]  /*2e70*/  IMAD R193, R5.reuse, R6, R10 ;  /* 0x0000000605c17224 */ /* 0x040fe400078e020a */
[----:B------:R-:W-:Y:S01]  /*2e80*/  @!P2 IMAD.MOV R181, RZ, RZ, -R181 ;  /* 0x000000ffffb5a224 */ /* 0x000fe200078e0ab5 */
[----:B------:R-:W-:Y:S01]  /*2e90*/  ISETP.GT.U32.AND P2, PT, R5, R191, PT ;  /* 0x000000bf0500720c */ /* 0x000fe20003f44070 */
[----:B------:R-:W-:Y:S01]  /*2ea0*/  @!P1 IMAD.IADD R179, R179, 0x1, -R5 ;  /* 0x00000001b3b39824 */ /* 0x000fe200078e0a05 */
[----:B------:R-:W-:Y:S01]  /*2eb0*/  IABS R10, R7 ;  /* 0x00000007000a7213 */ /* 0x000fe20000000000 */
[----:B------:R-:W-:Y:S01]  /*2ec0*/  @!P0 IMAD.MOV R183, RZ, RZ, -R183 ;  /* 0x000000ffffb78224 */ /* 0x000fe200078e0ab7 */
[C---:B------:R-:W-:Y:S01]  /*2ed0*/  ISETP.GT.U32.AND P1, PT, R5.reuse, R189, PT ;  /* 0x000000bd0500720c */ /* 0x040fe20003f24070 */
[----:B------:R-:W-:Y:S01]  /*2ee0*/  @!P6 IMAD.MOV R185, RZ, RZ, -R185 ;  /* 0x000000ffffb9e224 */ /* 0x000fe200078e0ab9 */
[----:B------:R-:W-:Y:S01]  /*2ef0*/  ISETP.GT.U32.AND P0, PT, R5, R193, PT ;  /* 0x000000c10500720c */ /* 0x000fe20003f04070 */
[----:B------:R-:W-:Y:S01]  /*2f00*/  IMAD.HI.U32 R6, R3, R10, RZ ;  /* 0x0000000a03067227 */ /* 0x000fe200078e00ff */
[----:B------:R-:W-:-:S03]  /*2f10*/  ISETP.GE.AND P6, PT, R23, RZ, PT ;  /* 0x000000ff1700720c */ /* 0x000fc60003fc6270 */
[--C-:B------:R-:W-:Y:S01]  /*2f20*/  @!P5 IMAD.IADD R187, R187, 0x1, -R5.reuse ;  /* 0x00000001bbbbd824 */ /* 0x100fe200078e0a05 */
[----:B------:R-:W-:Y:S01]  /*2f30*/  ISETP.GT.U32.AND P5, PT, R5, R195, PT ;  /* 0x000000c30500720c */ /* 0x000fe20003fa4070 */
[----:B------:R-:W-:Y:S02]  /*2f40*/  IMAD.MOV R6, RZ, RZ, -R6 ;  /* 0x000000ffff067224 */ /* 0x000fe400078e0a06 */
[--C-:B------:R-:W-:Y:S01]  /*2f50*/  @!P2 IMAD.IADD R191, R191, 0x1, -R5.reuse ;  /* 0x00000001bfbfa824 */ /* 0x100fe200078e0a05 */
[----:B------:R-:W-:Y:S01]  /*2f60*/  ISETP.GE.AND P2, PT, R16, RZ, PT ;  /* 0x000000ff1000720c */ /* 0x000fe20003f46270 */
[----:B------:R-:W-:Y:S02]  /*2f70*/  IMAD R227, R5, R6, R10 ;  /* 0x0000000605e37224 */ /* 0x000fe400078e020a */
[--C-:B------:R-:W-:Y:S01]  /*2f80*/  @!P1 IMAD.IADD R189, R189, 0x1, -R5.reuse ;  /* 0x00000001bdbd9824 */ /* 0x100fe200078e0a05 */
[----:B------:R-:W-:Y:S01]  /*2f90*/  ISETP.GE.AND P1, PT, R22, RZ, PT ;  /* 0x000000ff1600720c */ /* 0x000fe20003f26270 */
[----:B------:R-:W-:Y:S01]  /*2fa0*/  @!P0 IMAD.IADD R193, R193, 0x1, -R5 ;  /* 0x00000001c1c18824 */ /* 0x000fe200078e0a05 */
[----:B------:R-:W-:Y:S01]  /*2fb0*/  ISETP.GE.AND P0, PT, R7, RZ, PT ;  /* 0x000000ff0700720c */ /* 0x000fe20003f06270 */
[----:B------:R-:W-:Y:S01]  /*2fc0*/  @!P6 IMAD.MOV R191, RZ, RZ, -R191 ;  /* 0x000000ffffbfe224 */ /* 0x000fe200078e0abf */
[C---:B------:R-:W-:Y:S01]  /*2fd0*/  ISETP.GT.U32.AND P6, PT, R5.reuse, R227, PT ;  /* 0x000000e30500720c */ /* 0x040fe20003fc4070 */
[----:B------:R-:W-:Y:S01]  /*2fe0*/  @!P3 IMAD.MOV R179, RZ, RZ, -R179 ;  /* 0x000000ffffb3b224 */ /* 0x000fe200078e0ab3 */
[----:B------:R-:W-:Y:S01]  /*2ff0*/  ISETP.GT.U32.AND P3, PT, R5, R189, PT ;  /* 0x000000bd0500720c */ /* 0x000fe20003f64070 */
[----:B------:R-:W-:Y:S01]  /*3000*/  @!P5 IMAD.IADD R195, R195, 0x1, -R5 ;  /* 0x00000001c3c3d824 */ /* 0x000fe200078e0a05 */
[----:B------:R-:W-:Y:S01]  /*3010*/  ISETP.GT.U32.AND P5, PT, R5, R193, PT ;  /* 0x000000c10500720c */ /* 0x000fe20003fa4070 */
[----:B------:R-:W-:-:S02]  /*3020*/  VIADD R6, R0, 0x45 ;  /* 0x0000004500067836 */ /* 0x000fc40000000000 */
[C---:B------:R-:W-:Y:S02]  /*3030*/  VIADD R13, R0.reuse, 0x46 ;  /* 0x00000046000d7836 */ /* 0x040fe40000000000 */
[----:B------:R-:W-:Y:S01]  /*3040*/  @!P4 IMAD.MOV R187, RZ, RZ, -R187 ;  /* 0x000000ffffbbc224 */ /* 0x000fe200078e0abb */
[----:B------:R-:W-:Y:S01]  /*3050*/  IABS R10, R6 ;  /* 0x00000006000a7213 */ /* 0x000fe20000000000 */
[----:B------:R-:W-:Y:S01]  /*3060*/  VIADD R19, R0, 0x3f ;  /* 0x0000003f00137836 */ /* 0x000fe20000000000 */
[----:B------:R-:W-:Y:S01]  /*3070*/  IABS R12, R13 ;  /* 0x0000000d000c7213 */ /* 0x000fe20000000000 */
[--C-:B------:R-:W-:Y:S01]  /*3080*/  @!P6 IMAD.IADD R227, R227, 0x1, -R5.reuse ;  /* 0x00000001e3e3e824 */ /* 0x100fe200078e0a05 */
[----:B------:R-:W-:Y:S01]  /*3090*/  ISETP.GE.AND P4, PT, R13, RZ, PT ;  /* 0x000000ff0d00720c */ /* 0x000fe20003f86270 */
[--C-:B------:R-:W-:Y:S01]  /*30a0*/  @!P3 IMAD.IADD R189, R189, 0x1, -R5.reuse ;  /* 0x00000001bdbdb824 */ /* 0x100fe200078e0a05 */
[----:B------:R-:W-:Y:S01]  /*30b0*/  ISETP.GE.AND P3, PT, R9, RZ, PT ;  /* 0x000000ff0900720c */ /* 0x000fe20003f66270 */
[----:B------:R-:W-:Y:S01]  /*30c0*/  @!P5 IMAD.IADD R193, R193, 0x1, -R5 ;  /* 0x00000001c1c1d824 */ /* 0x000fe200078e0a05 */
[----:B------:R-:W-:Y:S01]  /*30d0*/  ISETP.GE.AND P5, PT, R6, RZ, PT ;  /* 0x000000ff0600720c */ /* 0x000fe20003fa6270 */
[----:B------:R-:W-:Y:S01]  /*30e0*/  IMAD.HI.U32 R6, R3, R10, RZ ;  /* 0x0000000a03067227 */ /* 0x000fe200078e00ff */
[----:B------:R-:W-:-:S03]  /*30f0*/  ISETP.GT.U32.AND P6, PT, R5, R227, PT ;  /* 0x000000e30500720c */ /* 0x000fc60003fc4070 */
[----:B------:R-:W-:Y:S01]  /*3100*/  @!P1 IMAD.MOV R189, RZ, RZ, -R189 ;  /* 0x000000ffffbd9224 */ /* 0x000fe200078e0abd */
[C---:B------:R-:W-:Y:S01]  /*3110*/  ISETP.GT.U32.AND P1, PT, R5.reuse, R195, PT ;  /* 0x000000c30500720c */ /* 0x040fe20003f24070 */
[----:B------:R-:W-:Y:S02]  /*3120*/  IMAD.MOV R6, RZ, RZ, -R6 ;  /* 0x000000ffff067224 */ /* 0x000fe400078e0a06 */
[----:B------:R-:W-:Y:S02]  /*3130*/  VIADD R13, R0, 0x43 ;  /* 0x00000043000d7836 */ /* 0x000fe40000000000 */
[----:B------:R-:W-:Y:S02]  /*3140*/  IMAD R231, R5, R6, R10 ;  /* 0x0000000605e77224 */ /* 0x000fe400078e020a */
[----:B------:R-:W-:Y:S01]  /*3150*/  IMAD.HI.U32 R7, R3, R12, RZ ;  /* 0x0000000c03077227 */ /* 0x000fe200078e00ff */
[----:B------:R-:W-:-:S03]  /*3160*/  IABS R16, R13 ;  /* 0x0000000d00107213 */ /* 0x000fc60000000000 */
[--C-:B------:R-:W-:Y:S01]  /*3170*/  @!P6 IMAD.IADD R227, R227, 0x1, -R5.reuse ;  /* 0x00000001e3e3e824 */ /* 0x100fe200078e0a05 */
[----:B------:R-:W-:Y:S01]  /*3180*/  ISETP.GT.U32.AND P6, PT, R5, R231, PT ;  /* 0x000000e70500720c */ /* 0x000fe20003fc4070 */
[----:B------:R-:W-:Y:S02]  /*3190*/  @!P1 IMAD.IADD R195, R195, 0x1, -R5 ;  /* 0x00000001c3c39824 */ /* 0x000fe400078e0a05 */
[----:B------:R-:W-:-:S04]  /*31a0*/  IMAD.HI.U32 R9, R3, R16, RZ ;  /* 0x0000001003097227 */ /* 0x000fc800078e00ff */
[----:B------:R-:W-:Y:S02]  /*31b0*/  IMAD.MOV R7, RZ, RZ, -R7 ;  /* 0x000000ffff077224 */ /* 0x000fe400078e0a07 */
[----:B------:R-:W-:Y:S01]  /*31c0*/  @!P2 IMAD.MOV R195, RZ, RZ, -R195 ;  /* 0x000000ffffc3a224 */ /* 0x000fe200078e0ac3 */
[----:B------:R-:W-:Y:S01]  /*31d0*/  ISETP.GE.AND P2, PT, R13, RZ, PT ;  /* 0x000000ff0d00720c */ /* 0x000fe20003f46270 */
[----:B------:R-:W-:Y:S02]  /*31e0*/  IMAD.MOV R9, RZ, RZ, -R9 ;  /* 0x000000ffff097224 */ /* 0x000fe400078e0a09 */
[C---:B------:R-:W-:Y:S02]  /*31f0*/  VIADD R13, R0.reuse, 0x42 ;  /* 0x00000042000d7836 */ /* 0x040fe40000000000 */
[C---:B------:R-:W-:Y:S02]  /*3200*/  IMAD R197, R5.reuse, R7, R12 ;  /* 0x0000000705c57224 */ /* 0x040fe400078e020c */
[----:B------:R-:W-:Y:S01]  /*3210*/  VIADD R7, R0, 0x44 ;  /* 0x0000004400077836 */ /* 0x000fe20000000000 */
[----:B------:R-:W-:Y:S01]  /*3220*/  IABS R10, R13 ;  /* 0x0000000d000a7213 */ /* 0x000fe20000000000 */
[C---:B------:R-:W-:Y:S01]  /*3230*/  IMAD R235, R5.reuse, R9, R16 ;  /* 0x0000000905eb7224 */ /* 0x040fe200078e0210 */
[----:B------:R-:W-:Y:S01]  /*3240*/  ISETP.GT.U32.AND P1, PT, R5, R197, PT ;  /* 0x000000c50500720c */ /* 0x000fe20003f24070 */
[----:B------:R-:W-:Y:S01]  /*3250*/  @!P6 IMAD.IADD R231, R231, 0x1, -R5 ;  /* 0x00000001e7e7e824 */ /* 0x000fe200078e0a05 */
[----:B------:R-:W-:Y:S01]  /*3260*/  IABS R12, R7 ;  /* 0x00000007000c7213 */ /* 0x000fe20000000000 */
[----:B------:R-:W-:Y:S01]  /*3270*/  @!P0 IMAD.MOV R227, RZ, RZ, -R227 ;  /* 0x000000ffffe38224 */ /* 0x000fe200078e0ae3 */
[----:B------:R-:W-:Y:S01]  /*3280*/  ISETP.GT.U32.AND P0, PT, R5, R235, PT ;  /* 0x000000eb0500720c */ /* 0x000fe20003f04070 */
[----:B------:R-:W-:Y:S01]  /*3290*/  IMAD.HI.U32 R6, R3, R10, RZ ;  /* 0x0000000a03067227 */ /* 0x000fe200078e00ff */
[----:B------:R-:W-:-:S03]  /*32a0*/  ISETP.GT.U32.AND P6, PT, R5, R231, PT ;  /* 0x000000e70500720c */ /* 0x000fc60003fc4070 */
[----:B------:R-:W-:Y:S01]  /*32b0*/  @!P3 IMAD.MOV R193, RZ, RZ, -R193 ;  /* 0x000000ffffc1b224 */ /* 0x000fe200078e0ac1 */
[----:B------:R-:W-:Y:S01]  /*32c0*/  ISETP.GE.AND P3, PT, R7, RZ, PT ;  /* 0x000000ff0700720c */ /* 0x000fe20003f66270 */
[----:B------:R-:W-:-:S04]  /*32d0*/  IMAD.HI.U32 R7, R3, R12, RZ ;  /* 0x0000000c03077227 */ /* 0x000fc800078e00ff */
[----:B------:R-:W-:Y:S02]  /*32e0*/  IMAD.MOV R6, RZ, RZ, -R6 ;  /* 0x000000ffff067224 */ /* 0x000fe400078e0a06 */
[----:B------:R-:W-:Y:S02]  /*32f0*/  IMAD.MOV R7, RZ, RZ, -R7 ;  /* 0x000000ffff077224 */ /* 0x000fe400078e0a07 */
[C---:B------:R-:W-:Y:S02]  /*3300*/  VIADD R18, R0.reuse, 0x40 ;  /* 0x0000004000127836 */ /* 0x040fe40000000000 */
[----:B------:R-:W-:Y:S02]  /*3310*/  IMAD R237, R5, R6, R10 ;  /* 0x0000000605ed7224 */ /* 0x000fe400078e020a */
[--C-:B------:R-:W-:Y:S01]  /*3320*/  @!P1 IMAD.IADD R197, R197, 0x1, -R5.reuse ;  /* 0x00000001c5c59824 */ /* 0x100fe200078e0a05 */
[----:B------:R-:W-:Y:S01]  /*3330*/  IABS R16, R18 ;  /* 0x0000001200107213 */ /* 0x000fe20000000000 */
[C---:B------:R-:W-:Y:S01]  /*3340*/  IMAD R233, R5.reuse, R7, R12 ;  /* 0x0000000705e97224 */ /* 0x040fe200078e020c */
[----:B------:R-:W-:Y:S01]  /*3350*/  IABS R7, R19 ;  /* 0x0000001300077213 */ /* 0x000fe20000000000 */
[----:B------:R-:W-:Y:S01]  /*3360*/  VIADD R15, R0, 0x41 ;  /* 0x00000041000f7836 */ /* 0x000fe20000000000 */
[----:B------:R-:W-:Y:S01]  /*3370*/  ISETP.GT.U32.AND P1, PT, R5, R197, PT ;  /* 0x000000c50500720c */ /* 0x000fe20003f24070 */
[--C-:B------:R-:W-:Y:S01]  /*3380*/  @!P6 IMAD.IADD R231, R231, 0x1, -R5.reuse ;  /* 0x00000001e7e7e824 */ /* 0x100fe200078e0a05 */
[----:B------:R-:W-:Y:S01]  /*3390*/  ISETP.GT.U32.AND P6, PT, R5, R237, PT ;  /* 0x000000ed0500720c */ /* 0x000fe20003fc4070 */
[----:B------:R-:W-:Y:S01]  /*33a0*/  @!P0 IMAD.IADD R235, R235, 0x1, -R5 ;  /* 0x00000001ebeb8824 */ /* 0x000fe200078e0a05 */
[----:B------:R-:W-:Y:S01]  /*33b0*/  IABS R12, R15 ;  /* 0x0000000f000c7213 */ /* 0x000fe20000000000 */
[----:B------:R-:W-:-:S02]  /*33c0*/  IMAD.MOV.U32 R10, RZ, RZ, R7 ;  /* 0x000000ffff0a7224 */ /* 0x000fc400078e0007 */
[----:B------:R-:W-:Y:S01]  /*33d0*/  IMAD.HI.U32 R7, R3, R16, RZ ;  /* 0x0000001003077227 */ /* 0x000fe200078e00ff */
[----:B------:R-:W-:-:S03]  /*33e0*/  ISETP.GT.U32.AND P0, PT, R5, R235, PT ;  /* 0x000000eb0500720c */ /* 0x000fc60003f04070 */
[----:B------:R-:W-:-:S04]  /*33f0*/  IMAD.HI.U32 R6, R3, R12, RZ ;  /* 0x0000000c03067227 */ /* 0x000fc800078e00ff */
[----:B------:R-:W-:Y:S02]  /*3400*/  IMAD.MOV R7, RZ, RZ, -R7 ;  /* 0x000000ffff077224 */ /* 0x000fe400078e0a07 */
[----:B------:R-:W-:Y:S02]  /*3410*/  IMAD.MOV R6, RZ, RZ, -R6 ;  /* 0x000000ffff067224 */ /* 0x000fe400078e0a06 */
[----:B------:R-:W-:Y:S02]  /*3420*/  IMAD R205, R5, R7, R16 ;  /* 0x0000000705cd7224 */ /* 0x000fe400078e0210 */
[----:B------:R-:W-:Y:S02]  /*3430*/  @!P6 IMAD.IADD R237, R237, 0x1, -R5 ;  /* 0x00000001edede824 */ /* 0x000fe400078e0a05 */
[----:B------:R-:W-:-:S03]  /*3440*/  IMAD.HI.U32 R9, R3, R10, RZ ;  /* 0x0000000a03097227 */ /* 0x000fc600078e00ff */
[----:B------:R-:W-:Y:S01]  /*3450*/  ISETP.GT.U32.AND P6, PT, R5, R237, PT ;  /* 0x000000ed0500720c */ /* 0x000fe20003fc4070 */
[--C-:B------:R-:W-:Y:S01]  /*3460*/  @!P1 IMAD.IADD R197, R197, 0x1, -R5.reuse ;  /* 0x00000001c5c59824 */ /* 0x100fe200078e0a05 */
[C---:B------:R-:W-:Y:S01]  /*3470*/  ISETP.GT.U32.AND P1, PT, R5.reuse, R233, PT ;  /* 0x000000e90500720c */ /* 0x040fe20003f24070 */
[----:B------:R-:W-:Y:S02]  /*3480*/  IMAD R239, R5, R6, R12 ;  /* 0x0000000605ef7224 */ /* 0x000fe400078e020c */
[----:B------:R-:W-:Y:S01]  /*3490*/  @!P0 IMAD.IADD R235, R235, 0x1, -R5 ;  /* 0x00000001ebeb8824 */ /* 0x000fe200078e0a05 */
[----:B------:R-:W-:Y:S01]  /*34a0*/  ISETP.GT.U32.AND P0, PT, R5, R205, PT ;  /* 0x000000cd0500720c */ /* 0x000fe20003f04070 */
[----:B------:R-:W-:Y:S02]  /*34b0*/  IMAD.MOV R9, RZ, RZ, -R9 ;  /* 0x000000ffff097224 */ /* 0x000fe400078e0a09 */
[C---:B------:R-:W-:Y:S02]  /*34c0*/  VIADD R7, R0.reuse, 0x3e ;  /* 0x0000003e00077836 */ /* 0x040fe40000000000 */
[----:B------:R-:W-:Y:S01]  /*34d0*/  @!P4 IMAD.MOV R197, RZ, RZ, -R197 ;  /* 0x000000ffffc5c224 */ /* 0x000fe200078e0ac5 */
[----:B------:R-:W-:Y:S01]  /*34e0*/  ISETP.GE.AND P4, PT, R13, RZ, PT ;  /* 0x000000ff0d00720c */ /* 0x000fe20003f86270 */
[----:B------:R-:W-:Y:S01]  /*34f0*/  @!P5 IMAD.MOV R231, RZ, RZ, -R231 ;  /* 0x000000ffffe7d224 */ /* 0x000fe200078e0ae7 */
[C---:B------:R-:W-:Y:S01]  /*3500*/  ISETP.GT.U32.AND P5, PT, R5.reuse, R239, PT ;  /* 0x000000ef0500720c */ /* 0x040fe20003fa4070 */
[----:B------:R-:W-:Y:S01]  /*3510*/  IMAD R199, R5, R9, R10 ;  /* 0x0000000905c77224 */ /* 0x000fe200078e020a */
[----:B------:R-:W-:Y:S01]  /*3520*/  IABS R10, R7 ;  /* 0x00000007000a7213 */ /* 0x000fe20000000000 */
[----:B------:R-:W-:-:S02]  /*3530*/  VIADD R9, R0, 0x3d ;  /* 0x0000003d00097836 */ /* 0x000fc40000000000 */
[--C-:B------:R-:W-:Y:S02]  /*3540*/  @!P1 IMAD.IADD R233, R233, 0x1, -R5.reuse ;  /* 0x00000001e9e99824 */ /* 0x100fe400078e0a05 */
[----:B------:R-:W-:Y:S01]  /*3550*/  IMAD.HI.U32 R6, R3, R10, RZ ;  /* 0x0000000a03067227 */ /* 0x000fe200078e00ff */
[----:B------:R-:W-:Y:S02]  /*3560*/  IABS R12, R9 ;  /* 0x00000009000c7213 */ /* 0x000fe40000000000 */
[----:B------:R-:W-:Y:S01]  /*3570*/  ISETP.GT.U32.AND P1, PT, R5, R233, PT ;  /* 0x000000e90500720c */ /* 0x000fe20003f24070 */
[--C-:B------:R-:W-:Y:S01]  /*3580*/  @!P6 IMAD.IADD R237, R237, 0x1, -R5.reuse ;  /* 0x00000001edede824 */ /* 0x100fe200078e0a05 */
[----:B------:R-:W-:Y:S01]  /*3590*/  ISETP.GE.AND P6, PT, R19, RZ, PT ;  /* 0x000000ff1300720c */ /* 0x000fe20003fc6270 */
[----:B------:R-:W-:Y:S02]  /*35a0*/  @!P0 IMAD.IADD R205, R205, 0x1, -R5 ;  /* 0x00000001cdcd8824 */ /* 0x000fe400078e0a05 */
[----:B------:R-:W-:-:S02]  /*35b0*/  IMAD.MOV R6, RZ, RZ, -R6 ;  /* 0x000000ffff067224 */ /* 0x000fc400078e0a06 */
[----:B------:R-:W-:Y:S01]  /*35c0*/  @!P2 IMAD.MOV R235, RZ, RZ, -R235 ;  /* 0x000000ffffeba224 */ /* 0x000fe200078e0aeb */
[----:B------:R-:W-:Y:S01]  /*35d0*/  ISETP.GT.U32.AND P2, PT, R5, R199, PT ;  /* 0x000000c70500720c */ /* 0x000fe20003f44070 */
[----:B------:R-:W-:Y:S01]  /*35e0*/  @!P5 IMAD.IADD R239, R239, 0x1, -R5 ;  /* 0x00000001efefd824 */ /* 0x000fe200078e0a05 */
[----:B------:R-:W-:Y:S01]  /*35f0*/  ISETP.GE.AND P5, PT, R7, RZ, PT ;  /* 0x000000ff0700720c */ /* 0x000fe20003fa6270 */
[----:B------:R-:W-:Y:S01]  /*3600*/  @!P4 IMAD.MOV R237, RZ, RZ, -R237 ;  /* 0x000000ffffedc224 */ /* 0x000fe200078e0aed */
[C---:B------:R-:W-:Y:S01]  /*3610*/  ISETP.GT.U32.AND P4, PT, R5.reuse, R205, PT ;  /* 0x000000cd0500720c */ /* 0x040fe20003f84070 */
[C---:B------:R-:W-:Y:S01]  /*3620*/  IMAD R201, R5.reuse, R6, R10 ;  /* 0x0000000605c97224 */ /* 0x040fe200078e020a */
[----:B------:R-:W-:Y:S01]  /*3630*/  ISETP.GT.U32.AND P0, PT, R5, R239, PT ;  /* 0x000000ef0500720c */ /* 0x000fe20003f04070 */
[----:B------:R-:W-:-:S04]  /*3640*/  IMAD.HI.U32 R6, R3, R12, RZ ;  /* 0x0000000c03067227 */ /* 0x000fc800078e00ff */
[----:B------:R-:W-:Y:S02]  /*3650*/  IMAD.MOV R6, RZ, RZ, -R6 ;  /* 0x000000ffff067224 */ /* 0x000fe400078e0a06 */
[C---:B------:R-:W-:Y:S02]  /*3660*/  VIADD R13, R0.reuse, 0x3c ;  /* 0x0000003c000d7836 */ /* 0x040fe40000000000 */
[----:B------:R-:W-:Y:S02]  /*3670*/  IMAD R207, R5, R6, R12 ;  /* 0x0000000605cf7224 */ /* 0x000fe400078e020c */
[--C-:B------:R-:W-:Y:S01]  /*3680*/  @!P1 IMAD.IADD R233, R233, 0x1, -R5.reuse ;  /* 0x00000001e9e99824 */ /* 0x100fe200078e0a05 */
[----:B------:R-:W-:Y:S01]  /*3690*/  ISETP.GE.AND P1, PT, R15, RZ, PT ;  /* 0x000000ff0f00720c */ /* 0x000fe20003f26270 */
[----:B------:R-:W-:Y:S01]  /*36a0*/  @!P2 IMAD.IADD R199, R199, 0x1, -R5 ;  /* 0x00000001c7c7a824 */ /* 0x000fe200078e0a05 */
[----:B------:R-:W-:Y:S01]  /*36b0*/  IABS R10, R13 ;  /* 0x0000000d000a7213 */ /* 0x000fe20000000000 */
[----:B------:R-:W-:-:S02]  /*36c0*/  VIADD R15, R0, 0x3b ;  /* 0x0000003b000f7836 */ /* 0x000fc40000000000 */
[----:B------:R-:W-:Y:S01]  /*36d0*/  @!P4 IMAD.IADD R205, R205, 0x1, -R5 ;  /* 0x00000001cdcdc824 */ /* 0x000fe200078e0a05 */
[----:B------:R-:W-:Y:S01]  /*36e0*/  ISETP.GT.U32.AND P4, PT, R5, R207, PT ;  /* 0x000000cf0500720c */ /* 0x000fe20003f84070 */
[----:B------:R-:W-:Y:S01]  /*36f0*/  @!P3 IMAD.MOV R233, RZ, RZ, -R233 ;  /* 0x000000ffffe9b224 */ /* 0x000fe200078e0ae9 */
[----:B------:R-:W-:Y:S01]  /*3700*/  ISETP.GE.AND P3, PT, R18, RZ, PT ;  /* 0x000000ff1200720c */ /* 0x000fe20003f66270 */
[----:B------:R-:W-:Y:S01]  /*3710*/  @!P0 IMAD.IADD R239, R239, 0x1, -R5 ;  /* 0x00000001efef8824 */ /* 0x000fe200078e0a05 */
[----:B------:R-:W-:Y:S01]  /*3720*/  ISETP.GT.U32.AND P2, PT, R5, R199, PT ;  /* 0x000000c70500720c */ /* 0x000fe20003f44070 */
[----:B------:R-:W-:Y:S01]  /*3730*/  IMAD.HI.U32 R6, R3, R10, RZ ;  /* 0x0000000a03067227 */ /* 0x000fe200078e00ff */
[----:B------:R-:W-:Y:S02]  /*3740*/  ISETP.GT.U32.AND P0, PT, R5, R201, PT ;  /* 0x000000c90500720c */ /* 0x000fe40003f04070 */
[----:B------:R-:W-:Y:S01]  /*3750*/  IABS R12, R15 ;  /* 0x0000000f000c7213 */ /* 0x000fe20000000000 */
[----:B------:R-:W-:-:S02]  /*3760*/  VIADD R18, R0, 0x3a ;  /* 0x0000003a00127836 */ /* 0x000fc40000000000 */
[----:B------:R-:W-:Y:S02]  /*3770*/  IMAD.MOV R6, RZ, RZ, -R6 ;  /* 0x000000ffff067224 */ /* 0x000fe400078e0a06 */
[----:B------:R-:W-:Y:S01]  /*3780*/  IMAD.HI.U32 R7, R3, R12, RZ ;  /* 0x0000000c03077227 */ /* 0x000fe200078e00ff */
[----:B------:R-:W-:-:S03]  /*3790*/  IABS R16, R18 ;  /* 0x0000001200107213 */ /* 0x000fc60000000000 */
[----:B------:R-:W-:Y:S02]  /*37a0*/  IMAD.MOV R7, RZ, RZ, -R7 ;  /* 0x000000ffff077224 */ /* 0x000fe400078e0a07 */
[--C-:B------:R-:W-:Y:S02]  /*37b0*/  @!P4 IMAD.IADD R207, R207, 0x1, -R5.reuse ;  /* 0x00000001cfcfc824 */ /* 0x100fe400078e0a05 */
[----:B------:R-:W-:Y:S02]  /*37c0*/  IMAD R213, R5, R6, R10 ;  /* 0x0000000605d57224 */ /* 0x000fe400078e020a */
[--C-:B------:R-:W-:Y:S01]  /*37d0*/  @!P2 IMAD.IADD R199, R199, 0x1, -R5.reuse ;  /* 0x00000001c7c7a824 */ /* 0x100fe200078e0a05 */
[----:B------:R-:W-:Y:S01]  /*37e0*/  ISETP.GE.AND P2, PT, R9, RZ, PT ;  /* 0x000000ff0900720c */ /* 0x000fe20003f46270 */
[----:B------:R-:W-:Y:S01]  /*37f0*/  @!P0 IMAD.IADD R201, R201, 0x1, -R5 ;  /* 0x00000001c9c98824 */ /* 0x000fe200078e0a05 */
[C---:B------:R-:W-:Y:S01]  /*3800*/  ISETP.GT.U32.AND P4, PT, R5.reuse, R207, PT ;  /* 0x000000cf0500720c */ /* 0x040fe20003f84070 */
[----:B------:R-:W-:Y:S01]  /*3810*/  IMAD R211, R5, R7, R12 ;  /* 0x0000000705d37224 */ /* 0x000fe200078e020c */
[----:B------:R-:W-:Y:S01]  /*3820*/  ISETP.GE.AND P0, PT, R13, RZ, PT ;  /* 0x000000ff0d00720c */ /* 0x000fe20003f06270 */
[----:B------:R-:W-:Y:S01]  /*3830*/  @!P3 IMAD.MOV R205, RZ, RZ, -R205 ;  /* 0x000000ffffcdb224 */ /* 0x000fe200078e0acd */
[----:B------:R-:W-:Y:S01]  /*3840*/  ISETP.GT.U32.AND P3, PT, R5, R213, PT ;  /* 0x000000d50500720c */ /* 0x000fe20003f64070 */
[----:B------:R-:W-:-:S04]  /*3850*/  IMAD.HI.U32 R9, R3, R16, RZ ;  /* 0x0000001003097227 */ /* 0x000fc800078e00ff */
[----:B------:R-:W-:Y:S01]  /*3860*/  @!P1 IMAD.MOV R239, RZ, RZ, -R239 ;  /* 0x000000ffffef9224 */ /* 0x000fe200078e0aef */
[C---:B------:R-:W-:Y:S01]  /*3870*/  ISETP.GT.U32.AND P1, PT, R5.reuse, R201, PT ;  /* 0x000000c90500720c */ /* 0x040fe20003f24070 */
[----:B------:R-:W-:Y:S01]  /*3880*/  @!P6 IMAD.MOV R199, RZ, RZ, -R199 ;  /* 0x000000ffffc7e224 */ /* 0x000fe200078e0ac7 */
[C---:B------:R-:W-:Y:S01]  /*3890*/  ISETP.GT.U32.AND P6, PT, R5.reuse, R211, PT ;  /* 0x000000d30500720c */ /* 0x040fe20003fc4070 */
[----:B------:R-:W-:Y:S02]  /*38a0*/  IMAD.MOV R9, RZ, RZ, -R9 ;  /* 0x000000ffff097224 */ /* 0x000fe400078e0a09 */
[C---:B------:R-:W-:Y:S02]  /*38b0*/  VIADD R7, R0.reuse, 0x39 ;  /* 0x0000003900077836 */ /* 0x040fe40000000000 */
[----:B------:R-:W-:Y:S02]  /*38c0*/  IMAD R209, R5, R9, R16 ;  /* 0x0000000905d17224 */ /* 0x000fe400078e0210 */
[----:B------:R-:W-:Y:S01]  /*38d0*/  VIADD R9, R0, 0x38 ;  /* 0x0000003800097836 */ /* 0x000fe20000000000 */
[----:B------:R-:W-:Y:S01]  /*38e0*/  IABS R10, R7 ;  /* 0x00000007000a7213 */ /* 0x000fe20000000000 */
[--C-:B------:R-:W-:Y:S01]  /*38f0*/  @!P4 IMAD.IADD R207, R207, 0x1, -R5.reuse ;  /* 0x00000001cfcfc824 */ /* 0x100fe200078e0a05 */
[----:B------:R-:W-:Y:S01]  /*3900*/  ISETP.GT.U32.AND P4, PT, R5, R209, PT ;  /* 0x000000d10500720c */ /* 0x000fe20003f84070 */
[--C-:B------:R-:W-:Y:S01]  /*3910*/  @!P3 IMAD.IADD R213, R213, 0x1, -R5.reuse ;  /* 0x00000001d5d5b824 */ /* 0x100fe200078e0a05 */
[----:B------:R-:W-:Y:S01]  /*3920*/  IABS R12, R9 ;  /* 0x00000009000c7213 */ /* 0x000fe20000000000 */
[--C-:B------:R-:W-:Y:S01]  /*3930*/  @!P1 IMAD.IADD R201, R201, 0x1, -R5.reuse ;  /* 0x00000001c9c99824 */ /* 0x100fe200078e0a05 */
[----:B------:R-:W-:Y:S01]  /*3940*/  ISETP.GE.AND P1, PT, R15, RZ, PT ;  /* 0x000000ff0f00720c */ /* 0x000fe20003f26270 */
[----:B------:R-:W-:Y:S01]  /*3950*/  @!P6 IMAD.IADD R211, R211, 0x1, -R5 ;  /* 0x00000001d3d3e824 */ /* 0x000fe200078e0a05 */
[----:B------:R-:W-:Y:S01]  /*3960*/  ISETP.GT.U32.AND P6, PT, R5, R213, PT ;  /* 0x000000d50500720c */ /* 0x000fe20003fc4070 */
[----:B------:R-:W-:Y:S01]  /*3970*/  IMAD.HI.U32 R6, R3, R10, RZ ;  /* 0x0000000a03067227 */ /* 0x000fe200078e00ff */
[----:B------:R-:W-:-:S03]  /*3980*/  ISETP.GE.AND P3, PT, R18, RZ, PT ;  /* 0x000000ff1200720c */ /* 0x000fc60003f66270 */
[----:B------:R-:W-:Y:S01]  /*3990*/  @!P5 IMAD.MOV R201, RZ, RZ, -R201 ;  /* 0x000000ffffc9d224 */ /* 0x000fe200078e0ac9 */
[----:B------:R-:W-:Y:S01]  /*39a0*/  ISETP.GT.U32.AND P5, PT, R5, R211, PT ;  /* 0x000000d30500720c */ /* 0x000fe20003fa4070 */
[----:B------:R-:W-:Y:S02]  /*39b0*/  IMAD.MOV R215, RZ, RZ, -R6 ;  /* 0x000000ffffd77224 */ /* 0x000fe400078e0a06 */
[----:B------:R-:W-:-:S04]  /*39c0*/  IMAD.HI.U32 R6, R3, R12, RZ ;  /* 0x0000000c03067227 */ /* 0x000fc800078e00ff */
[----:B------:R-:W-:Y:S02]  /*39d0*/  VIADD R13, R0, 0x37 ;  /* 0x00000037000d7836 */ /* 0x000fe40000000000 */
[--C-:B------:R-:W-:Y:S02]  /*39e0*/  @!P4 IMAD.IADD R209, R209, 0x1, -R5.reuse ;  /* 0x00000001d1d1c824 */ /* 0x100fe400078e0a05 */
[C---:B------:R-:W-:Y:S01]  /*39f0*/  IMAD R215, R5.reuse, R215, R10 ;  /* 0x000000d705d77224 */ /* 0x040fe200078e020a */
[----:B------:R-:W-:Y:S01]  /*3a00*/  IABS R10, R13 ;  /* 0x0000000d000a7213 */ /* 0x000fe20000000000 */
[----:B------:R-:W-:Y:S01]  /*3a10*/  IMAD.MOV R6, RZ, RZ, -R6 ;  /* 0x000000ffff067224 */ /* 0x000fe200078e0a06 */
[----:B------:R-:W-:Y:S01]  /*3a20*/  ISETP.GT.U32.AND P4, PT, R5, R209, PT ;  /* 0x000000d10500720c */ /* 0x000fe20003f84070 */
[----:B------:R-:W-:Y:S01]  /*3a30*/  @!P6 IMAD.IADD R213, R213, 0x1, -R5 ;  /* 0x00000001d5d5e824 */ /* 0x000fe200078e0a05 */
[C---:B------:R-:W-:Y:S01]  /*3a40*/  ISETP.GT.U32.AND P6, PT, R5.reuse, R215, PT ;  /* 0x000000d70500720c */ /* 0x040fe20003fc4070 */
[----:B------:R-:W-:-:S02]  /*3a50*/  IMAD R217, R5, R6, R12 ;  /* 0x0000000605d97224 */ /* 0x000fc400078e020c */
[----:B------:R-:W-:Y:S02]  /*3a60*/  @!P5 IMAD.IADD R211, R211, 0x1, -R5 ;  /* 0x00000001d3d3d824 */ /* 0x000fe400078e0a05 */
[----:B------:R-:W-:Y:S01]  /*3a70*/  IMAD.HI.U32 R6, R3, R10, RZ ;  /* 0x0000000a03067227 */ /* 0x000fe200078e00ff */
[----:B------:R-:W-:-:S03]  /*3a80*/  ISETP.GT.U32.AND P5, PT, R5, R217, PT ;  /* 0x000000d90500720c */ /* 0x000fc60003fa4070 */
[C---:B------:R-:W-:Y:S02]  /*3a90*/  VIADD R15, R0.reuse, 0x36 ;  /* 0x00000036000f7836 */ /* 0x040fe40000000000 */
[----:B------:R-:W-:Y:S02]  /*3aa0*/  IMAD.MOV R219, RZ, RZ, -R6 ;  /* 0x000000ffffdb7224 */ /* 0x000fe400078e0a06 */
[----:B------:R-:W-:Y:S01]  /*3ab0*/  VIADD R16, R0, 0x35 ;  /* 0x0000003500107836 */ /* 0x000fe20000000000 */
[----:B------:R-:W-:Y:S01]  /*3ac0*/  IABS R12, R15 ;  /* 0x0000000f000c7213 */ /* 0x000fe20000000000 */
[--C-:B------:R-:W-:Y:S01]  /*3ad0*/  @!P4 IMAD.IADD R209, R209, 0x1, -R5.reuse ;  /* 0x00000001d1d1c824 */ /* 0x100fe200078e0a05 */
[----:B------:R-:W-:Y:S01]  /*3ae0*/  ISETP.GE.AND P4, PT, R7, RZ, PT ;  /* 0x000000ff0700720c */ /* 0x000fe20003f86270 */
[--C-:B------:R-:W-:Y:S01]  /*3af0*/  @!P6 IMAD.IADD R215, R215, 0x1, -R5.reuse ;  /* 0x00000001d7d7e824 */ /* 0x100fe200078e0a05 */
[----:B------:R-:W-:Y:S01]  /*3b00*/  IABS R7, R16 ;  /* 0x0000001000077213 */ /* 0x000fe20000000000 */
[----:B------:R-:W-:Y:S01]  /*3b10*/  IMAD R219, R5, R219, R10 ;  /* 0x000000db05db7224 */ /* 0x000fe200078e020a */
[----:B------:R-:W-:Y:S01]  /*3b20*/  ISETP.GE.AND P6, PT, R9, RZ, PT ;  /* 0x000000ff0900720c */ /* 0x000fe20003fc6270 */
[----:B------:R-:W-:-:S02]  /*3b30*/  @!P5 IMAD.IADD R217, R217, 0x1, -R5 ;  /* 0x00000001d9d9d824 */ /* 0x000fc400078e0a05 */
[----:B------:R-:W-:Y:S01]  /*3b40*/  @!P2 IMAD.MOV R207, RZ, RZ, -R207 ;  /* 0x000000ffffcfa224 */ /* 0x000fe200078e0acf */
[----:B------:R-:W-:Y:S01]  /*3b50*/  ISETP.GT.U32.AND P2, PT, R5, R215, PT ;  /* 0x000000d70500720c */ /* 0x000fe20003f44070 */
[----:B------:R-:W-:Y:S01]  /*3b60*/  IMAD.HI.U32 R6, R3, R12, RZ ;  /* 0x0000000c03067227 */ /* 0x000fe200078e00ff */
[----:B------:R-:W-:-:S03]  /*3b70*/  ISETP.GT.U32.AND P5, PT, R5, R219, PT ;  /* 0x000000db0500720c */ /* 0x000fc60003fa4070 */
[----:B------:R-:W-:Y:S02]  /*3b80*/  IMAD.MOV.U32 R10, RZ, RZ, R7 ;  /* 0x000000ffff0a7224 */ /* 0x000fe400078e0007 */
[----:B------:R-:W-:Y:S02]  /*3b90*/  IMAD.MOV R221, RZ, RZ, -R6 ;  /* 0x000000ffffdd7224 */ /* 0x000fe400078e0a06 */
[----:B------:R-:W-:Y:S02]  /*3ba0*/  VIADD R9, R0, 0x34 ;  /* 0x0000003400097836 */ /* 0x000fe40000000000 */
[----:B------:R-:W-:-:S03]  /*3bb0*/  IMAD.HI.U32 R6, R3, R10, RZ ;  /* 0x0000000a03067227 */ /* 0x000fc600078e00ff */
[----:B------:R-:W-:Y:S01]  /*3bc0*/  IABS R7, R9 ;  /* 0x0000000900077213 */ /* 0x000fe20000000000 */
[----:B------:R-:W-:Y:S01]  /*3bd0*/  @!P0 IMAD.MOV R213, RZ, RZ, -R213 ;  /* 0x000000ffffd58224 */ /* 0x000fe200078e0ad5 */
[----:B------:R-:W-:Y:S01]  /*3be0*/  ISETP.GT.U32.AND P0, PT, R5, R217, PT ;  /* 0x000000d90500720c */ /* 0x000fe20003f04070 */
[----:B------:R-:W-:Y:S02]  /*3bf0*/  IMAD.MOV R6, RZ, RZ, -R6 ;  /* 0x000000ffff067224 */ /* 0x000fe400078e0a06 */
[--C-:B------:R-:W-:Y:S02]  /*3c00*/  @!P2 IMAD.IADD R215, R215, 0x1, -R5.reuse ;  /* 0x00000001d7d7a824 */ /* 0x100fe400078e0a05 */
[----:B------:R-:W-:Y:S01]  /*3c10*/  @!P5 IMAD.IADD R219, R219, 0x1, -R5 ;  /* 0x00000001dbdbd824 */ /* 0x000fe200078e0a05 */
[----:B------:R-:W-:Y:S01]  /*3c20*/  ISETP.GE.AND P5, PT, R9, RZ, PT ;  /* 0x000000ff0900720c */ /* 0x000fe20003fa6270 */
[----:B------:R-:W-:Y:S02]  /*3c30*/  IMAD R223, R5, R6, R10 ;  /* 0x0000000605df7224 */ /* 0x000fe400078e020a */
[----:B------:R-:W-:-:S02]  /*3c40*/  IMAD.MOV.U32 R10, RZ, RZ, R7 ;  /* 0x000000ffff0a7224 */ /* 0x000fc400078e0007 */
[----:B------:R-:W-:Y:S01]  /*3c50*/  @!P4 IMAD.MOV R215, RZ, RZ, -R215 ;  /* 0x000000ffffd7c224 */ /* 0x000fe200078e0ad7 */
[----:B------:R-:W-:Y:S01]  /*3c60*/  ISETP.GT.U32.AND P4, PT, R5, R219, PT ;  /* 0x000000db0500720c */ /* 0x000fe20003f84070 */
[----:B------:R-:W-:-:S04]  /*3c70*/  IMAD.HI.U32 R6, R3, R10, RZ ;  /* 0x0000000a03067227 */ /* 0x000fc800078e00ff */
[----:B------:R-:W-:Y:S01]  /*3c80*/  @!P0 IMAD.IADD R217, R217, 0x1, -R5 ;  /* 0x00000001d9d98824 */ /* 0x000fe200078e0a05 */
[----:B------:R-:W-:Y:S01]  /*3c90*/  ISETP.GE.AND P0, PT, R16, RZ, PT ;  /* 0x000000ff1000720c */ /* 0x000fe20003f06270 */
[----:B------:R-:W-:Y:S02]  /*3ca0*/  IMAD.MOV R6, RZ, RZ, -R6 ;  /* 0x000000ffff067224 */ /* 0x000fe400078e0a06 */
[C---:B------:R-:W-:Y:S02]  /*3cb0*/  IMAD R221, R5.reuse, R221, R12 ;  /* 0x000000dd05dd7224 */ /* 0x040fe400078e020c */
[----:B------:R-:W-:Y:S01]  /*3cc0*/  @!P6 IMAD.MOV R217, RZ, RZ, -R217 ;  /* 0x000000ffffd9e224 */ /* 0x000fe200078e0ad9 */
[C---:B------:R-:W-:Y:S01]  /*3cd0*/  ISETP.GT.U32.AND P6, PT, R5.reuse, R223, PT ;  /* 0x000000df0500720c */ /* 0x040fe20003fc4070 */
[C---:B------:R-:W-:Y:S01]  /*3ce0*/  IMAD R225, R5.reuse, R6, R10 ;  /* 0x0000000605e17224 */ /* 0x040fe200078e020a */
[----:B------:R-:W-:Y:S01]  /*3cf0*/  ISETP.GT.U32.AND P2, PT, R5, R221, PT ;  /* 0x000000dd0500720c */ /* 0x000fe20003f44070 */
[----:B------:R-:W-:Y:S01]  /*3d00*/  @!P1 IMAD.MOV R211, RZ, RZ, -R211 ;  /* 0x000000ffffd39224 */ /* 0x000fe200078e0ad3 */
[----:B------:R-:W-:Y:S01]  /*3d10*/  ISETP.GE.AND P1, PT, R13, RZ, PT ;  /* 0x000000ff0d00720c */ /* 0x000fe20003f26270 */
[----:B------:R-:W-:Y:S01]  /*3d20*/  @!P4 IMAD.IADD R219, R219, 0x1, -R5 ;  /* 0x00000001dbdbc824 */ /* 0x000fe200078e0a05 */
[----:B------:R-:W-:Y:S01]  /*3d30*/  ISETP.GT.U32.AND P4, PT, R5, R225, PT ;  /* 0x000000e10500720c */ /* 0x000fe20003f84070 */
[----:B------:R-:W-:-:S02]  /*3d40*/  VIADD R13, R0, 0x32 ;  /* 0x00000032000d7836 */ /* 0x000fc40000000000 */
[----:B------:R-:W-:Y:S02]  /*3d50*/  VIADD R9, R0, 0x33 ;  /* 0x0000003300097836 */ /* 0x000fe40000000000 */
[----:B------:R-:W-:Y:S01]  /*3d60*/  @!P3 IMAD.MOV R209, RZ, RZ, -R209 ;  /* 0x000000ffffd1b224 */ /* 0x000fe200078e0ad1 */
[----:B------:R-:W-:Y:S01]  /*3d70*/  IABS R7, R13 ;  /* 0x0000000d00077213 */ /* 0x000fe20000000000 */
[--C-:B------:R-:W-:Y:S01]  /*3d80*/  @!P6 IMAD.IADD R223, R223, 0x1, -R5.reuse ;  /* 0x00000001dfdfe824 */ /* 0x100fe200078e0a05 */
[----:B------:R-:W-:Y:S01]  /*3d90*/  IABS R12, R9 ;  /* 0x00000009000c7213 */ /* 0x000fe20000000000 */
[----:B------:R-:W-:Y:S01]  /*3da0*/  @!P2 IMAD.IADD R221, R221, 0x1, -R5 ;  /* 0x00000001dddda824 */ /* 0x000fe200078e0a05 */
[----:B------:R-:W-:Y:S01]  /*3db0*/  ISETP.GE.AND P3, PT, R15, RZ, PT ;  /* 0x000000ff0f00720c */ /* 0x000fe20003f66270 */
[----:B------:R-:W-:Y:S01]  /*3dc0*/  IMAD.MOV.U32 R10, RZ, RZ, R7 ;  /* 0x000000ffff0a7224 */ /* 0x000fe200078e0007 */
[----:B------:R-:W-:Y:S01]  /*3dd0*/  ISETP.GE.AND P6, PT, R13, RZ, PT ;  /* 0x000000ff0d00720c */ /* 0x000fe20003fc6270 */
[----:B------:R-:W-:Y:S01]  /*3de0*/  @!P4 IMAD.IADD R225, R225, 0x1, -R5 ;  /* 0x00000001e1e1c824 */ /* 0x000fe200078e0a05 */
[----:B------:R-:W-:Y:S01]  /*3df0*/  ISETP.GT.U32.AND P4, PT, R5, R223, PT ;  /* 0x000000df0500720c */ /* 0x000fe20003f84070 */
[----:B------:R-:W-:Y:S01]  /*3e00*/  IMAD.HI.U32 R7, R3, R10, RZ ;  /* 0x0000000a03077227 */ /* 0x000fe200078e00ff */
[----:B------:R-:W-:-:S03]  /*3e10*/  ISETP.GT.U32.AND P2, PT, R5, R221, PT ;  /* 0x000000dd0500720c */ /* 0x000fc60003f44070 */
[----:B------:R-:W-:Y:S02]  /*3e20*/  IMAD.MOV R7, RZ, RZ, -R7 ;  /* 0x000000ffff077224 */ /* 0x000fe400078e0a07 */
[----:B------:R-:W-:-:S04]  /*3e30*/  IMAD.HI.U32 R6, R3, R12, RZ ;  /* 0x0000000c03067227 */ /* 0x000fc800078e00ff */
[----:B------:R-:W-:Y:S02]  /*3e40*/  IMAD R241, R5, R7, R10 ;  /* 0x0000000705f17224 */ /* 0x000fe400078e020a */
[----:B------:R-:W-:Y:S02]  /*3e50*/  IMAD.MOV R229, RZ, RZ, -R6 ;  /* 0x000000ffffe57224 */ /* 0x000fe400078e0a06 */
[--C-:B------:R-:W-:Y:S01]  /*3e60*/  @!P4 IMAD.IADD R223, R223, 0x1, -R5.reuse ;  /* 0x00000001dfdfc824 */ /* 0x100fe200078e0a05 */
[----:B------:R-:W-:Y:S01]  /*3e70*/  ISETP.GT.U32.AND P4, PT, R5, R241, PT ;  /* 0x000000f10500720c */ /* 0x000fe20003f84070 */
[----:B------:R-:W-:Y:S01]  /*3e80*/  @!P2 IMAD.IADD R221, R221, 0x1, -R5 ;  /* 0x00000001dddda824 */ /* 0x000fe200078e0a05 */
[----:B------:R-:W-:Y:S01]  /*3e90*/  ISETP.GE.AND P2, PT, R9, RZ, PT ;  /* 0x000000ff0900720c */ /* 0x000fe20003f46270 */
[----:B------:R-:W-:Y:S02]  /*3ea0*/  IMAD R229, R5, R229, R12 ;  /* 0x000000e505e57224 */ /* 0x000fe400078e020c */
[----:B------:R-:W-:-:S02]  /*3eb0*/  VIADD R13, R0, 0x2f ;  /* 0x0000002f000d7836 */ /* 0x000fc40000000000 */
[----:B------:R-:W-:Y:S01]  /*3ec0*/  @!P3 IMAD.MOV R221, RZ, RZ, -R221 ;  /* 0x000000ffffddb224 */ /* 0x000fe200078e0add */
[----:B------:R-:W-:Y:S01]  /*3ed0*/  ISETP.GT.U32.AND P3, PT, R5, R229, PT ;  /* 0x000000e50500720c */ /* 0x000fe20003f64070 */
[C---:B------:R-:W-:Y:S01]  /*3ee0*/  VIADD R15, R0.reuse, 0x31 ;  /* 0x00000031000f7836 */ /* 0x040fe20000000000 */
[----:B------:R-:W-:Y:S01]  /*3ef0*/  IABS R12, R13 ;  /* 0x0000000d000c7213 */ /* 0x000fe20000000000 */
[----:B------:R-:W-:Y:S02]  /*3f00*/  VIADD R20, R0, 0x2d ;  /* 0x0000002d00147836 */ /* 0x000fe40000000000 */
[----:B------:R-:W-:Y:S01]  /*3f10*/  @!P4 IMAD.IADD R241, R241, 0x1, -R5 ;  /* 0x00000001f1f1c824 */ /* 0x000fe200078e0a05 */
[----:B------:R-:W-:Y:S01]  /*3f20*/  IABS R16, R15 ;  /* 0x0000000f00107213 */ /* 0x000fe20000000000 */
[----:B------:R-:W-:Y:S01]  /*3f30*/  IMAD.HI.U32 R7, R3, R12, RZ ;  /* 0x0000000c03077227 */ /* 0x000fe200078e00ff */
[----:B------:R-:W-:-:S03]  /*3f40*/  IABS R18, R20 ;  /* 0x0000001400127213 */ /* 0x000fc60000000000 */
[----:B------:R-:W-:Y:S02]  /*3f50*/  VIADD R9, R0, 0x30 ;  /* 0x0000003000097836 */ /* 0x000fe40000000000 */
[----:B------:R-:W-:-:S03]  /*3f60*/  IMAD.HI.U32 R6, R3, R16, RZ ;  /* 0x0000001003067227 */ /* 0x000fc600078e00ff */
[----:B------:R-:W-:Y:S01]  /*3f70*/  IABS R10, R9 ;  /* 0x00000009000a7213 */ /* 0x000fe20000000000 */
[----:B------:R-:W-:Y:S01]  /*3f80*/  @!P1 IMAD.MOV R219, RZ, RZ, -R219 ;  /* 0x000000ffffdb9224 */ /* 0x000fe200078e0adb */
[C---:B------:R-:W-:Y:S01]  /*3f90*/  ISETP.GT.U32.AND P1, PT, R5.reuse, R225, PT ;  /* 0x000000e10500720c */ /* 0x040fe20003f24070 */
[----:B------:R-:W-:Y:S01]  /*3fa0*/  @!P0 IMAD.MOV R223, RZ, RZ, -R223 ;  /* 0x000000ffffdf8224 */ /* 0x000fe200078e0adf */
[----:B------:R-:W-:Y:S01]  /*3fb0*/  ISETP.GT.U32.AND P0, PT, R5, R241, PT ;  /* 0x000000f10500720c */ /* 0x000fe20003f04070 */
[----:B------:R-:W-:Y:S02]  /*3fc0*/  IMAD.MOV R7, RZ, RZ, -R7 ;  /* 0x000000ffff077224 */ /* 0x000fe400078e0a07 */
[----:B------:R-:W-:Y:S01]  /*3fd0*/  @!P3 IMAD.IADD R229, R229, 0x1, -R5 ;  /* 0x00000001e5e5b824 */ /* 0x000fe200078e0a05 */
[----:B------:R-:W-:Y:S01]  /*3fe0*/  ISETP.GE.AND P3, PT, R15, RZ, PT ;  /* 0x000000ff0f00720c */ /* 0x000fe20003f66270 */
[----:B------:R-:W-:Y:S02]  /*3ff0*/  IMAD.MOV R6, RZ, RZ, -R6 ;  /* 0x000000ffff067224 */ /* 0x000fe400078e0a06 */
[C---:B------:R-:W-:Y:S01]  /*4000*/  IMAD R249, R5.reuse, R7, R12 ;  /* 0x0000000705f97224 */ /* 0x040fe200078e020c */
[----:B------:R-:W-:Y:S01]  /*4010*/  ISETP.GT.U32.AND P4, PT, R5, R229, PT ;  /* 0x000000e50500720c */ /* 0x000fe20003f84070 */
[----:B------:R-:W-:-:S04]  /*4020*/  IMAD.HI.U32 R7, R3, R18, RZ ;  /* 0x0000001203077227 */ /* 0x000fc800078e00ff */
[----:B------:R-:W-:Y:S02]  /*4030*/  IMAD R243, R5, R6, R16 ;  /* 0x0000000605f37224 */ /* 0x000fe400078e0210 */
[----:B------:R-:W-:-:S04]  /*4040*/  IMAD.HI.U32 R6, R3, R10, RZ ;  /* 0x0000000a03067227 */ /* 0x000fc800078e00ff */
[----:B------:R-:W-:Y:S02]  /*4050*/  VIADD R19, R0, 0x2e ;  /* 0x0000002e00137836 */ /* 0x000fe40000000000 */
[----:B------:R-:W-:Y:S02]  /*4060*/  IMAD.MOV R7, RZ, RZ, -R7 ;  /* 0x000000ffff077224 */ /* 0x000fe400078e0a07 */
[----:B------:R-:W-:Y:S01]  /*4070*/  IMAD.MOV R6, RZ, RZ, -R6 ;  /* 0x000000ffff067224 */ /* 0x000fe200078e0a06 */
[----:B------:R-:W-:Y:S01]  /*4080*/  IABS R16, R19 ;  /* 0x0000001300107213 */ /* 0x000fe20000000000 */
[--C-:B------:R-:W-:Y:S01]  /*4090*/  @!P1 IMAD.IADD R225, R225, 0x1, -R5.reuse ;  /* 0x00000001e1e19824 */ /* 0x100fe200078e0a05 */
[----:B------:R-:W-:Y:S01]  /*40a0*/  ISETP.GT.U32.AND P1, PT, R5, R243, PT ;  /* 0x000000f30500720c */ /* 0x000fe20003f24070 */
[----:B------:R-:W-:Y:S01]  /*40b0*/  @!P0 IMAD.IADD R241, R241, 0x1, -R5 ;  /* 0x00000001f1f18824 */ /* 0x000fe200078e0a05 */
[C---:B------:R-:W-:Y:S01]  /*40c0*/  ISETP.GT.U32.AND P0, PT, R5.reuse, R249, PT ;  /* 0x000000f90500720c */ /* 0x040fe20003f04070 */
[----:B------:R-:W-:-:S02]  /*40d0*/  IMAD R251, R5, R7, R18 ;  /* 0x0000000705fb7224 */ /* 0x000fc400078e0212 */
[----:B------:R-:W-:Y:S02]  /*40e0*/  IMAD R245, R5, R6, R10 ;  /* 0x0000000605f57224 */ /* 0x000fe400078e020a */
[----:B------:R-:W-:Y:S01]  /*40f0*/  @!P5 IMAD.MOV R225, RZ, RZ, -R225 ;  /* 0x000000ffffe1d224 */ /* 0x000fe200078e0ae1 */
[----:B------:R-:W-:Y:S01]  /*4100*/  ISETP.GE.AND P5, PT, R9, RZ, PT ;  /* 0x000000ff0900720c */ /* 0x000fe20003fa6270 */
[----:B------:R-:W-:Y:S01]  /*4110*/  @!P6 IMAD.MOV R241, RZ, RZ, -R241 ;  /* 0x000000fffff1e224 */ /* 0x000fe200078e0af1 */
[----:B------:R-:W-:Y:S01]  /*4120*/  ISETP.GT.U32.AND P6, PT, R5, R251, PT ;  /* 0x000000fb0500720c */ /* 0x000fe20003fc4070 */
[----:B------:R-:W-:Y:S02]  /*4130*/  VIADD R9, R0, 0x2c ;  /* 0x0000002c00097836 */ /* 0x000fe40000000000 */
[----:B------:R-:W-:-:S03]  /*4140*/  IMAD.HI.U32 R6, R3, R16, RZ ;  /* 0x0000001003067227 */ /* 0x000fc600078e00ff */
[----:B------:R-:W-:Y:S01]  /*4150*/  IABS R168, R9 ;  /* 0x0000000900a87213 */ /* 0x000fe20000000000 */
[--C-:B------:R-:W-:Y:S01]  /*4160*/  @!P4 IMAD.IADD R229, R229, 0x1, -R5.reuse ;  /* 0x00000001e5e5c824 */ /* 0x100fe200078e0a05 */
[C---:B------:R-:W-:Y:S01]  /*4170*/  ISETP.GT.U32.AND P4, PT, R5.reuse, R245, PT ;  /* 0x000000f50500720c */ /* 0x040fe20003f84070 */
[----:B------:R-:W-:Y:S02]  /*4180*/  IMAD.MOV R6, RZ, RZ, -R6 ;  /* 0x000000ffff067224 */ /* 0x000fe400078e0a06 */
[----:B------:R-:W-:Y:S02]  /*4190*/  VIADD R7, R0, 0x2b ;  /* 0x0000002b00077836 */ /* 0x000fe40000000000 */
[----:B------:R-:W-:Y:S02]  /*41a0*/  IMAD R247, R5, R6, R16 ;  /* 0x0000000605f77224 */ /* 0x000fe400078e0210 */
[----:B------:R-:W-:Y:S01]  /*41b0*/  @!P0 IMAD.IADD R249, R249, 0x1, -R5 ;  /* 0x00000001f9f98824 */ /* 0x000fe200078e0a05 */
[----:B------:R-:W-:Y:S01]  /*41c0*/  IABS R174, R7 ;  /* 0x0000000700ae7213 */ /* 0x000fe20000000000 */
[----:B------:R-:W-:-:S04]  /*41d0*/  IMAD.HI.U32 R6, R3, R168, RZ ;  /* 0x000000a803067227 */ /* 0x000fc800078e00ff */
[----:B------:R-:W-:Y:S02]  /*41e0*/  @!P1 IMAD.IADD R243, R243, 0x1, -R5 ;  /* 0x00000001f3f39824 */ /* 0x000fe400078e0a05 */
[----:B------:R-:W-:Y:S01]  /*41f0*/  @!P2 IMAD.MOV R229, RZ, RZ, -R229 ;  /* 0x000000ffffe5a224 */ /* 0x000fe200078e0ae5 */
[----:B------:R-:W-:Y:S01]  /*4200*/  ISETP.GT.U32.AND P2, PT, R5, R249, PT ;  /* 0x000000f90500720c */ /* 0x000fe20003f44070 */
[--C-:B------:R-:W-:Y:S01]  /*4210*/  @!P6 IMAD.IADD R251, R251, 0x1, -R5.reuse ;  /* 0x00000001fbfbe824 */ /* 0x100fe200078e0a05 */
[----:B------:R-:W-:Y:S01]  /*4220*/  ISETP.GT.U32.AND P1, PT, R5, R243, PT ;  /* 0x000000f30500720c */ /* 0x000fe20003f24070 */
[----:B------:R-:W-:Y:S02]  /*4230*/  IMAD.MOV R6, RZ, RZ, -R6 ;  /* 0x000000ffff067224 */ /* 0x000fe400078e0a06 */
[----:B------:R-:W-:Y:S01]  /*4240*/  @!P4 IMAD.IADD R245, R245, 0x1, -R5 ;  /* 0x00000001f5f5c824 */ /* 0x000fe200078e0a05 */
[C---:B------:R-:W-:Y:S01]  /*4250*/  ISETP.GT.U32.AND P4, PT, R5.reuse, R247, PT ;  /* 0x000000f70500720c */ /* 0x040fe20003f84070 */
[C---:B------:R-:W-:Y:S01]  /*4260*/  IMAD R168, R5.reuse, R6, R168 ;  /* 0x0000000605a87224 */ /* 0x040fe200078e02a8 */
[----:B------:R-:W-:Y:S01]  /*4270*/  ISETP.GT.U32.AND P6, PT, R5, R251, PT ;  /* 0x000000fb0500720c */ /* 0x000fe20003fc4070 */
[----:B------:R-:W-:Y:S01]  /*4280*/  IMAD.HI.U32 R6, R3, R174, RZ ;  /* 0x000000ae03067227 */ /* 0x000fe200078e00ff */
[----:B------:R-:W-:-:S03]  /*4290*/  ISETP.GT.U32.AND P0, PT, R5, R245, PT ;  /* 0x000000f50500720c */ /* 0x000fc60003f04070 */
[----:B------:R-:W-:Y:S02]  /*42a0*/  IMAD.MOV R6, RZ, RZ, -R6 ;  /* 0x000000ffff067224 */ /* 0x000fe400078e0a06 */
[--C-:B------:R-:W-:Y:S01]  /*42b0*/  @!P2 IMAD.IADD R249, R249, 0x1, -R5.reuse ;  /* 0x00000001f9f9a824 */ /* 0x100fe200078e0a05 */
[C---:B------:R-:W-:Y:S01]  /*42c0*/  ISETP.GT.U32.AND P2, PT, R5.reuse, R168, PT ;  /* 0x000000a80500720c */ /* 0x040fe20003f44070 */
[----:B------:R-:W-:Y:S02]  /*42d0*/  IMAD R174, R5, R6, R174 ;  /* 0x0000000605ae7224 */ /* 0x000fe400078e02ae */
[--C-:B------:R-:W-:Y:S01]  /*42e0*/  @!P1 IMAD.IADD R243, R243, 0x1, -R5.reuse ;  /* 0x00000001f3f39824 */ /* 0x100fe200078e0a05 */
[----:B------:R-:W-:Y:S01]  /*42f0*/  ISETP.GE.AND P1, PT, R13, RZ, PT ;  /* 0x000000ff0d00720c */ /* 0x000fe20003f26270 */
[--C-:B------:R-:W-:Y:S01]  /*4300*/  @!P4 IMAD.IADD R247, R247, 0x1, -R5.reuse ;  /* 0x00000001f7f7c824 */ /* 0x100fe200078e0a05 */
[----:B------:R-:W-:Y:S01]  /*4310*/  ISETP.GE.AND P4, PT, R19, RZ, PT ;  /* 0x000000ff1300720c */ /* 0x000fe20003f86270 */
[----:B------:R-:W-:Y:S01]  /*4320*/  @!P6 IMAD.IADD R251, R251, 0x1, -R5 ;  /* 0x00000001fbfbe824 */ /* 0x000fe200078e0a05 */
[C---:B------:R-:W-:Y:S01]  /*4330*/  ISETP.GT.U32.AND P6, PT, R5.reuse, R174, PT ;  /* 0x000000ae0500720c */ /* 0x040fe20003fc4070 */
[----:B------:R-:W-:Y:S01]  /*4340*/  @!P3 IMAD.MOV R243, RZ, RZ, -R243 ;  /* 0x000000fffff3b224 */ /* 0x000fe200078e0af3 */
[----:B------:R-:W-:Y:S01]  /*4350*/  ISETP.GT.U32.AND P3, PT, R5, R247, PT ;  /* 0x000000f70500720c */ /* 0x000fe20003f64070 */
[----:B------:R-:W-:Y:S01]  /*4360*/  @!P0 IMAD.IADD R245, R245, 0x1, -R5 ;  /* 0x00000001f5f58824 */ /* 0x000fe200078e0a05 */
[----:B------:R-:W-:Y:S01]  /*4370*/  ISETP.GE.AND P0, PT, R20, RZ, PT ;  /* 0x000000ff1400720c */ /* 0x000fe20003f06270 */
[----:B------:R-:W-:-:S02]  /*4380*/  VIADD R6, R0, 0x2a ;  /* 0x0000002a00067836 */ /* 0x000fc40000000000 */
[----:B------:R-:W-:Y:S02]  /*4390*/  @!P2 IMAD.IADD R168, R168, 0x1, -R5 ;  /* 0x00000001a8a8a824 */ /* 0x000fe400078e0a05 */
[----:B------:R-:W-:Y:S01]  /*43a0*/  @!P5 IMAD.MOV R245, RZ, RZ, -R245 ;  /* 0x000000fffff5d224 */ /* 0x000fe200078e0af5 */
[----:B------:R-:W-:Y:S01]  /*43b0*/  ISETP.GE.AND P5, PT, R9, RZ, PT ;  /* 0x000000ff0900720c */ /* 0x000fe20003fa6270 */
[----:B------:R-:W-:Y:S01]  /*43c0*/  VIADD R9, R0, 0x28 ;  /* 0x0000002800097836 */ /* 0x000fe20000000000 */
[----:B------:R-:W-:Y:S01]  /*43d0*/  IABS R180, R6 ;  /* 0x0000000600b47213 */ /* 0x000fe20000000000 */
[----:B------:R-:W-:Y:S01]  /*43e0*/  @!P1 IMAD.MOV R249, RZ, RZ, -R249 ;  /* 0x000000fffff99224 */ /* 0x000fe200078e0af9 */
[----:B------:R-:W-:Y:S01]  /*43f0*/  ISETP.GT.U32.AND P1, PT, R5, R168, PT ;  /* 0x000000a80500720c */ /* 0x000fe20003f24070 */
[--C-:B------:R-:W-:Y:S01]  /*4400*/  @!P6 IMAD.IADD R174, R174, 0x1, -R5.reuse ;  /* 0x00000001aeaee824 */ /* 0x100fe200078e0a05 */
[----:B------:R-:W-:Y:S01]  /*4410*/  ISETP.GE.AND P2, PT, R6, RZ, PT ;  /* 0x000000ff0600720c */ /* 0x000fe20003f46270 */
[----:B------:R-:W-:Y:S01]  /*4420*/  @!P3 IMAD.IADD R247, R247, 0x1, -R5 ;  /* 0x00000001f7f7b824 */ /* 0x000fe200078e0a05 */
[----:B------:R-:W-:Y:S01]  /*4430*/  ISETP.GE.AND P3, PT, R7, RZ, PT ;  /* 0x000000ff0700720c */ /* 0x000fe20003f66270 */
[----:B------:R-:W-:Y:S01]  /*4440*/  VIADD R7, R0, 0x29 ;  /* 0x0000002900077836 */ /* 0x000fe20000000000 */
[----:B------:R-:W-:Y:S01]  /*4450*/  IABS R70, R9 ;  /* 0x0000000900467213 */ /* 0x000fe20000000000 */
[----:B------:R-:W-:Y:S01]  /*4460*/  IMAD.HI.U32 R6, R3, R180, RZ ;  /* 0x000000b403067227 */ /* 0x000fe200078e00ff */
[----:B------:R-:W-:-:S02]  /*4470*/  ISETP.GT.U32.AND P6, PT, R5, R174, PT ;  /* 0x000000ae0500720c */ /* 0x000fc40003fc4070 */
[----:B------:R-:W-:Y:S01]  /*4480*/  IABS R74, R7 ;  /* 0x00000007004a7213 */ /* 0x000fe20000000000 */
[----:B------:R-:W-:Y:S01]  /*4490*/  @!P4 IMAD.MOV R247, RZ, RZ, -R247 ;  /* 0x000000fffff7c224 */ /* 0x000fe200078e0af7 */
[----:B------:R-:W-:Y:S01]  /*44a0*/  ISETP.GE.AND P4, PT, R7, RZ, PT ;  /* 0x000000ff0700720c */ /* 0x000fe20003f86270 */
[----:B------:R-:W-:Y:S01]  /*44b0*/  @!P0 IMAD.MOV R251, RZ, RZ, -R251 ;  /* 0x000000fffffb8224 */ /* 0x000fe200078e0afb */
[----:B------:R-:W-:Y:S01]  /*44c0*/  ISETP.GE.AND P0, PT, R9, RZ, PT ;  /* 0x000000ff0900720c */ /* 0x000fe20003f06270 */
[----:B------:R-:W-:Y:S02]  /*44d0*/  IMAD.MOV R9, RZ, RZ, -R6 ;  /* 0x000000ffff097224 */ /* 0x000fe400078e0a06 */
[----:B------:R-:W-:-:S04]  /*44e0*/  IMAD.HI.U32 R7, R3, R70, RZ ;  /* 0x0000004603077227 */ /* 0x000fc800078e00ff */
[----:B------:R-:W-:Y:S02]  /*44f0*/  @!P1 IMAD.IADD R168, R168, 0x1, -R5 ;  /* 0x00000001a8a89824 */ /* 0x000fe400078e0a05 */
[C---:B------:R-:W-:Y:S02]  /*4500*/  IMAD R180, R5.reuse, R9, R180 ;  /* 0x0000000905b47224 */ /* 0x040fe400078e02b4 */
[----:B------:R-:W-:Y:S02]  /*4510*/  IMAD.MOV R7, RZ, RZ, -R7 ;  /* 0x000000ffff077224 */ /* 0x000fe400078e0a07 */
[----:B------:R-:W-:Y:S01]  /*4520*/  @!P5 IMAD.MOV R168, RZ, RZ, -R168 ;  /* 0x000000ffffa8d224 */ /* 0x000fe200078e0aa8 */
[C---:B------:R-:W-:Y:S01]  /*4530*/  ISETP.GT.U32.AND P5, PT, R5.reuse, R180, PT ;  /* 0x000000b40500720c */ /* 0x040fe20003fa4070 */
[----:B------:R-:W-:Y:S02]  /*4540*/  @!P6 IMAD.IADD R174, R174, 0x1, -R5 ;  /* 0x00000001aeaee824 */ /* 0x000fe400078e0a05 */
[----:B------:R-:W-:-:S02]  /*4550*/  IMAD R70, R5, R7, R70 ;  /* 0x0000000705467224 */ /* 0x000fc400078e0246 */
[----:B------:R-:W-:Y:S02]  /*4560*/  @!P3 IMAD.MOV R174, RZ, RZ, -R174 ;  /* 0x000000ffffaeb224 */ /* 0x000fe400078e0aae */
[C---:B------:R-:W-:Y:S01]  /*4570*/  VIADD R10, R0.reuse, 0x27 ;  /* 0x00000027000a7836 */ /* 0x040fe20000000000 */
[----:B------:R-:W-:Y:S01]  /*4580*/  ISETP.GT.U32.AND P3, PT, R5, R70, PT ;  /* 0x000000460500720c */ /* 0x000fe20003f64070 */
[----:B------:R-:W-:Y:S02]  /*4590*/  VIADD R13, R0, 0x25 ;  /* 0x00000025000d7836 */ /* 0x000fe40000000000 */
[----:B------:R-:W-:Y:S01]  /*45a0*/  IMAD.HI.U32 R6, R3, R74, RZ ;  /* 0x0000004a03067227 */ /* 0x000fe200078e00ff */
[----:B------:R-:W-:Y:S02]  /*45b0*/  IABS R66, R10 ;  /* 0x0000000a00427213 */ /* 0x000fe40000000000 */
[----:B------:R-:W-:Y:S01]  /*45c0*/  IABS R214, R13 ;  /* 0x0000000d00d67213 */ /* 0x000fe20000000000 */
[----:B------:R-:W-:Y:S01]  /*45d0*/  @!P5 IMAD.IADD R180, R180, 0x1, -R5 ;  /* 0x00000001b4b4d824 */ /* 0x000fe200078e0a05 */
[----:B------:R-:W-:Y:S01]  /*45e0*/  ISETP.GE.AND P1, PT, R10, RZ, PT ;  /* 0x000000ff0a00720c */ /* 0x000fe20003f26270 */
[----:B------:R-:W-:-:S02]  /*45f0*/  IMAD.MOV R9, RZ, RZ, -R6 ;  /* 0x000000ffff097224 */ /* 0x000fc400078e0a06 */
[----:B------:R-:W-:Y:S01]  /*4600*/  IMAD.HI.U32 R6, R3, R66, RZ ;  /* 0x0000004203067227 */ /* 0x000fe200078e00ff */
[----:B------:R-:W-:-:S03]  /*4610*/  ISETP.GT.U32.AND P5, PT, R5, R180, PT ;  /* 0x000000b40500720c */ /* 0x000fc60003fa4070 */
[----:B------:R-:W-:Y:S02]  /*4620*/  @!P3 IMAD.IADD R70, R70, 0x1, -R5 ;  /* 0x000000014646b824 */ /* 0x000fe400078e0a05 */
[----:B------:R-:W-:Y:S02]  /*4630*/  IMAD.MOV R6, RZ, RZ, -R6 ;  /* 0x000000ffff067224 */ /* 0x000fe400078e0a06 */
[----:B------:R-:W-:Y:S01]  /*4640*/  IMAD.HI.U32 R7, R3, R214, RZ ;  /* 0x000000d603077227 */ /* 0x000fe200078e00ff */
[----:B------:R-:W-:-:S03]  /*4650*/  ISETP.GT.U32.AND P3, PT, R5, R70, PT ;  /* 0x000000460500720c */ /* 0x000fc60003f64070 */
[C---:B------:R-:W-:Y:S02]  /*4660*/  IMAD R74, R5.reuse, R9, R74 ;  /* 0x00000009054a7224 */ /* 0x040fe400078e024a */
[----:B------:R-:W-:Y:S02]  /*4670*/  VIADD R9, R0, 0x26 ;  /* 0x0000002600097836 */ /* 0x000fe40000000000 */
[C---:B------:R-:W-:Y:S01]  /*4680*/  IMAD R66, R5.reuse, R6, R66 ;  /* 0x0000000605427224 */ /* 0x040fe200078e0242 */
[C---:B------:R-:W-:Y:S01]  /*4690*/  ISETP.GT.U32.AND P6, PT, R5.reuse, R74, PT ;  /* 0x0000004a0500720c */ /* 0x040fe20003fc4070 */
[----:B------:R-:W-:Y:S01]  /*46a0*/  IMAD.MOV R7, RZ, RZ, -R7 ;  /* 0x000000ffff077224 */ /* 0x000fe200078e0a07 */
[----:B------:R-:W-:Y:S01]  /*46b0*/  IABS R210, R9 ;  /* 0x0000000900d27213 */ /* 0x000fe20000000000 */
[----:B------:R-:W-:Y:S01]  /*46c0*/  @!P5 IMAD.IADD R180, R180, 0x1, -R5 ;  /* 0x00000001b4b4d824 */ /* 0x000fe200078e0a05 */
[C---:B------:R-:W-:Y:S01]  /*46d0*/  ISETP.GT.U32.AND P5, PT, R5.reuse, R66, PT ;  /* 0x000000420500720c */ /* 0x040fe20003fa4070 */
[----:B------:R-:W-:-:S02]  /*46e0*/  IMAD R214, R5, R7, R214 ;  /* 0x0000000705d67224 */ /* 0x000fc400078e02d6 */
[----:B------:R-:W-:Y:S02]  /*46f0*/  @!P3 IMAD.IADD R70, R70, 0x1, -R5 ;  /* 0x000000014646b824 */ /* 0x000fe400078e0a05 */
[----:B------:R-:W-:Y:S01]  /*4700*/  VIADD R15, R0, 0x24 ;  /* 0x00000024000f7836 */ /* 0x000fe20000000000 */
[----:B------:R-:W-:Y:S01]  /*4710*/  ISETP.GT.U32.AND P3, PT, R5, R214, PT ;  /* 0x000000d60500720c */ /* 0x000fe20003f64070 */
[----:B------:R-:W-:-:S03]  /*4720*/  IMAD.HI.U32 R6, R3, R210, RZ ;  /* 0x000000d203067227 */ /* 0x000fc600078e00ff */
[----:B------:R-:W-:Y:S01]  /*4730*/  IABS R62, R15 ;  /* 0x0000000f003e7213 */ /* 0x000fe20000000000 */
[----:B------:R-:W-:Y:S02]  /*4740*/  IMAD.MOV R6, RZ, RZ, -R6 ;  /* 0x000000ffff067224 */ /* 0x000fe400078e0a06 */
[C---:B------:R-:W-:Y:S02]  /*4750*/  VIADD R16, R0.reuse, 0x23 ;  /* 0x0000002300107836 */ /* 0x040fe40000000000 */
[----:B------:R-:W-:Y:S02]  /*4760*/  IMAD R210, R5, R6, R210 ;  /* 0x0000000605d27224 */ /* 0x000fe400078e02d2 */
[----:B------:R-:W-:Y:S01]  /*4770*/  VIADD R18, R0, 0x22 ;  /* 0x0000002200127836 */ /* 0x000fe20000000000 */
[----:B------:R-:W-:Y:S01]  /*4780*/  IABS R10, R16 ;  /* 0x00000010000a7213 */ /* 0x000fe20000000000 */
[----:B------:R-:W-:Y:S01]  /*4790*/  @!P5 IMAD.IADD R66, R66, 0x1, -R5 ;  /* 0x000000014242d824 */ /* 0x000fe200078e0a05 */
[----:B------:R-:W-:Y:S01]  /*47a0*/  ISETP.GE.AND P5, PT, R9, RZ, PT ;  /* 0x000000ff0900720c */ /* 0x000fe20003fa6270 */
[----:B------:R-:W-:Y:S01]  /*47b0*/  IMAD.HI.U32 R6, R3, R62, RZ ;  /* 0x0000003e03067227 */ /* 0x000fe200078e00ff */
[----:B------:R-:W-:-:S03]  /*47c0*/  IABS R12, R18 ;  /* 0x00000012000c7213 */ /* 0x000fc60000000000 */
[--C-:B------:R-:W-:Y:S02]  /*47d0*/  @!P6 IMAD.IADD R74, R74, 0x1, -R5.reuse ;  /* 0x000000014a4ae824 */ /* 0x100fe400078e0a05 */
[----:B------:R-:W-:Y:S01]  /*47e0*/  @!P2 IMAD.MOV R180, RZ, RZ, -R180 ;  /* 0x000000ffffb4a224 */ /* 0x000fe200078e0ab4 */
[C---:B------:R-:W-:Y:S01]  /*47f0*/  ISETP.GT.U32.AND P2, PT, R5.reuse, R66, PT ;  /* 0x000000420500720c */ /* 0x040fe20003f44070 */
[----:B------:R-:W-:Y:S01]  /*4800*/  @!P3 IMAD.IADD R214, R214, 0x1, -R5 ;  /* 0x00000001d6d6b824 */ /* 0x000fe200078e0a05 */
[----:B------:R-:W-:Y:S01]  /*4810*/  ISETP.GT.U32.AND P6, PT, R5, R74, PT ;  /* 0x0000004a0500720c */ /* 0x000fe20003fc4070 */
[----:B------:R-:W-:Y:S02]  /*4820*/  IMAD.MOV R6, RZ, RZ, -R6 ;  /* 0x000000ffff067224 */ /* 0x000fe400078e0a06 */
[----:B------:R-:W-:Y:S01]  /*4830*/  IMAD.HI.U32 R7, R3, R10, RZ ;  /* 0x0000000a03077227 */ /* 0x000fe200078e00ff */
[----:B------:R-:W-:-:S03]  /*4840*/  ISETP.GT.U32.AND P3, PT, R5, R214, PT ;  /* 0x000000d60500720c */ /* 0x000fc60003f64070 */
[----:B------:R-:W-:Y:S02]  /*4850*/  IMAD R62, R5, R6, R62 ;  /* 0x00000006053e7224 */ /* 0x000fe400078e023e */
[----:B------:R-:W-:-:S04]  /*4860*/  IMAD.HI.U32 R6, R3, R12, RZ ;  /* 0x0000000c03067227 */ /* 0x000fc800078e00ff */
[----:B------:R-:W-:Y:S02]  /*4870*/  IMAD.MOV R7, RZ, RZ, -R7 ;  /* 0x000000ffff077224 */ /* 0x000fe400078e0a07 */
[----:B------:R-:W-:Y:S02]  /*4880*/  IMAD.MOV R6, RZ, RZ, -R6 ;  /* 0x000000ffff067224 */ /* 0x000fe400078e0a06 */
[C---:B------:R-:W-:Y:S02]  /*4890*/  IMAD R85, R5.reuse, R7, R10 ;  /* 0x0000000705557224 */ /* 0x040fe400078e020a */
[--C-:B------:R-:W-:Y:S01]  /*48a0*/  @!P2 IMAD.IADD R66, R66, 0x1, -R5.reuse ;  /* 0x000000014242a824 */ /* 0x100fe200078e0a05 */
[C---:B------:R-:W-:Y:S01]  /*48b0*/  ISETP.GT.U32.AND P2, PT, R5.reuse, R62, PT ;  /* 0x0000003e0500720c */ /* 0x040fe20003f44070 */
[C---:B------:R-:W-:Y:S02]  /*48c0*/  IMAD R83, R5.reuse, R6, R12 ;  /* 0x0000000605537224 */ /* 0x040fe400078e020c */
[--C-:B------:R-:W-:Y:S01]  /*48d0*/  @!P6 IMAD.IADD R74, R74, 0x1, -R5.reuse ;  /* 0x000000014a4ae824 */ /* 0x100fe200078e0a05 */
[C---:B------:R-:W-:Y:S01]  /*48e0*/  ISETP.GT.U32.AND P6, PT, R5.reuse, R210, PT ;  /* 0x000000d20500720c */ /* 0x040fe20003fc4070 */
[----:B------:R-:W-:Y:S01]  /*48f0*/  @!P1 IMAD.MOV R66, RZ, RZ, -R66 ;  /* 0x000000ffff429224 */ /* 0x000fe200078e0a42 */
[C---:B------:R-:W-:Y:S01]  /*4900*/  ISETP.GT.U32.AND P1, PT, R5.reuse, R85, PT ;  /* 0x000000550500720c */ /* 0x040fe20003f24070 */
[----:B------:R-:W-:Y:S01]  /*4910*/  @!P3 IMAD.IADD R214, R214, 0x1, -R5 ;  /* 0x00000001d6d6b824 */ /* 0x000fe200078e0a05 */
[----:B------:R-:W-:Y:S01]  /*4920*/  ISETP.GT.U32.AND P3, PT, R5, R83, PT ;  /* 0x000000530500720c */ /* 0x000fe20003f64070 */
[----:B------:R-:W-:-:S02]  /*4930*/  VIADD R7, R0, 0x21 ;  /* 0x0000002100077836 */ /* 0x000fc40000000000 */
[----:B------:R-:W-:Y:S02]  /*4940*/  VIADD R9, R0, 0x20 ;  /* 0x0000002000097836 */ /* 0x000fe40000000000 */
[--C-:B------:R-:W-:Y:S01]  /*4950*/  @!P2 IMAD.IADD R62, R62, 0x1, -R5.reuse ;  /* 0x000000013e3ea824 */ /* 0x100fe200078e0a05 */
[----:B------:R-:W-:Y:S01]  /*4960*/  IABS R10, R7 ;  /* 0x00000007000a7213 */ /* 0x000fe20000000000 */
[----:B------:R-:W-:Y:S01]  /*4970*/  @!P4 IMAD.MOV R74, RZ, RZ, -R74 ;  /* 0x000000ffff4ac224 */ /* 0x000fe200078e0a4a */
[----:B------:R-:W-:Y:S01]  /*4980*/  IABS R12, R9 ;  /* 0x00000009000c7213 */ /* 0x000fe20000000000 */
[--C-:B------:R-:W-:Y:S01]  /*4990*/  @!P6 IMAD.IADD R210, R210, 0x1, -R5.reuse ;  /* 0x00000001d2d2e824 */ /* 0x100fe200078e0a05 */
[----:B------:R-:W-:Y:S01]  /*49a0*/  ISETP.GE.AND P6, PT, R13, RZ, PT ;  /* 0x000000ff0d00720c */ /* 0x000fe20003fc6270 */
[--C-:B------:R-:W-:Y:S01]  /*49b0*/  @!P1 IMAD.IADD R85, R85, 0x1, -R5.reuse ;  /* 0x0000000155559824 */ /* 0x100fe200078e0a05 */
[----:B------:R-:W-:Y:S01]  /*49c0*/  ISETP.GT.U32.AND P1, PT, R5, R62, PT ;  /* 0x0000003e0500720c */ /* 0x000fe20003f24070 */
[----:B------:R-:W-:Y:S01]  /*49d0*/  @!P3 IMAD.IADD R83, R83, 0x1, -R5 ;  /* 0x000000015353b824 */ /* 0x000fe200078e0a05 */
[----:B------:R-:W-:Y:S01]  /*49e0*/  ISETP.GT.U32.AND P4, PT, R5, R210, PT ;  /* 0x000000d20500720c */ /* 0x000fe20003f84070 */
[----:B------:R-:W-:Y:S01]  /*49f0*/  IMAD.HI.U32 R6, R3, R10, RZ ;  /* 0x0000000a03067227 */ /* 0x000fe200078e00ff */
[----:B------:R-:W-:-:S02]  /*4a00*/  ISETP.GE.AND P2, PT, R18, RZ, PT ;  /* 0x000000ff1200720c */ /* 0x000fc40003f46270 */
[----:B------:R-:W-:Y:S01]  /*4a10*/  ISETP.GT.U32.AND P3, PT, R5, R83, PT ;  /* 0x000000530500720c */ /* 0x000fe20003f64070 */
[----:B------:R-:W-:Y:S02]  /*4a20*/  IMAD.MOV R81, RZ, RZ, -R6 ;  /* 0x000000ffff517224 */ /* 0x000fe400078e0a06 */
[----:B------:R-:W-:-:S04]  /*4a30*/  IMAD.HI.U32 R6, R3, R12, RZ ;  /* 0x0000000c03067227 */ /* 0x000fc800078e00ff */
[C---:B------:R-:W-:Y:S02]  /*4a40*/  IMAD R81, R5.reuse, R81, R10 ;  /* 0x0000005105517224 */ /* 0x040fe400078e020a */
[----:B------:R-:W-:Y:S02]  /*4a50*/  IMAD.MOV R6, RZ, RZ, -R6 ;  /* 0x000000ffff067224 */ /* 0x000fe400078e0a06 */
[----:B------:R-:W-:Y:S02]  /*4a60*/  VIADD R13, R0, 0x1f ;  /* 0x0000001f000d7836 */ /* 0x000fe40000000000 */
[--C-:B------:R-:W-:Y:S01]  /*4a70*/  @!P1 IMAD.IADD R62, R62, 0x1, -R5.reuse ;  /* 0x000000013e3e9824 */ /* 0x100fe200078e0a05 */
[C---:B------:R-:W-:Y:S01]  /*4a80*/  ISETP.GT.U32.AND P1, PT, R5.reuse, R81, PT ;  /* 0x000000510500720c */ /* 0x040fe20003f24070 */
[----:B------:R-:W-:Y:S01]  /*4a90*/  IMAD R79, R5, R6, R12 ;  /* 0x00000006054f7224 */ /* 0x000fe200078e020c */
[----:B------:R-:W-:Y:S01]  /*4aa0*/  IABS R10, R13 ;  /* 0x0000000d000a7213 */ /* 0x000fe20000000000 */
[--C-:B------:R-:W-:Y:S01]  /*4ab0*/  @!P4 IMAD.IADD R210, R210, 0x1, -R5.reuse ;  /* 0x00000001d2d2c824 */ /* 0x100fe200078e0a05 */
[----:B------:R-:W-:Y:S01]  /*4ac0*/  ISETP.GE.AND P4, PT, R16, RZ, PT ;  /* 0x000000ff1000720c */ /* 0x000fe20003f86270 */
[----:B------:R-:W-:Y:S01]  /*4ad0*/  @!P3 IMAD.IADD R83, R83, 0x1, -R5 ;  /* 0x000000015353b824 */ /* 0x000fe200078e0a05 */
[C---:B------:R-:W-:Y:S01]  /*4ae0*/  ISETP.GT.U32.AND P3, PT, R5.reuse, R79, PT ;  /* 0x0000004f0500720c */ /* 0x040fe20003f64070 */
[----:B------:R-:W-:Y:S01]  /*4af0*/  @!P5 IMAD.MOV R210, RZ, RZ, -R210 ;  /* 0x000000ffffd2d224 */ /* 0x000fe200078e0ad2 */
[----:B------:R-:W-:Y:S01]  /*4b00*/  ISETP.GT.U32.AND P5, PT, R5, R85, PT ;  /* 0x000000550500720c */ /* 0x000fe20003fa4070 */
[----:B------:R-:W-:-:S04]  /*4b10*/  IMAD.HI.U32 R6, R3, R10, RZ ;  /* 0x0000000a03067227 */ /* 0x000fc800078e00ff */
[C---:B------:R-:W-:Y:S02]  /*4b20*/  VIADD R18, R0.reuse, 0x1d ;  /* 0x0000001d00127836 */ /* 0x040fe40000000000 */
[----:B------:R-:W-:Y:S02]  /*4b30*/  IMAD.MOV R6, RZ, RZ, -R6 ;  /* 0x000000ffff067224 */ /* 0x000fe400078e0a06 */
[--C-:B------:R-:W-:Y:S01]  /*4b40*/  @!P1 IMAD.IADD R81, R81, 0x1, -R5.reuse ;  /* 0x0000000151519824 */ /* 0x100fe200078e0a05 */
[----:B------:R-:W-:Y:S01]  /*4b50*/  ISETP.GE.AND P1, PT, R9, RZ, PT ;  /* 0x000000ff0900720c */ /* 0x000fe20003f26270 */
[----:B------:R-:W-:Y:S01]  /*4b60*/  @!P0 IMAD.MOV R70, RZ, RZ, -R70 ;  /* 0x000000ffff468224 */ /* 0x000fe200078e0a46 */
[----:B------:R-:W-:Y:S01]  /*4b70*/  ISETP.GE.AND P0, PT, R15, RZ, PT ;  /* 0x000000ff0f00720c */ /* 0x000fe20003f06270 */
[----:B------:R-:W-:Y:S02]  /*4b80*/  VIADD R15, R0, 0x1e ;  /* 0x0000001e000f7836 */ /* 0x000fe40000000000 */
[----:B------:R-:W-:Y:S01]  /*4b90*/  IMAD R77, R5, R6, R10 ;  /* 0x00000006054d7224 */ /* 0x000fe200078e020a */
[----:B------:R-:W-:Y:S01]  /*4ba0*/  IABS R10, R18 ;  /* 0x00000012000a7213 */ /* 0x000fe20000000000 */
[--C-:B------:R-:W-:Y:S01]  /*4bb0*/  @!P3 IMAD.IADD R79, R79, 0x1, -R5.reuse ;  /* 0x000000014f4fb824 */ /* 0x100fe200078e0a05 */
[----:B------:R-:W-:Y:S01]  /*4bc0*/  ISETP.GT.U32.AND P3, PT, R5, R81, PT ;  /* 0x000000510500720c */ /* 0x000fe20003f64070 */
[----:B------:R-:W-:Y:S01]  /*4bd0*/  @!P5 IMAD.IADD R85, R85, 0x1, -R5 ;  /* 0x000000015555d824 */ /* 0x000fe200078e0a05 */
[----:B------:R-:W-:Y:S01]  /*4be0*/  IABS R16, R15 ;  /* 0x0000000f00107213 */ /* 0x000fe20000000000 */
[----:B------:R-:W-:Y:S01]  /*4bf0*/  IMAD.HI.U32 R6, R3, R10, RZ ;  /* 0x0000000a03067227 */ /* 0x000fe200078e00ff */
[----:B------:R-:W-:-:S03]  /*4c00*/  ISETP.GE.AND P5, PT, R7, RZ, PT ;  /* 0x000000ff0700720c */ /* 0x000fc60003fa6270 */
[----:B------:R-:W-:Y:S02]  /*4c10*/  VIADD R9, R0, 0x1c ;  /* 0x0000001c00097836 */ /* 0x000fe40000000000 */
[----:B------:R-:W-:-:S03]  /*4c20*/  IMAD.HI.U32 R7, R3, R16, RZ ;  /* 0x0000001003077227 */ /* 0x000fc600078e00ff */
[----:B------:R-:W-:Y:S01]  /*4c30*/  IABS R12, R9 ;  /* 0x00000009000c7213 */ /* 0x000fe20000000000 */
[----:B------:R-:W-:Y:S02]  /*4c40*/  IMAD.MOV R6, RZ, RZ, -R6 ;  /* 0x000000ffff067224 */ /* 0x000fe400078e0a06 */
[----:B------:R-:W-:Y:S02]  /*4c50*/  IMAD.MOV R7, RZ, RZ, -R7 ;  /* 0x000000ffff077224 */ /* 0x000fe400078e0a07 */
[----:B------:R-:W-:Y:S01]  /*4c60*/  @!P3 IMAD.IADD R81, R81, 0x1, -R5 ;  /* 0x000000015151b824 */ /* 0x000fe200078e0a05 */
[----:B------:R-:W-:Y:S01]  /*4c70*/  ISETP.GE.AND P3, PT, R15, RZ, PT ;  /* 0x000000ff0f00720c */ /* 0x000fe20003f66270 */
[C---:B------:R-:W-:Y:S02]  /*4c80*/  IMAD R73, R5.reuse, R6, R10 ;  /* 0x0000000605497224 */ /* 0x040fe400078e020a */
[C---:B------:R-:W-:Y:S02]  /*4c90*/  IMAD R75, R5.reuse, R7, R16 ;  /* 0x00000007054b7224 */ /* 0x040fe400078e0210 */
[----:B------:R-:W-:Y:S01]  /*4ca0*/  @!P0 IMAD.MOV R62, RZ, RZ, -R62 ;  /* 0x000000ffff3e8224 */ /* 0x000fe200078e0a3e */
[C---:B------:R-:W-:Y:S01]  /*4cb0*/  ISETP.GT.U32.AND P0, PT, R5.reuse, R77, PT ;  /* 0x0000004d0500720c */ /* 0x040fe20003f04070 */
[----:B------:R-:W-:Y:S01]  /*4cc0*/  @!P5 IMAD.MOV R81, RZ, RZ, -R81 ;  /* 0x000000ffff51d224 */ /* 0x000fe200078e0a51 */
[----:B------:R-:W-:Y:S01]  /*4cd0*/  ISETP.GT.U32.AND P5, PT, R5, R73, PT ;  /* 0x000000490500720c */ /* 0x000fe20003fa4070 */
[----:B------:R-:W-:-:S04]  /*4ce0*/  IMAD.HI.U32 R7, R3, R12, RZ ;  /* 0x0000000c03077227 */ /* 0x000fc800078e00ff */
[----:B------:R-:W-:Y:S01]  /*4cf0*/  @!P4 IMAD.MOV R85, RZ, RZ, -R85 ;  /* 0x000000ffff55c224 */ /* 0x000fe200078e0a55 */
[C---:B------:R-:W-:Y:S01]  /*4d00*/  ISETP.GT.U32.AND P4, PT, R5.reuse, R75, PT ;  /* 0x0000004b0500720c */ /* 0x040fe20003f84070 */
[----:B------:R-:W-:Y:S02]  /*4d10*/  IMAD.MOV R7, RZ, RZ, -R7 ;  /* 0x000000ffff077224 */ /* 0x000fe400078e0a07 */
[----:B------:R-:W-:Y:S01]  /*4d20*/  @!P6 IMAD.MOV R214, RZ, RZ, -R214 ;  /* 0x000000ffffd6e224 */ /* 0x000fe200078e0ad6 */
[C---:B------:R-:W-:Y:S01]  /*4d30*/  ISETP.GT.U32.AND P6, PT, R5.reuse, R79, PT ;  /* 0x0000004f0500720c */ /* 0x040fe20003fc4070 */
[----:B------:R-:W-:Y:S02]  /*4d40*/  IMAD R71, R5, R7, R12 ;  /* 0x0000000705477224 */ /* 0x000fe400078e020c */
[----:B------:R-:W-:Y:S02]  /*4d50*/  VIADD R7, R0, 0x1b ;  /* 0x0000001b00077836 */ /* 0x000fe40000000000 */
[----:B------:R-:W-:-:S02]  /*4d60*/  @!P0 IMAD.IADD R77, R77, 0x1, -R5 ;  /* 0x000000014d4d8824 */ /* 0x000fc400078e0a05 */
[--C-:B------:R-:W-:Y:S01]  /*4d70*/  @!P5 IMAD.IADD R73, R73, 0x1, -R5.reuse ;  /* 0x000000014949d824 */ /* 0x100fe200078e0a05 */
[----:B------:R-:W-:Y:S01]  /*4d80*/  IABS R10, R7 ;  /* 0x00000007000a7213 */ /* 0x000fe20000000000 */
[----:B------:R-:W-:Y:S01]  /*4d90*/  @!P4 IMAD.IADD R75, R75, 0x1, -R5 ;  /* 0x000000014b4bc824 */ /* 0x000fe200078e0a05 */
[C---:B------:R-:W-:Y:S01]  /*4da0*/  ISETP.GT.U32.AND P0, PT, R5.reuse, R77, PT ;  /* 0x0000004d0500720c */ /* 0x040fe20003f04070 */
[----:B------:R-:W-:Y:S01]  /*4db0*/  @!P2 IMAD.MOV R83, RZ, RZ, -R83 ;  /* 0x000000ffff53a224 */ /* 0x000fe200078e0a53 */
[----:B------:R-:W-:Y:S01]  /*4dc0*/  ISETP.GT.U32.AND P5, PT, R5, R73, PT ;  /* 0x000000490500720c */ /* 0x000fe20003fa4070 */
[----:B------:R-:W-:Y:S01]  /*4dd0*/  @!P6 IMAD.IADD R79, R79, 0x1, -R5 ;  /* 0x000000014f4fe824 */ /* 0x000fe200078e0a05 */
[----:B------:R-:W-:Y:S01]  /*4de0*/  ISETP.GT.U32.AND P4, PT, R5, R75, PT ;  /* 0x0000004b0500720c */ /* 0x000fe20003f84070 */
[----:B------:R-:W-:Y:S01]  /*4df0*/  IMAD.HI.U32 R6, R3, R10, RZ ;  /* 0x0000000a03067227 */ /* 0x000fe200078e00ff */
[----:B------:R-:W-:Y:S02]  /*4e00*/  ISETP.GE.AND P2, PT, R13, RZ, PT ;  /* 0x000000ff0d00720c */ /* 0x000fe40003f46270 */
[----:B------:R-:W-:Y:S01]  /*4e10*/  ISETP.GE.AND P6, PT, R18, RZ, PT ;  /* 0x000000ff1200720c */ /* 0x000fe20003fc6270 */
[----:B------:R-:W-:Y:S01]  /*4e20*/  @!P1 IMAD.MOV R79, RZ, RZ, -R79 ;  /* 0x000000ffff4f9224 */ /* 0x000fe200078e0a4f */
[----:B------:R-:W-:Y:S01]  /*4e30*/  ISETP.GT.U32.AND P1, PT, R5, R71, PT ;  /* 0x000000470500720c */ /* 0x000fe20003f24070 */
[----:B------:R-:W-:-:S02]  /*4e40*/  IMAD.MOV R6, RZ, RZ, -R6 ;  /* 0x000000ffff067224 */ /* 0x000fc400078e0a06 */
[C---:B------:R-:W-:Y:S02]  /*4e50*/  VIADD R13, R0.reuse, 0x1a ;  /* 0x0000001a000d7836 */ /* 0x040fe40000000000 */
[----:B------:R-:W-:Y:S02]  /*4e60*/  IMAD R69, R5, R6, R10 ;  /* 0x0000000605457224 */ /* 0x000fe400078e020a */
[----:B------:R-:W-:Y:S01]  /*4e70*/  VIADD R15, R0, 0x19 ;  /* 0x00000019000f7836 */ /* 0x000fe20000000000 */
[----:B------:R-:W-:Y:S01]  /*4e80*/  IABS R12, R13 ;  /* 0x0000000d000c7213 */ /* 0x000fe20000000000 */
[--C-:B------:R-:W-:Y:S01]  /*4e90*/  @!P0 IMAD.IADD R77, R77, 0x1, -R5.reuse ;  /* 0x000000014d4d8824 */ /* 0x100fe200078e0a05 */
[----:B------:R-:W-:Y:S01]  /*4ea0*/  ISETP.GE.AND P0, PT, R9, RZ, PT ;  /* 0x000000ff0900720c */ /* 0x000fe20003f06270 */
[--C-:B------:R-:W-:Y:S01]  /*4eb0*/  @!P5 IMAD.IADD R73, R73, 0x1, -R5.reuse ;  /* 0x000000014949d824 */ /* 0x100fe200078e0a05 */
[----:B------:R-:W-:Y:S01]  /*4ec0*/  ISETP.GT.U32.AND P5, PT, R5, R69, PT ;  /* 0x000000450500720c */ /* 0x000fe20003fa4070 */
[--C-:B------:R-:W-:Y:S01]  /*4ed0*/  @!P4 IMAD.IADD R75, R75, 0x1, -R5.reuse ;  /* 0x000000014b4bc824 */ /* 0x100fe200078e0a05 */
[----:B------:R-:W-:Y:S01]  /*4ee0*/  IABS R9, R15 ;  /* 0x0000000f00097213 */ /* 0x000fe20000000000 */
[----:B------:R-:W-:Y:S01]  /*4ef0*/  @!P1 IMAD.IADD R71, R71, 0x1, -R5 ;  /* 0x0000000147479824 */ /* 0x000fe200078e0a05 */
[----:B------:R-:W-:Y:S01]  /*4f00*/  ISETP.GE.AND P4, PT, R7, RZ, PT ;  /* 0x000000ff0700720c */ /* 0x000fe20003f86270 */
[----:B------:R-:W-:Y:S01]  /*4f10*/  IMAD.HI.U32 R7, R3, R12, RZ ;  /* 0x0000000c03077227 */ /* 0x000fe200078e00ff */
[----:B------:R-:W-:-:S03]  /*4f20*/  ISETP.GE.AND P1, PT, R13, RZ, PT ;  /* 0x000000ff0d00720c */ /* 0x000fc60003f26270 */
[----:B------:R-:W-:Y:S02]  /*4f30*/  IMAD.MOV.U32 R10, RZ, RZ, R9 ;  /* 0x000000ffff0a7224 */ /* 0x000fe400078e0009 */
[----:B------:R-:W-:Y:S02]  /*4f40*/  IMAD.MOV R7, RZ, RZ, -R7 ;  /* 0x000000ffff077224 */ /* 0x000fe400078e0a07 */
[----:B------:R-:W-:Y:S01]  /*4f50*/  @!P2 IMAD.MOV R77, RZ, RZ, -R77 ;  /* 0x000000ffff4da224 */ /* 0x000fe200078e0a4d */
[----:B------:R-:W-:Y:S01]  /*4f60*/  ISETP.GT.U32.AND P2, PT, R5, R71, PT ;  /* 0x000000470500720c */ /* 0x000fe20003f44070 */
[----:B------:R-:W-:Y:S02]  /*4f70*/  VIADD R9, R0, 0x18 ;  /* 0x0000001800097836 */ /* 0x000fe40000000000 */
[----:B------:R-:W-:-:S04]  /*4f80*/  IMAD.HI.U32 R6, R3, R10, RZ ;  /* 0x0000000a03067227 */ /* 0x000fc800078e00ff */
[----:B------:R-:W-:Y:S01]  /*4f90*/  IMAD R67, R5, R7, R12 ;  /* 0x0000000705437224 */ /* 0x000fe200078e020c */
[----:B------:R-:W-:Y:S01]  /*4fa0*/  IABS R12, R9 ;  /* 0x00000009000c7213 */ /* 0x000fe20000000000 */
[----:B------:R-:W-:Y:S02]  /*4fb0*/  VIADD R13, R0, 0x17 ;  /* 0x00000017000d7836 */ /* 0x000fe40000000000 */
[----:B------:R-:W-:Y:S02]  /*4fc0*/  @!P5 IMAD.IADD R69, R69, 0x1, -R5 ;  /* 0x000000014545d824 */ /* 0x000fe400078e0a05 */
[----:B------:R-:W-:Y:S01]  /*4fd0*/  IMAD.MOV R6, RZ, RZ, -R6 ;  /* 0x000000ffff067224 */ /* 0x000fe200078e0a06 */
[----:B------:R-:W-:Y:S01]  /*4fe0*/  IABS R16, R13 ;  /* 0x0000000d00107213 */ /* 0x000fe20000000000 */
[----:B------:R-:W-:Y:S01]  /*4ff0*/  @!P3 IMAD.MOV R75, RZ, RZ, -R75 ;  /* 0x000000ffff4bb224 */ /* 0x000fe200078e0a4b */
[C---:B------:R-:W-:Y:S01]  /*5000*/  ISETP.GT.U32.AND P3, PT, R5.reuse, R69, PT ;  /* 0x000000450500720c */ /* 0x040fe20003f64070 */
[----:B------:R-:W-:-:S02]  /*5010*/  IMAD R65, R5, R6, R10 ;  /* 0x0000000605417224 */ /* 0x000fc400078e020a */
[----:B------:R-:W-:-:S03]  /*5020*/  IMAD.HI.U32 R6, R3, R12, RZ ;  /* 0x0000000c03067227 */ /* 0x000fc600078e00ff */
[----:B------:R-:W-:Y:S01]  /*5030*/  ISETP.GT.U32.AND P5, PT, R5, R65, PT ;  /* 0x000000410500720c */ /* 0x000fe20003fa4070 */
[----:B------:R-:W-:Y:S01]  /*5040*/  @!P2 IMAD.IADD R71, R71, 0x1, -R5 ;  /* 0x000000014747a824 */ /* 0x000fe200078e0a05 */
[----:B------:R-:W-:Y:S01]  /*5050*/  ISETP.GT.U32.AND P2, PT, R5, R67, PT ;  /* 0x000000430500720c */ /* 0x000fe20003f44070 */
[----:B------:R-:W-:-:S04]  /*5060*/  IMAD.HI.U32 R7, R3, R16, RZ ;  /* 0x0000001003077227 */ /* 0x000fc800078e00ff */
[----:B------:R-:W-:Y:S02]  /*5070*/  IMAD.MOV R6, RZ, RZ, -R6 ;  /* 0x000000ffff067224 */ /* 0x000fe400078e0a06 */
[----:B------:R-:W-:Y:S02]  /*5080*/  VIADD R18, R0, 0x16 ;  /* 0x0000001600127836 */ /* 0x000fe40000000000 */
[----:B------:R-:W-:Y:S02]  /*5090*/  IMAD.MOV R7, RZ, RZ, -R7 ;  /* 0x000000ffff077224 */ /* 0x000fe400078e0a07 */
[C---:B------:R-:W-:Y:S01]  /*50a0*/  IMAD R63, R5.reuse, R6, R12 ;  /* 0x00000006053f7224 */ /* 0x040fe200078e020c */
[----:B------:R-:W-:Y:S01]  /*50b0*/  IABS R10, R18 ;  /* 0x00000012000a7213 */ /* 0x000fe20000000000 */
[----:B------:R-:W-:Y:S02]  /*50c0*/  IMAD R61, R5, R7, R16 ;  /* 0x00000007053d7224 */ /* 0x000fe400078e0210 */
[----:B------:R-:W-:Y:S01]  /*50d0*/  @!P3 IMAD.IADD R69, R69, 0x1, -R5 ;  /* 0x000000014545b824 */ /* 0x000fe200078e0a05 */
[----:B------:R-:W-:Y:S01]  /*50e0*/  ISETP.GT.U32.AND P3, PT, R5, R63, PT ;  /* 0x0000003f0500720c */ /* 0x000fe20003f64070 */
[----:B------:R-:W-:-:S04]  /*50f0*/  IMAD.HI.U32 R6, R3, R10, RZ ;  /* 0x0000000a03067227 */ /* 0x000fc800078e00ff */
[----:B------:R-:W-:Y:S01]  /*5100*/  @!P4 IMAD.MOV R69, RZ, RZ, -R69 ;  /* 0x000000ffff45c224 */ /* 0x000fe200078e0a45 */
[----:B------:R-:W-:Y:S01]  /*5110*/  ISETP.GT.U32.AND P4, PT, R5, R61, PT ;  /* 0x0000003d0500720c */ /* 0x000fe20003f84070 */
[----:B------:R-:W-:Y:S01]  /*5120*/  @!P2 IMAD.IADD R67, R67, 0x1, -R5 ;  /* 0x000000014343a824 */ /* 0x000fe200078e0a05 */
[----:B------:R-:W-:Y:S01]  /*5130*/  ISETP.GE.AND P2, PT, R15, RZ, PT ;  /* 0x000000ff0f00720c */ /* 0x000fe20003f46270 */
[----:B------:R-:W-:Y:S02]  /*5140*/  IMAD.MOV R6, RZ, RZ, -R6 ;  /* 0x000000ffff067224 */ /* 0x000fe400078e0a06 */
[----:B------:R-:W-:Y:S02]  /*5150*/  VIADD R19, R0, 0x15 ;  /* 0x0000001500137836 */ /* 0x000fe40000000000 */
[----:B------:R-:W-:Y:S01]  /*5160*/  @!P6 IMAD.MOV R73, RZ, RZ, -R73 ;  /* 0x000000ffff49e224 */ /* 0x000fe200078e0a49 */
[C---:B------:R-:W-:Y:S01]  /*5170*/  ISETP.GT.U32.AND P6, PT, R5.reuse, R67, PT ;  /* 0x000000430500720c */ /* 0x040fe20003fc4070 */
[----:B------:R-:W-:Y:S01]  /*5180*/  IMAD R59, R5, R6, R10 ;  /* 0x00000006053b7224 */ /* 0x000fe200078e020a */
[----:B------:R-:W-:Y:S01]  /*5190*/  IABS R12, R19 ;  /* 0x00000013000c7213 */ /* 0x000fe20000000000 */
[----:B------:R-:W-:-:S02]  /*51a0*/  @!P3 IMAD.IADD R63, R63, 0x1, -R5 ;  /* 0x000000013f3fb824 */ /* 0x000fc400078e0a05 */
[----:B------:R-:W-:Y:S01]  /*51b0*/  @!P4 IMAD.IADD R61, R61, 0x1, -R5 ;  /* 0x000000013d3dc824 */ /* 0x000fe200078e0a05 */
[----:B------:R-:W-:Y:S01]  /*51c0*/  ISETP.GT.U32.AND P3, PT, R5, R59, PT ;  /* 0x0000003b0500720c */ /* 0x000fe20003f64070 */
[----:B------:R-:W-:Y:S01]  /*51d0*/  IMAD.HI.U32 R7, R3, R12, RZ ;  /* 0x0000000c03077227 */ /* 0x000fe200078e00ff */
[----:B------:R-:W-:-:S03]  /*51e0*/  ISETP.GT.U32.AND P4, PT, R5, R63, PT ;  /* 0x0000003f0500720c */ /* 0x000fc60003f84070 */
[----:B------:R-:W-:Y:S02]  /*51f0*/  IMAD.MOV R7, RZ, RZ, -R7 ;  /* 0x000000ffff077224 */ /* 0x000fe400078e0a07 */
[--C-:B------:R-:W-:Y:S01]  /*5200*/  @!P6 IMAD.IADD R67, R67, 0x1, -R5.reuse ;  /* 0x000000014343e824 */ /* 0x100fe200078e0a05 */
[----:B------:R-:W-:Y:S01]  /*5210*/  ISETP.GE.AND P6, PT, R13, RZ, PT ;  /* 0x000000ff0d00720c */ /* 0x000fe20003fc6270 */
[----:B------:R-:W-:Y:S02]  /*5220*/  VIADD R13, R0, 0x14 ;  /* 0x00000014000d7836 */ /* 0x000fe40000000000 */
[--C-:B------:R-:W-:Y:S02]  /*5230*/  @!P5 IMAD.IADD R65, R65, 0x1, -R5.reuse ;  /* 0x000000014141d824 */ /* 0x100fe400078e0a05 */
[----:B------:R-:W-:Y:S01]  /*5240*/  IMAD R57, R5, R7, R12 ;  /* 0x0000000705397224 */ /* 0x000fe200078e020c */
[----:B------:R-:W-:Y:S01]  /*5250*/  IABS R10, R13 ;  /* 0x0000000d000a7213 */ /* 0x000fe20000000000 */
[--C-:B------:R-:W-:Y:S01]  /*5260*/  @!P3 IMAD.IADD R59, R59, 0x1, -R5.reuse ;  /* 0x000000013b3bb824 */ /* 0x100fe200078e0a05 */
[----:B------:R-:W-:Y:S01]  /*5270*/  ISETP.GT.U32.AND P5, PT, R5, R65, PT ;  /* 0x000000410500720c */ /* 0x000fe20003fa4070 */
[----:B------:R-:W-:Y:S01]  /*5280*/  @!P4 IMAD.IADD R63, R63, 0x1, -R5 ;  /* 0x000000013f3fc824 */ /* 0x000fe200078e0a05 */
[----:B------:R-:W-:Y:S01]  /*5290*/  ISETP.GT.U32.AND P4, PT, R5, R57, PT ;  /* 0x000000390500720c */ /* 0x000fe20003f84070 */
[----:B------:R-:W-:Y:S01]  /*52a0*/  IMAD.HI.U32 R6, R3, R10, RZ ;  /* 0x0000000a03067227 */ /* 0x000fe200078e00ff */
[----:B------:R-:W-:-:S03]  /*52b0*/  ISETP.GT.U32.AND P3, PT, R5, R59, PT ;  /* 0x0000003b0500720c */ /* 0x000fc60003f64070 */
[----:B------:R-:W-:Y:S02]  /*52c0*/  IMAD.MOV R6, RZ, RZ, -R6 ;  /* 0x000000ffff067224 */ /* 0x000fe400078e0a06 */
[C---:B------:R-:W-:Y:S02]  /*52d0*/  VIADD R22, R0.reuse, 0x11 ;  /* 0x0000001100167836 */ /* 0x040fe40000000000 */
[C---:B------:R-:W-:Y:S02]  /*52e0*/  VIADD R20, R0.reuse, 0x12 ;  /* 0x0000001200147836 */ /* 0x040fe40000000000 */
[----:B------:R-:W-:Y:S02]  /*52f0*/  VIADD R15, R0, 0x13 ;  /* 0x00000013000f7836 */ /* 0x000fe40000000000 */
[----:B------:R-:W-:Y:S01]  /*5300*/  IMAD R55, R5, R6, R10 ;  /* 0x0000000605377224 */ /* 0x000fe200078e020a */
[----:B------:R-:W-:Y:S01]  /*5310*/  IABS R16, R20 ;  /* 0x0000001400107213 */ /* 0x000fe20000000000 */
[--C-:B------:R-:W-:Y:S01]  /*5320*/  @!P5 IMAD.IADD R65, R65, 0x1, -R5.reuse ;  /* 0x000000014141d824 */ /* 0x100fe200078e0a05 */
[----:B------:R-:W-:Y:S01]  /*5330*/  ISETP.GE.AND P5, PT, R18, RZ, PT ;  /* 0x000000ff1200720c */ /* 0x000fe20003fa6270 */
[--C-:B------:R-:W-:Y:S01]  /*5340*/  @!P4 IMAD.IADD R57, R57, 0x1, -R5.reuse ;  /* 0x000000013939c824 */ /* 0x100fe200078e0a05 */
[----:B------:R-:W-:Y:S01]  /*5350*/  IABS R18, R22 ;  /* 0x0000001600127213 */ /* 0x000fe20000000000 */
[----:B------:R-:W-:Y:S01]  /*5360*/  @!P3 IMAD.IADD R59, R59, 0x1, -R5 ;  /* 0x000000013b3bb824 */ /* 0x000fe200078e0a05 */
[----:B------:R-:W-:Y:S01]  /*5370*/  IABS R12, R15 ;  /* 0x0000000f000c7213 */ /* 0x000fe20000000000 */
[----:B------:R-:W-:Y:S01]  /*5380*/  @!P0 IMAD.MOV R71, RZ, RZ, -R71 ;  /* 0x000000ffff478224 */ /* 0x000fe200078e0a47 */
[----:B------:R-:W-:Y:S01]  /*5390*/  ISETP.GT.U32.AND P3, PT, R5, R55, PT ;  /* 0x000000370500720c */ /* 0x000fe20003f64070 */
[----:B------:R-:W-:Y:S01]  /*53a0*/  @!P2 IMAD.MOV R65, RZ, RZ, -R65 ;  /* 0x000000ffff41a224 */ /* 0x000fe200078e0a41 */
[----:B------:R-:W-:Y:S01]  /*53b0*/  ISETP.GE.AND P0, PT, R9, RZ, PT ;  /* 0x000000ff0900720c */ /* 0x000fe20003f06270 */
[----:B------:R-:W-:Y:S01]  /*53c0*/  @!P1 IMAD.MOV R67, RZ, RZ, -R67 ;  /* 0x000000ffff439224 */ /* 0x000fe200078e0a43 */
[----:B------:R-:W-:Y:S01]  /*53d0*/  ISETP.GT.U32.AND P2, PT, R5, R57, PT ;  /* 0x000000390500720c */ /* 0x000fe20003f44070 */
[----:B------:R-:W-:Y:S01]  /*53e0*/  IMAD.HI.U32 R9, R3, R18, RZ ;  /* 0x0000001203097227 */ /* 0x000fe200078e00ff */
[----:B------:R-:W-:-:S02]  /*53f0*/  ISETP.GT.U32.AND P1, PT, R5, R61, PT ;  /* 0x0000003d0500720c */ /* 0x000fc40003f24070 */
[----:B------:R-:W-:Y:S01]  /*5400*/  ISETP.GE.AND P4, PT, R13, RZ, PT ;  /* 0x000000ff0d00720c */ /* 0x000fe20003f86270 */
[----:B------:R-:W-:-:S04]  /*5410*/  IMAD.HI.U32 R7, R3, R16, RZ ;  /* 0x0000001003077227 */ /* 0x000fc800078e00ff */
[----:B------:R-:W-:-:S04]  /*5420*/  IMAD.HI.U32 R6, R3, R12, RZ ;  /* 0x0000000c03067227 */ /* 0x000fc800078e00ff */
[----:B------:R-:W-:Y:S02]  /*5430*/  IMAD.MOV R9, RZ, RZ, -R9 ;  /* 0x000000ffff097224 */ /* 0x000fe400078e0a09 */
[----:B------:R-:W-:Y:S02]  /*5440*/  IMAD.MOV R7, RZ, RZ, -R7 ;  /* 0x000000ffff077224 */ /* 0x000fe400078e0a07 */
[----:B------:R-:W-:Y:S02]  /*5450*/  IMAD.MOV R6, RZ, RZ, -R6 ;  /* 0x000000ffff067224 */ /* 0x000fe400078e0a06 */
[C---:B------:R-:W-:Y:S02]  /*5460*/  IMAD R49, R5.reuse, R9, R18 ;  /* 0x0000000905317224 */ /* 0x040fe400078e0212 */
[C---:B------:R-:W-:Y:S02]  /*5470*/  IMAD R51, R5.reuse, R7, R16 ;  /* 0x0000000705337224 */ /* 0x040fe400078e0210 */
[----:B------:R-:W-:-:S02]  /*5480*/  IMAD R53, R5, R6, R12 ;  /* 0x0000000605357224 */ /* 0x000fc400078e020c */
[----:B------:R-:W-:Y:S02]  /*5490*/  VIADD R7, R0, 0x10 ;  /* 0x0000001000077836 */ /* 0x000fe40000000000 */
[--C-:B------:R-:W-:Y:S02]  /*54a0*/  @!P3 IMAD.IADD R55, R55, 0x1, -R5.reuse ;  /* 0x000000013737b824 */ /* 0x100fe400078e0a05 */
[--C-:B------:R-:W-:Y:S01]  /*54b0*/  @!P2 IMAD.IADD R57, R57, 0x1, -R5.reuse ;  /* 0x000000013939a824 */ /* 0x100fe200078e0a05 */
        /* <DEDUP_REMOVED lines=8> */
[----:B------:R-:W-:-:S02]  /*5540*/  ISETP.GT.U32.AND P6, PT, R5, R51, PT ;  /* 0x000000330500720c */ /* 0x000fc40003fc4070 */
[----:B------:R-:W-:Y:S01]  /*5550*/  ISETP.GE.AND P1, PT, R19, RZ, PT ;  /* 0x000000ff1300720c */ /* 0x000fe20003f26270 */
[----:B------:R-:W-:Y:S02]  /*5560*/  IMAD.MOV R47, RZ, RZ, -R6 ;  /* 0x000000ffff2f7224 */ /* 0x000fe400078e0a06 */
[--C-:B------:R-:W-:Y:S02]  /*5570*/  @!P2 IMAD.IADD R49, R49, 0x1, -R5.reuse ;  /* 0x000000013131a824 */ /* 0x100fe400078e0a05 */
[----:B------:R-:W-:Y:S02]  /*5580*/  VIADD R9, R0, 0xf ;  /* 0x0000000f00097836 */ /* 0x000fe40000000000 */
[--C-:B------:R-:W-:Y:S01]  /*5590*/  @!P3 IMAD.IADD R55, R55, 0x1, -R5.reuse ;  /* 0x000000013737b824 */ /* 0x100fe200078e0a05 */
[----:B------:R-:W-:Y:S01]  /*55a0*/  ISETP.GT.U32.AND P2, PT, R5, R49, PT ;  /* 0x000000310500720c */ /* 0x000fe20003f44070 */
[--C-:B------:R-:W-:Y:S01]  /*55b0*/  @!P0 IMAD.IADD R53, R53, 0x1, -R5.reuse ;  /* 0x0000000135358824 */ /* 0x100fe200078e0a05 */
[----:B------:R-:W-:Y:S01]  /*55c0*/  IABS R12, R9 ;  /* 0x00000009000c7213 */ /* 0x000fe20000000000 */
[----:B------:R-:W-:Y:S01]  /*55d0*/  IMAD R47, R5, R47, R10 ;  /* 0x0000002f052f7224 */ /* 0x000fe200078e020a */
[----:B------:R-:W-:Y:S01]  /*55e0*/  ISETP.GE.AND P3, PT, R20, RZ, PT ;  /* 0x000000ff1400720c */ /* 0x000fe20003f66270 */
[----:B------:R-:W-:Y:S01]  /*55f0*/  @!P6 IMAD.IADD R51, R51, 0x1, -R5 ;  /* 0x000000013333e824 */ /* 0x000fe200078e0a05 */
[C---:B------:R-:W-:Y:S01]  /*5600*/  ISETP.GT.U32.AND P6, PT, R5.reuse, R53, PT ;  /* 0x000000350500720c */ /* 0x040fe20003fc4070 */
[----:B------:R-:W-:Y:S01]  /*5610*/  @!P4 IMAD.MOV R55, RZ, RZ, -R55 ;  /* 0x000000ffff37c224 */ /* 0x000fe200078e0a37 */
[----:B------:R-:W-:Y:S01]  /*5620*/  ISETP.GT.U32.AND P4, PT, R5, R47, PT ;  /* 0x0000002f0500720c */ /* 0x000fe20003f84070 */
[----:B------:R-:W-:Y:S01]  /*5630*/  @!P5 IMAD.MOV R59, RZ, RZ, -R59 ;  /* 0x000000ffff3bd224 */ /* 0x000fe200078e0a3b */
[----:B------:R-:W-:Y:S01]  /*5640*/  ISETP.GE.AND P5, PT, R15, RZ, PT ;  /* 0x000000ff0f00720c */ /* 0x000fe20003fa6270 */
[----:B------:R-:W-:Y:S01]  /*5650*/  VIADD R13, R0, 0xe ;  /* 0x0000000e000d7836 */ /* 0x000fe20000000000 */
[----:B------:R-:W-:Y:S01]  /*5660*/  ISETP.GE.AND P0, PT, R22, RZ, PT ;  /* 0x000000ff1600720c */ /* 0x000fe20003f06270 */
[----:B------:R-:W-:-:S03]  /*5670*/  IMAD.HI.U32 R6, R3, R12, RZ ;  /* 0x0000000c03067227 */ /* 0x000fc600078e00ff */
[----:B------:R-:W-:Y:S01]  /*5680*/  IABS R10, R13 ;  /* 0x0000000d000a7213 */ /* 0x000fe20000000000 */
[----:B------:R-:W-:Y:S01]  /*5690*/  @!P1 IMAD.MOV R57, RZ, RZ, -R57 ;  /* 0x000000ffff399224 */ /* 0x000fe200078e0a39 */
[----:B------:R-:W-:Y:S01]  /*56a0*/  ISETP.GT.U32.AND P1, PT, R5, R51, PT ;  /* 0x000000330500720c */ /* 0x000fe20003f24070 */
[----:B------:R-:W-:Y:S02]  /*56b0*/  IMAD.MOV R6, RZ, RZ, -R6 ;  /* 0x000000ffff067224 */ /* 0x000fe400078e0a06 */
[--C-:B------:R-:W-:Y:S01]  /*56c0*/  @!P2 IMAD.IADD R49, R49, 0x1, -R5.reuse ;  /* 0x000000013131a824 */ /* 0x100fe200078e0a05 */
[----:B------:R-:W-:Y:S01]  /*56d0*/  ISETP.GE.AND P2, PT, R9, RZ, PT ;  /* 0x000000ff0900720c */ /* 0x000fe20003f46270 */
[----:B------:R-:W-:Y:S02]  /*56e0*/  IMAD R45, R5, R6, R12 ;  /* 0x00000006052d7224 */ /* 0x000fe400078e020c */
[----:B------:R-:W-:Y:S01]  /*56f0*/  @!P6 IMAD.IADD R53, R53, 0x1, -R5 ;  /* 0x000000013535e824 */ /* 0x000fe200078e0a05 */
[----:B------:R-:W-:Y:S01]  /*5700*/  ISETP.GE.AND P6, PT, R7, RZ, PT ;  /* 0x000000ff0700720c */ /* 0x000fe20003fc6270 */
[----:B------:R-:W-:-:S02]  /*5710*/  VIADD R9, R0, 0xc ;  /* 0x0000000c00097836 */ /* 0x000fc40000000000 */
[----:B------:R-:W-:-:S03]  /*5720*/  IMAD.HI.U32 R6, R3, R10, RZ ;  /* 0x0000000a03067227 */ /* 0x000fc600078e00ff */
[----:B------:R-:W-:Y:S01]  /*5730*/  IABS R16, R9 ;  /* 0x0000000900107213 */ /* 0x000fe20000000000 */
[----:B------:R-:W-:Y:S01]  /*5740*/  @!P4 IMAD.IADD R47, R47, 0x1, -R5 ;  /* 0x000000012f2fc824 */ /* 0x000fe200078e0a05 */
[----:B------:R-:W-:Y:S01]  /*5750*/  ISETP.GE.AND P4, PT, R13, RZ, PT ;  /* 0x000000ff0d00720c */ /* 0x000fe20003f86270 */
[----:B------:R-:W-:Y:S02]  /*5760*/  IMAD.MOV R6, RZ, RZ, -R6 ;  /* 0x000000ffff067224 */ /* 0x000fe400078e0a06 */
[----:B------:R-:W-:Y:S01]  /*5770*/  @!P5 IMAD.MOV R53, RZ, RZ, -R53 ;  /* 0x000000ffff35d224 */ /* 0x000fe200078e0a35 */
[----:B------:R-:W-:Y:S01]  /*5780*/  ISETP.GT.U32.AND P5, PT, R5, R47, PT ;  /* 0x0000002f0500720c */ /* 0x000fe20003fa4070 */
[----:B------:R-:W-:Y:S02]  /*5790*/  VIADD R15, R0, 0xd ;  /* 0x0000000d000f7836 */ /* 0x000fe40000000000 */
[----:B------:R-:W-:Y:S01]  /*57a0*/  @!P1 IMAD.IADD R51, R51, 0x1, -R5 ;  /* 0x0000000133339824 */ /* 0x000fe200078e0a05 */
[C---:B------:R-:W-:Y:S01]  /*57b0*/  ISETP.GT.U32.AND P1, PT, R5.reuse, R45, PT ;  /* 0x0000002d0500720c */ /* 0x040fe20003f24070 */
[----:B------:R-:W-:Y:S01]  /*57c0*/  IMAD R43, R5, R6, R10 ;  /* 0x00000006052b7224 */ /* 0x000fe200078e020a */
[----:B------:R-:W-:Y:S01]  /*57d0*/  IABS R12, R15 ;  /* 0x0000000f000c7213 */ /* 0x000fe20000000000 */
[----:B------:R-:W-:-:S04]  /*57e0*/  IMAD.HI.U32 R6, R3, R16, RZ ;  /* 0x0000001003067227 */ /* 0x000fc800078e00ff */
[----:B------:R-:W-:Y:S01]  /*57f0*/  @!P3 IMAD.MOV R51, RZ, RZ, -R51 ;  /* 0x000000ffff33b224 */ /* 0x000fe200078e0a33 */
[----:B------:R-:W-:Y:S01]  /*5800*/  ISETP.GT.U32.AND P3, PT, R5, R43, PT ;  /* 0x0000002b0500720c */ /* 0x000fe20003f64070 */
[----:B------:R-:W-:Y:S02]  /*5810*/  IMAD.MOV R6, RZ, RZ, -R6 ;  /* 0x000000ffff067224 */ /* 0x000fe400078e0a06 */
[----:B------:R-:W-:-:S04]  /*5820*/  IMAD.HI.U32 R7, R3, R12, RZ ;  /* 0x0000000c03077227 */ /* 0x000fc800078e00ff */
[----:B------:R-:W-:Y:S02]  /*5830*/  @!P5 IMAD.IADD R47, R47, 0x1, -R5 ;  /* 0x000000012f2fd824 */ /* 0x000fe400078e0a05 */
[----:B------:R-:W-:Y:S02]  /*5840*/  IMAD R39, R5, R6, R16 ;  /* 0x0000000605277224 */ /* 0x000fe400078e0210 */
[----:B------:R-:W-:Y:S02]  /*5850*/  IMAD.MOV R7, RZ, RZ, -R7 ;  /* 0x000000ffff077224 */ /* 0x000fe400078e0a07 */
[----:B------:R-:W-:Y:S02]  /*5860*/  @!P1 IMAD.IADD R45, R45, 0x1, -R5 ;  /* 0x000000012d2d9824 */ /* 0x000fe400078e0a05 */
[----:B------:R-:W-:Y:S01]  /*5870*/  @!P6 IMAD.MOV R47, RZ, RZ, -R47 ;  /* 0x000000ffff2fe224 */ /* 0x000fe200078e0a2f */
[C---:B------:R-:W-:Y:S01]  /*5880*/  ISETP.GT.U32.AND P6, PT, R5.reuse, R39, PT ;  /* 0x000000270500720c */ /* 0x040fe20003fc4070 */
[C---:B------:R-:W-:Y:S01]  /*5890*/  IMAD R41, R5.reuse, R7, R12 ;  /* 0x0000000705297224 */ /* 0x040fe200078e020c */
[----:B------:R-:W-:Y:S01]  /*58a0*/  ISETP.GT.U32.AND P1, PT, R5, R45, PT ;  /* 0x0000002d0500720c */ /* 0x000fe20003f24070 */
[----:B------:R-:W-:-:S02]  /*58b0*/  VIADD R7, R0, 0xb ;  /* 0x0000000b00077836 */ /* 0x000fc40000000000 */
[----:B------:R-:W-:Y:S01]  /*58c0*/  @!P3 IMAD.IADD R43, R43, 0x1, -R5 ;  /* 0x000000012b2bb824 */ /* 0x000fe200078e0a05 */
[C---:B------:R-:W-:Y:S01]  /*58d0*/  ISETP.GT.U32.AND P5, PT, R5.reuse, R41, PT ;  /* 0x000000290500720c */ /* 0x040fe20003fa4070 */
[C---:B------:R-:W-:Y:S01]  /*58e0*/  VIADD R13, R0.reuse, 0xa ;  /* 0x0000000a000d7836 */ /* 0x040fe20000000000 */
[----:B------:R-:W-:Y:S01]  /*58f0*/  IABS R10, R7 ;  /* 0x00000007000a7213 */ /* 0x000fe20000000000 */
[----:B------:R-:W-:Y:S01]  /*5900*/  @!P0 IMAD.MOV R49, RZ, RZ, -R49 ;  /* 0x000000ffff318224 */ /* 0x000fe200078e0a31 */
[----:B------:R-:W-:Y:S01]  /*5910*/  ISETP.GT.U32.AND P3, PT, R5, R43, PT ;  /* 0x0000002b0500720c */ /* 0x000fe20003f64070 */
[----:B------:R-:W-:Y:S01]  /*5920*/  VIADD R20, R0, 0x5 ;  /* 0x0000000500147836 */ /* 0x000fe20000000000 */
[----:B------:R-:W-:Y:S01]  /*5930*/  IABS R12, R13 ;  /* 0x0000000d000c7213 */ /* 0x000fe20000000000 */
[----:B------:R-:W-:Y:S01]  /*5940*/  IMAD.HI.U32 R6, R3, R10, RZ ;  /* 0x0000000a03067227 */ /* 0x000fe200078e00ff */
[----:B------:R-:W-:Y:S02]  /*5950*/  ISETP.GE.AND P0, PT, R15, RZ, PT ;  /* 0x000000ff0f00720c */ /* 0x000fe40003f06270 */
[----:B------:R-:W-:Y:S01]  /*5960*/  IABS R18, R20 ;  /* 0x0000001400127213 */ /* 0x000fe20000000000 */
[----:B------:R-:W-:-:S02]  /*5970*/  @!P6 IMAD.IADD R39, R39, 0x1, -R5 ;  /* 0x000000012727e824 */ /* 0x000fc400078e0a05 */
[----:B------:R-:W-:Y:S01]  /*5980*/  @!P1 IMAD.IADD R45, R45, 0x1, -R5 ;  /* 0x000000012d2d9824 */ /* 0x000fe200078e0a05 */
[----:B------:R-:W-:Y:S01]  /*5990*/  ISETP.GE.AND P1, PT, R9, RZ, PT ;  /* 0x000000ff0900720c */ /* 0x000fe20003f26270 */
[----:B------:R-:W-:Y:S01]  /*59a0*/  IMAD.MOV R6, RZ, RZ, -R6 ;  /* 0x000000ffff067224 */ /* 0x000fe200078e0a06 */
[----:B------:R-:W-:Y:S01]  /*59b0*/  ISETP.GT.U32.AND P6, PT, R5, R39, PT ;  /* 0x000000270500720c */ /* 0x000fe20003fc4070 */
[----:B------:R-:W-:Y:S01]  /*59c0*/  @!P2 IMAD.MOV R45, RZ, RZ, -R45 ;  /* 0x000000ffff2da224 */ /* 0x000fe200078e0a2d */
[----:B------:R-:W-:Y:S01]  /*59d0*/  ISETP.GE.AND P2, PT, R7, RZ, PT ;  /* 0x000000ff0700720c */ /* 0x000fe20003f46270 */
[----:B------:R-:W-:Y:S01]  /*59e0*/  @!P3 IMAD.IADD R43, R43, 0x1, -R5 ;  /* 0x000000012b2bb824 */ /* 0x000fe200078e0a05 */
[----:B------:R-:W-:Y:S01]  /*59f0*/  ISETP.GE.AND P3, PT, R13, RZ, PT ;  /* 0x000000ff0d00720c */ /* 0x000fe20003f66270 */
[----:B------:R-:W-:Y:S02]  /*5a00*/  IMAD R33, R5, R6, R10 ;  /* 0x0000000605217224 */ /* 0x000fe400078e020a */
[----:B------:R-:W-:-:S04]  /*5a10*/  IMAD.HI.U32 R7, R3, R12, RZ ;  /* 0x0000000c03077227 */ /* 0x000fc800078e00ff */
[----:B------:R-:W-:Y:S02]  /*5a20*/  @!P5 IMAD.IADD R41, R41, 0x1, -R5 ;  /* 0x000000012929d824 */ /* 0x000fe400078e0a05 */
[----:B------:R-:W-:Y:S01]  /*5a30*/  @!P4 IMAD.MOV R43, RZ, RZ, -R43 ;  /* 0x000000ffff2bc224 */ /* 0x000fe200078e0a2b */
[C---:B------:R-:W-:Y:S01]  /*5a40*/  ISETP.GT.U32.AND P4, PT, R5.reuse, R33, PT ;  /* 0x000000210500720c */ /* 0x040fe20003f84070 */
[----:B------:R-:W-:Y:S01]  /*5a50*/  IMAD.MOV R7, RZ, RZ, -R7 ;  /* 0x000000ffff077224 */ /* 0x000fe200078e0a07 */
[----:B------:R-:W-:Y:S01]  /*5a60*/  ISETP.GT.U32.AND P5, PT, R5, R41, PT ;  /* 0x000000290500720c */ /* 0x000fe20003fa4070 */
[----:B------:R-:W-:Y:S02]  /*5a70*/  @!P6 IMAD.IADD R39, R39, 0x1, -R5 ;  /* 0x000000012727e824 */ /* 0x000fe400078e0a05 */
[----:B------:R-:W-:Y:S02]  /*5a80*/  IMAD R29, R5, R7, R12 ;  /* 0x00000007051d7224 */ /* 0x000fe400078e020c */
[----:B------:R-:W-:-:S02]  /*5a90*/  @!P1 IMAD.MOV R39, RZ, RZ, -R39 ;  /* 0x000000ffff279224 */ /* 0x000fc400078e0a27 */
[C---:B------:R-:W-:Y:S01]  /*5aa0*/  VIADD R15, R0.reuse, 0x9 ;  /* 0x00000009000f7836 */ /* 0x040fe20000000000 */
[----:B------:R-:W-:Y:S01]  /*5ab0*/  ISETP.GT.U32.AND P1, PT, R5, R29, PT ;  /* 0x0000001d0500720c */ /* 0x000fe20003f24070 */
[C---:B------:R-:W-:Y:S02]  /*5ac0*/  VIADD R6, R0.reuse, 0x8 ;  /* 0x0000000800067836 */ /* 0x040fe40000000000 */
[--C-:B------:R-:W-:Y:S01]  /*5ad0*/  @!P4 IMAD.IADD R33, R33, 0x1, -R5.reuse ;  /* 0x000000012121c824 */ /* 0x100fe200078e0a05 */
[----:B------:R-:W-:Y:S01]  /*5ae0*/  IABS R16, R15 ;  /* 0x0000000f00107213 */ /* 0x000fe20000000000 */
[----:B------:R-:W-:Y:S01]  /*5af0*/  @!P5 IMAD.IADD R41, R41, 0x1, -R5 ;  /* 0x000000012929d824 */ /* 0x000fe200078e0a05 */
[----:B------:R-:W-:Y:S01]  /*5b00*/  IABS R10, R6 ;  /* 0x00000006000a7213 */ /* 0x000fe20000000000 */
[----:B------:R-:W-:Y:S01]  /*5b10*/  VIADD R7, R0, 0x7 ;  /* 0x0000000700077836 */ /* 0x000fe20000000000 */
[----:B------:R-:W-:Y:S01]  /*5b20*/  ISETP.GT.U32.AND P4, PT, R5, R33, PT ;  /* 0x000000210500720c */ /* 0x000fe20003f84070 */
[----:B------:R-:W-:Y:S01]  /*5b30*/  @!P0 IMAD.MOV R41, RZ, RZ, -R41 ;  /* 0x000000ffff298224 */ /* 0x000fe200078e0a29 */
[----:B------:R-:W-:Y:S01]  /*5b40*/  ISETP.GE.AND P0, PT, R6, RZ, PT ;  /* 0x000000ff0600720c */ /* 0x000fe20003f06270 */
[----:B------:R-:W-:Y:S01]  /*5b50*/  IMAD.HI.U32 R9, R3, R16, RZ ;  /* 0x0000001003097227 */ /* 0x000fe200078e00ff */
[----:B------:R-:W-:-:S02]  /*5b60*/  IABS R12, R7 ;  /* 0x00000007000c7213 */ /* 0x000fc40000000000 */
[----:B------:R-:W-:Y:S01]  /*5b70*/  ISETP.GE.AND P5, PT, R15, RZ, PT ;  /* 0x000000ff0f00720c */ /* 0x000fe20003fa6270 */
[----:B------:R-:W-:Y:S01]  /*5b80*/  IMAD.HI.U32 R6, R3, R10, RZ ;  /* 0x0000000a03067227 */ /* 0x000fe200078e00ff */
[----:B------:R-:W-:-:S03]  /*5b90*/  ISETP.GE.AND P6, PT, R7, RZ, PT ;  /* 0x000000ff0700720c */ /* 0x000fc60003fc6270 */
[----:B------:R-:W-:Y:S02]  /*5ba0*/  @!P1 IMAD.IADD R29, R29, 0x1, -R5 ;  /* 0x000000011d1d9824 */ /* 0x000fe400078e0a05 */
[----:B------:R-:W-:Y:S02]  /*5bb0*/  IMAD.MOV R9, RZ, RZ, -R9 ;  /* 0x000000ffff097224 */ /* 0x000fe400078e0a09 */
[C---:B------:R-:W-:Y:S01]  /*5bc0*/  VIADD R15, R0.reuse, 0x6 ;  /* 0x00000006000f7836 */ /* 0x040fe20000000000 */
[----:B------:R-:W-:Y:S01]  /*5bd0*/  ISETP.GT.U32.AND P1, PT, R5, R29, PT ;  /* 0x0000001d0500720c */ /* 0x000fe20003f24070 */
[----:B------:R-:W-:Y:S02]  /*5be0*/  IMAD.MOV R6, RZ, RZ, -R6 ;  /* 0x000000ffff067224 */ /* 0x000fe400078e0a06 */
[----:B------:R-:W-:Y:S02]  /*5bf0*/  VIADD R22, R0, 0x4 ;  /* 0x0000000400167836 */ /* 0x000fe40000000000 */
[----:B------:R-:W-:-:S03]  /*5c00*/  IMAD.HI.U32 R7, R3, R12, RZ ;  /* 0x0000000c03077227 */ /* 0x000fc600078e00ff */
[----:B------:R-:W-:Y:S01]  /*5c10*/  IABS R13, R22 ;  /* 0x00000016000d7213 */ /* 0x000fe20000000000 */
[C---:B------:R-:W-:Y:S01]  /*5c20*/  IMAD R19, R5.reuse, R9, R16 ;  /* 0x0000000905137224 */ /* 0x040fe200078e0210 */
[----:B------:R-:W-:Y:S01]  /*5c30*/  IABS R16, R15 ;  /* 0x0000000f00107213 */ /* 0x000fe20000000000 */
[----:B------:R-:W-:Y:S02]  /*5c40*/  IMAD R23, R5, R6, R10 ;  /* 0x0000000605177224 */ /* 0x000fe400078e020a */
[----:B------:R-:W-:Y:S01]  /*5c50*/  @!P4 IMAD.IADD R33, R33, 0x1, -R5 ;  /* 0x000000012121c824 */ /* 0x000fe200078e0a05 */
[C---:B------:R-:W-:Y:S01]  /*5c60*/  ISETP.GT.U32.AND P4, PT, R5.reuse, R19, PT ;  /* 0x000000130500720c */ /* 0x040fe20003f84070 */
[----:B------:R-:W-:Y:S02]  /*5c70*/  IMAD.MOV R9, RZ, RZ, -R7 ;  /* 0x000000ffff097224 */ /* 0x000fe400078e0a07 */
[----:B------:R-:W-:Y:S01]  /*5c80*/  @!P2 IMAD.MOV R33, RZ, RZ, -R33 ;  /* 0x000000ffff21a224 */ /* 0x000fe200078e0a21 */
[C---:B------:R-:W-:Y:S01]  /*5c90*/  ISETP.GT.U32.AND P2, PT, R5.reuse, R23, PT ;  /* 0x000000170500720c */ /* 0x040fe20003f44070 */
[----:B------:R-:W-:-:S02]  /*5ca0*/  IMAD R6, R5, R9, R12 ;  /* 0x0000000905067224 */ /* 0x000fc400078e020c */
[----:B------:R-:W-:-:S04]  /*5cb0*/  IMAD.HI.U32 R7, R3, R16, RZ ;  /* 0x0000001003077227 */ /* 0x000fc800078e00ff */
[----:B------:R-:W-:-:S04]  /*5cc0*/  IMAD.HI.U32 R9, R3, R18, RZ ;  /* 0x0000001203097227 */ /* 0x000fc800078e00ff */
[----:B------:R-:W-:Y:S02]  /*5cd0*/  IMAD.MOV.U32 R10, RZ, RZ, R13 ;  /* 0x000000ffff0a7224 */ /* 0x000fe400078e000d */
[----:B------:R-:W-:Y:S02]  /*5ce0*/  IMAD.MOV R25, RZ, RZ, -R7 ;  /* 0x000000ffff197224 */ /* 0x000fe400078e0a07 */
[----:B------:R-:W-:Y:S02]  /*5cf0*/  IMAD.MOV R9, RZ, RZ, -R9 ;  /* 0x000000ffff097224 */ /* 0x000fe400078e0a09 */
[----:B------:R-:W-:Y:S01]  /*5d00*/  @!P1 IMAD.IADD R29, R29, 0x1, -R5 ;  /* 0x000000011d1d9824 */ /* 0x000fe200078e0a05 */
[----:B------:R-:W-:Y:S01]  /*5d10*/  ISETP.GT.U32.AND P1, PT, R5, R6, PT ;  /* 0x000000060500720c */ /* 0x000fe20003f24070 */
[----:B------:R-:W-:-:S04]  /*5d20*/  IMAD.HI.U32 R7, R3, R10, RZ ;  /* 0x0000000a03077227 */ /* 0x000fc800078e00ff */
[----:B------:R-:W-:Y:S02]  /*5d30*/  IMAD R35, R5, R9, R18 ;  /* 0x0000000905237224 */ /* 0x000fe400078e0212 */
[----:B------:R-:W-:Y:S02]  /*5d40*/  IMAD.MOV R7, RZ, RZ, -R7 ;  /* 0x000000ffff077224 */ /* 0x000fe400078e0a07 */
[C---:B------:R-:W-:Y:S02]  /*5d50*/  VIADD R9, R0.reuse, 0x3 ;  /* 0x0000000300097836 */ /* 0x040fe40000000000 */
[--C-:B------:R-:W-:Y:S02]  /*5d60*/  @!P2 IMAD.IADD R23, R23, 0x1, -R5.reuse ;  /* 0x000000011717a824 */ /* 0x100fe400078e0a05 */
[C---:B------:R-:W-:Y:S02]  /*5d70*/  IMAD R25, R5.reuse, R25, R16 ;  /* 0x0000001905197224 */ /* 0x040fe400078e0210 */
[C---:B------:R-:W-:Y:S01]  /*5d80*/  IMAD R37, R5.reuse, R7, R10 ;  /* 0x0000000705257224 */ /* 0x040fe200078e020a */
[----:B------:R-:W-:Y:S01]  /*5d90*/  IABS R10, R9 ;  /* 0x00000009000a7213 */ /* 0x000fe20000000000 */
[----:B------:R-:W-:Y:S01]  /*5da0*/  VIADD R16, R0, 0x2 ;  /* 0x0000000200107836 */ /* 0x000fe20000000000 */
[----:B------:R-:W-:Y:S01]  /*5db0*/  ISETP.GT.U32.AND P2, PT, R5, R23, PT ;  /* 0x000000170500720c */ /* 0x000fe20003f44070 */
[----:B------:R-:W-:-:S02]  /*5dc0*/  @!P1 IMAD.IADD R6, R6, 0x1, -R5 ;  /* 0x0000000106069824 */ /* 0x000fc400078e0a05 */
[----:B------:R-:W-:Y:S01]  /*5dd0*/  IMAD.HI.U32 R7, R3, R10, RZ ;  /* 0x0000000a03077227 */ /* 0x000fe200078e00ff */
[----:B------:R-:W-:Y:S02]  /*5de0*/  IABS R12, R16 ;  /* 0x00000010000c7213 */ /* 0x000fe40000000000 */
[C---:B------:R-:W-:Y:S01]  /*5df0*/  ISETP.GT.U32.AND P1, PT, R5.reuse, R6, PT ;  /* 0x000000060500720c */ /* 0x040fe20003f24070 */
[----:B------:R-:W-:Y:S01]  /*5e00*/  @!P3 IMAD.MOV R29, RZ, RZ, -R29 ;  /* 0x000000ffff1db224 */ /* 0x000fe200078e0a1d */
[----:B------:R-:W-:Y:S01]  /*5e10*/  ISETP.GT.U32.AND P3, PT, R5, R25, PT ;  /* 0x000000190500720c */ /* 0x000fe20003f64070 */
[----:B------:R-:W-:Y:S02]  /*5e20*/  IMAD.MOV R31, RZ, RZ, -R7 ;  /* 0x000000ffff1f7224 */ /* 0x000fe400078e0a07 */
[----:B------:R-:W-:-:S04]  /*5e30*/  IMAD.HI.U32 R7, R3, R12, RZ ;  /* 0x0000000c03077227 */ /* 0x000fc800078e00ff */
[----:B------:R-:W-:Y:S02]  /*5e40*/  @!P4 IMAD.IADD R19, R19, 0x1, -R5 ;  /* 0x000000011313c824 */ /* 0x000fe400078e0a05 */
[----:B------:R-:W-:Y:S02]  /*5e50*/  IMAD.MOV R7, RZ, RZ, -R7 ;  /* 0x000000ffff077224 */ /* 0x000fe400078e0a07 */
[C---:B------:R-:W-:Y:S01]  /*5e60*/  IMAD R31, R5.reuse, R31, R10 ;  /* 0x0000001f051f7224 */ /* 0x040fe200078e020a */
[----:B------:R-:W-:Y:S01]  /*5e70*/  ISETP.GT.U32.AND P4, PT, R5, R19, PT ;  /* 0x000000130500720c */ /* 0x000fe20003f84070 */
[--C-:B------:R-:W-:Y:S01]  /*5e80*/  @!P2 IMAD.IADD R23, R23, 0x1, -R5.reuse ;  /* 0x000000011717a824 */ /* 0x100fe200078e0a05 */
[C---:B------:R-:W-:Y:S01]  /*5e90*/  ISETP.GT.U32.AND P2, PT, R5.reuse, R37, PT ;  /* 0x000000250500720c */ /* 0x040fe20003f44070 */
[----:B------:R-:W-:Y:S01]  /*5ea0*/  IMAD R27, R5, R7, R12 ;  /* 0x00000007051b7224 */ /* 0x000fe200078e020c */
[----:B------:R-:W-:Y:S01]  /*5eb0*/  SHF.R.U32.HI R7, RZ, 0x4, R94 ;  /* 0x00000004ff077819 */ /* 0x000fe2000001165e */
[----:B------:R-:W-:Y:S01]  /*5ec0*/  @!P3 IMAD.IADD R25, R25, 0x1, -R5 ;  /* 0x000000011919b824 */ /* 0x000fe200078e0a05 */
[----:B------:R-:W-:Y:S01]  /*5ed0*/  ISETP.GT.U32.AND P3, PT, R5, R31, PT ;  /* 0x0000001f0500720c */ /* 0x000fe20003f64070 */
[----:B------:R-:W-:-:S02]  /*5ee0*/  VIADD R18, R0, 0x1 ;  /* 0x0000000100127836 */ /* 0x000fc40000000000 */
[----:B------:R-:W-:Y:S01]  /*5ef0*/  @!P1 IMAD.IADD R6, R6, 0x1, -R5 ;  /* 0x0000000106069824 */ /* 0x000fe200078e0a05 */
[----:B------:R-:W-:Y:S01]  /*5f00*/  ISETP.GT.U32.AND P1, PT, R5, R27, PT ;  /* 0x0000001b0500720c */ /* 0x000fe20003f24070 */
[----:B------:R-:W-:Y:S01]  /*5f10*/  @!P0 IMAD.MOV R23, RZ, RZ, -R23 ;  /* 0x000000ffff178224 */ /* 0x000fe200078e0a17 */
[----:B------:R-:W-:Y:S01]  /*5f20*/  IABS R10, R18 ;  /* 0x00000012000a7213 */ /* 0x000fe20000000000 */
[--C-:B------:R-:W-:Y:S01]  /*5f30*/  @!P4 IMAD.IADD R19, R19, 0x1, -R5.reuse ;  /* 0x000000011313c824 */ /* 0x100fe200078e0a05 */
[----:B------:R-:W-:Y:S01]  /*5f40*/  ISETP.GT.U32.AND P4, PT, R5, R35, PT ;  /* 0x000000230500720c */ /* 0x000fe20003f84070 */
[----:B------:R-:W-:Y:S01]  /*5f50*/  @!P2 IMAD.IADD R37, R37, 0x1, -R5 ;  /* 0x000000012525a824 */ /* 0x000fe200078e0a05 */
[----:B------:R-:W-:Y:S01]  /*5f60*/  ISETP.GE.AND P2, PT, R15, RZ, PT ;  /* 0x000000ff0f00720c */ /* 0x000fe20003f46270 */
[----:B------:R-:W-:Y:S01]  /*5f70*/  IMAD.HI.U32 R3, R3, R10, RZ ;  /* 0x0000000a03037227 */ /* 0x000fe200078e00ff */
[----:B------:R-:W-:-:S03]  /*5f80*/  LOP3.LUT R15, R92, 0x40, RZ, 0xc0, !PT ;  /* 0x000000405c0f7812 */ /* 0x000fc600078ec0ff */
[----:B------:R-:W-:Y:S01]  /*5f90*/  @!P3 IMAD.IADD R31, R31, 0x1, -R5 ;  /* 0x000000011f1fb824 */ /* 0x000fe200078e0a05 */
[C---:B------:R-:W-:Y:S01]  /*5fa0*/  ISETP.GT.U32.AND P3, PT, R5.reuse, R37, PT ;  /* 0x000000250500720c */ /* 0x040fe20003f64070 */
[----:B------:R-:W-:Y:S02]  /*5fb0*/  IMAD.MOV R13, RZ, RZ, -R3 ;  /* 0x000000ffff0d7224 */ /* 0x000fe400078e0a03 */
[----:B------:R-:W-:Y:S01]  /*5fc0*/  IMAD.MOV.U32 R3, RZ, RZ, R6 ;  /* 0x000000ffff037224 */ /* 0x000fe200078e0006 */
[----:B------:R-:W-:Y:S01]  /*5fd0*/  ISETP.GT.U32.AND P0, PT, R5, R31, PT ;  /* 0x0000001f0500720c */ /* 0x000fe20003f04070 */
[----:B------:R-:W-:Y:S01]  /*5fe0*/  @!P1 IMAD.IADD R27, R27, 0x1, -R5 ;  /* 0x000000011b1b9824 */ /* 0x000fe200078e0a05 */
[----:B------:R-:W-:Y:S01]  /*5ff0*/  ISETP.GE.AND P1, PT, R9, RZ, PT ;  /* 0x000000ff0900720c */ /* 0x000fe20003f26270 */
[----:B------:R-:W-:Y:S01]  /*6000*/  @!P5 IMAD.MOV R19, RZ, RZ, -R19 ;  /* 0x000000ffff13d224 */ /* 0x000fe200078e0a13 */
[C---:B------:R-:W-:Y:S01]  /*6010*/  ISETP.GT.U32.AND P5, PT, R5.reuse, R25, PT ;  /* 0x000000190500720c */ /* 0x040fe20003fa4070 */
[----:B------:R-:W-:Y:S01]  /*6020*/  @!P6 IMAD.MOV R3, RZ, RZ, -R3 ;  /* 0x000000ffff03e224 */ /* 0x000fe200078e0a03 */
[----:B------:R-:W-:Y:S01]  /*6030*/  ISETP.GT.U32.AND P6, PT, R5, R27, PT ;  /* 0x0000001b0500720c */ /* 0x000fe20003fc4070 */
[----:B------:R-:W-:-:S02]  /*6040*/  VIADD R6, R94, 0x10000 ;  /* 0x000100005e067836 */ /* 0x000fc40000000000 */
[--C-:B------:R-:W-:Y:S02]  /*6050*/  @!P4 IMAD.IADD R35, R35, 0x1, -R5.reuse ;  /* 0x000000012323c824 */ /* 0x100fe400078e0a05 */
[C---:B------:R-:W-:Y:S01]  /*6060*/  IMAD R13, R5.reuse, R13, R10 ;  /* 0x0000000d050d7224 */ /* 0x040fe200078e020a */
[----:B------:R-:W-:Y:S01]  /*6070*/  SHF.R.U32.HI R6, RZ, 0x4, R6 ;  /* 0x00000004ff067819 */ /* 0x000fe20000011606 */
[----:B------:R-:W0:Y:S01]  /*6080*/  LDC R10, c[0x0][0x234] ;  /* 0x00008d00ff0a7b82 */ /* 0x000e220000000800 */
[----:B------:R-:W-:Y:S01]  /*6090*/  ISETP.GT.U32.AND P4, PT, R5, R35, PT ;  /* 0x000000230500720c */ /* 0x000fe20003f84070 */
[--C-:B------:R-:W-:Y:S01]  /*60a0*/  @!P3 IMAD.IADD R37, R37, 0x1, -R5.reuse ;  /* 0x000000012525b824 */ /* 0x100fe200078e0a05 */
[----:B------:R-:W-:Y:S01]  /*60b0*/  ISETP.GT.U32.AND P3, PT, R5, R13, PT ;  /* 0x0000000d0500720c */ /* 0x000fe20003f64070 */
[--C-:B------:R-:W-:Y:S01]  /*60c0*/  @!P5 IMAD.IADD R25, R25, 0x1, -R5.reuse ;  /* 0x000000011919d824 */ /* 0x100fe200078e0a05 */
[----:B------:R-:W-:Y:S01]  /*60d0*/  SGXT.U32 R12, R6, 0xe ;  /* 0x0000000e060c781a */ /* 0x000fe20000000000 */
[----:B------:R-:W-:Y:S01]  /*60e0*/  IMAD.MOV.U32 R9, RZ, RZ, RZ ;  /* 0x000000ffff097224 */ /* 0x000fe200078e00ff */
[----:B------:R-:W-:Y:S01]  /*60f0*/  ISETP.GE.AND P5, PT, R20, RZ, PT ;  /* 0x000000ff1400720c */ /* 0x000fe20003fa6270 */
[--C-:B------:R-:W-:Y:S01]  /*6100*/  @!P6 IMAD.IADD R27, R27, 0x1, -R5.reuse ;  /* 0x000000011b1be824 */ /* 0x100fe200078e0a05 */
[----:B------:R-:W-:Y:S01]  /*6110*/  IADD3 R20, P6, R12, 0x80, RZ ;  /* 0x000000800c147810 */ /* 0x000fe20007fde0ff */
[----:B------:R1:W-:Y:S01]  /*6120*/  STL [R1+0xc74], R12 ;  /* 0x000c740c01007387 */ /* 0x0003e20000100800 */
[----:B------:R-:W-:Y:S01]  /*6130*/  SGXT.U32 R6, R7, 0xe ;  /* 0x0000000e0706781a */ /* 0x000fe20000000000 */
[--C-:B------:R-:W-:Y:S01]  /*6140*/  @!P0 IMAD.IADD R31, R31, 0x1, -R5.reuse ;  /* 0x000000011f1f8824 */ /* 0x100fe200078e0a05 */
[----:B------:R-:W-:Y:S01]  /*6150*/  ISETP.GE.AND P0, PT, R16, RZ, PT ;  /* 0x000000ff1000720c */ /* 0x000fe20003f06270 */
[--C-:B------:R-:W-:Y:S01]  /*6160*/  @!P4 IMAD.IADD R35, R35, 0x1, -R5.reuse ;  /* 0x000000012323c824 */ /* 0x100fe200078e0a05 */
[----:B------:R-:W-:Y:S01]  /*6170*/  ISETP.GE.AND P4, PT, R22, RZ, PT ;  /* 0x000000ff1600720c */ /* 0x000fe20003f86270 */
[----:B------:R-:W-:Y:S01]  /*6180*/  IMAD.MOV.U32 R16, RZ, RZ, RZ ;  /* 0x000000ffff107224 */ /* 0x000fe200078e00ff */
[----:B------:R3:W-:Y:S01]  /*6190*/  STL [R1+0x60], R4 ;  /* 0x0000600401007387 */ /* 0x0007e20000100800 */
[----:B------:R-:W-:Y:S01]  /*61a0*/  @!P3 IMAD.IADD R13, R13, 0x1, -R5 ;  /* 0x000000010d0db824 */ /* 0x000fe200078e0a05 */
[----:B------:R-:W-:Y:S01]  /*61b0*/  IADD3 R22, P3, R6, 0x2, RZ ;  /* 0x0000000206167810 */ /* 0x000fe20007f7e0ff */
[----:B------:R-:W-:Y:S01]  /*61c0*/  @!P2 IMAD.MOV R25, RZ, RZ, -R25 ;  /* 0x000000ffff19a224 */ /* 0x000fe200078e0a19 */
[----:B-1----:R-:W-:Y:S01]  /*61d0*/  IADD3.X R12, R9, 0x40000040, RZ, P6, !PT ;  /* 0x40000040090c7810 */ /* 0x002fe200037fe4ff */
[----:B------:R-:W1:Y:S01]  /*61e0*/  LDC.64 R6, c[0x0][0x218] ;  /* 0x00008600ff067b82 */ /* 0x000e620000000a00 */
[C---:B------:R-:W-:Y:S01]  /*61f0*/  ISETP.NE.U32.AND P6, PT, R15.reuse, RZ, PT ;  /* 0x000000ff0f00720c */ /* 0x040fe20003fc5070 */
[----:B------:R-:W-:Y:S01]  /*6200*/  IMAD R15, R15, 0x100, R2 ;  /* 0x000001000f0f7824 */ /* 0x000fe200078e0202 */
[----:B------:R-:W-:Y:S01]  /*6210*/  IADD3.X R16, R16, 0x40000040, RZ, P3, !PT ;  /* 0x4000004010107810 */ /* 0x000fe20001ffe4ff */
[----:B------:R-:W-:Y:S01]  /*6220*/  @!P5 IMAD.MOV R35, RZ, RZ, -R35 ;  /* 0x000000ffff23d224 */ /* 0x000fe200078e0a23 */
[----:B------:R-:W-:Y:S01]  /*6230*/  SEL R9, RZ, 0x90, !P6 ;  /* 0x00000090ff097807 */ /* 0x000fe20007000000 */
[----:B------:R-:W-:Y:S01]  /*6240*/  @!P4 IMAD.MOV R37, RZ, RZ, -R37 ;  /* 0x000000ffff25c224 */ /* 0x000fe200078e0a25 */
[----:B------:R-:W-:Y:S01]  /*6250*/  ISETP.GT.U32.AND P3, PT, R5, R13, PT ;  /* 0x0000000d0500720c */ /* 0x000fe20003f64070 */
[----:B------:R-:W-:Y:S01]  /*6260*/  @!P1 IMAD.MOV R31, RZ, RZ, -R31 ;  /* 0x000000ffff1f9224 */ /* 0x000fe200078e0a1f */
[----:B------:R-:W-:Y:S01]  /*6270*/  LOP3.LUT R252, R9, R2, RZ, 0x3c, !PT ;  /* 0x0000000209fc7212 */ /* 0x000fe200078e3cff */
[----:B0-----:R-:W-:Y:S01]  /*6280*/  IMAD R2, R8, R10, RZ ;  /* 0x0000000a08027224 */ /* 0x001fe200078e02ff */
[----:B------:R-:W-:Y:S01]  /*6290*/  ISETP.GE.AND P6, PT, R18, RZ, PT ;  /* 0x000000ff1200720c */ /* 0x000fe20003fc6270 */
[----:B------:R-:W0:Y:S01]  /*62a0*/  LDC.64 R8, c[0x0][0x210] ;  /* 0x00008400ff087b82 */ /* 0x000e220000000a00 */
[----:B------:R-:W-:Y:S01]  /*62b0*/  ISETP.NE.AND P2, PT, R11, RZ, PT ;  /* 0x000000ff0b00720c */ /* 0x000fe20003f45270 */
[----:B------:R-:W-:Y:S01]  /*62c0*/  @!P0 IMAD.MOV R27, RZ, RZ, -R27 ;  /* 0x000000ffff1b8224 */ /* 0x000fe200078e0a1b */
[----:B------:R-:W-:Y:S01]  /*62d0*/  R2UR UR6, R22 ;  /* 0x00000000160672ca */ /* 0x000fe200000e0000 */
[----:B------:R-:W-:Y:S01]  /*62e0*/  STL.64 [R1+0xe98], R14 ;  /* 0x000e980e01007387 */ /* 0x000fe20000100a00 */
[----:B------:R-:W-:-:S02]  /*62f0*/  SEL R216, R246, R181, !P2 ;  /* 0x000000b5f6d87207 */ /* 0x000fc40005000000 */
[C---:B------:R-:W-:Y:S01]  /*6300*/  SEL R18, R246.reuse, R143, !P2 ;  /* 0x0000008ff6127207 */ /* 0x040fe20005000000 */
[----:B------:R-:W-:Y:S01]  /*6310*/  @!P3 IMAD.IADD R13, R13, 0x1, -R5 ;  /* 0x000000010d0db824 */ /* 0x000fe200078e0a05 */
[----:B------:R-:W-:Y:S01]  /*6320*/  SEL R26, R246, R145, !P2 ;  /* 0x00000091f61a7207 */ /* 0x000fe20005000000 */
[----:B--2---:R-:W-:Y:S01]  /*6330*/  IMAD R5, R90, R88, RZ ;  /* 0x000000585a057224 */ /* 0x004fe200078e02ff */
[----:B------:R-:W-:Y:S01]  /*6340*/  SEL R218, R246, R183, !P2 ;  /* 0x000000b7f6da7207 */ /* 0x000fe20005000000 */
[----:B------:R-:W-:Y:S01]  /*6350*/  @!P6 IMAD.MOV R13, RZ, RZ, -R13 ;  /* 0x000000ffff0de224 */ /* 0x000fe200078e0a0d */
[----:B------:R-:W-:Y:S01]  /*6360*/  R2UR UR4, R20 ;  /* 0x00000000140472ca */ /* 0x000fe200000e0000 */
[----:B------:R-:W-:Y:S01]  /*6370*/  IMAD R11, R88, 0x80, R5 ;  /* 0x00000080580b7824 */ /* 0x000fe200078e0205 */
[----:B-1----:R-:W-:Y:S02]  /*6380*/  LEA R198, P5, R5, R6, 0x1 ;  /* 0x0000000605c67211 */ /* 0x002fe400078a08ff */
[----:B------:R-:W-:-:S02]  /*6390*/  R2UR UR7, R16 ;  /* 0x00000000100772ca */ /* 0x000fc400000e0000 */
[----:B------:R-:W-:Y:S02]  /*63a0*/  LEA R6, P3, R11, R6, 0x1 ;  /* 0x000000060b067211 */ /* 0x000fe400078608ff */
[----:B------:R-:W-:Y:S02]  /*63b0*/  R2UR UR5, R12 ;  /* 0x000000000c0572ca */ /* 0x000fe400000e0000 */
[C---:B---3--:R-:W-:Y:S02]  /*63c0*/  SEL R4, R246.reuse, R17, !P2 ;  /* 0x00000011f6047207 */ /* 0x048fe40005000000 */
[C---:B------:R-:W-:Y:S02]  /*63d0*/  SEL R194, R246.reuse, R21, !P2 ;  /* 0x00000015f6c27207 */ /* 0x040fe40005000000 */
[C---:B------:R-:W-:Y:S02]  /*63e0*/  SEL R34, R246.reuse, R147, !P2 ;  /* 0x00000093f6227207 */ /* 0x040fe40005000000 */
[----:B------:R-:W-:Y:S01]  /*63f0*/  SEL R42, R246, R149, !P2 ;  /* 0x00000095f62a7207 */ /* 0x000fe20005000000 */
[----:B----4-:R-:W-:Y:S01]  /*6400*/  IMAD R194, R194, R203, RZ ;  /* 0x000000cbc2c27224 */ /* 0x010fe200078e02ff */
[----:B------:R-:W-:-:S02]  /*6410*/  SEL R220, R246, R185, !P2 ;  /* 0x000000b9f6dc7207 */ /* 0x000fc40005000000 */
[C---:B------:R-:W-:Y:S02]  /*6420*/  SEL R188, R246.reuse, R89, !P2 ;  /* 0x00000059f6bc7207 */ /* 0x040fe40005000000 */
[C---:B------:R-:W-:Y:S02]  /*6430*/  SEL R182, R246.reuse, R87, !P2 ;  /* 0x00000057f6b67207 */ /* 0x040fe40005000000 */
[----:B------:R-:W-:Y:S01]  /*6440*/  SEL R176, R246, R91, !P2 ;  /* 0x0000005bf6b07207 */ /* 0x000fe20005000000 */
[----:B------:R-:W-:Y:S01]  /*6450*/  IMAD R188, R188, R203, RZ ;  /* 0x000000cbbcbc7224 */ /* 0x000fe200078e02ff */
        /* <DEDUP_REMOVED lines=54> */
[----:B------:R-:W-:-:S02]  /*67c0*/  SEL R154, R246, R155, !P2 ;  /* 0x0000009bf69a7207 */ /* 0x000fc40005000000 */
[C---:B------:R-:W-:Y:S02]  /*67d0*/  SEL R160, R246.reuse, R157, !P2 ;  /* 0x0000009df6a07207 */ /* 0x040fe40005000000 */
[C---:B------:R-:W-:Y:S02]  /*67e0*/  SEL R248, R246.reuse, R159, !P2 ;  /* 0x0000009ff6f87207 */ /* 0x040fe40005000000 */
[C---:B------:R-:W-:Y:S02]  /*67f0*/  SEL R166, R246.reuse, R161, !P2 ;  /* 0x000000a1f6a67207 */ /* 0x040fe40005000000 */
[----:B------:R-:W-:Y:S01]  /*6800*/  SEL R172, R246, R163, !P2 ;  /* 0x000000a3f6ac7207 */ /* 0x000fe20005000000 */
[----:B------:R-:W-:Y:S01]  /*6810*/  IMAD R248, R248, R203, RZ ;  /* 0x000000cbf8f87224 */ /* 0x000fe200078e02ff */
[C---:B------:R-:W-:Y:S02]  /*6820*/  SEL R186, R246.reuse, R165, !P2 ;  /* 0x000000a5f6ba7207 */ /* 0x040fe40005000000 */
[----:B------:R-:W-:Y:S01]  /*6830*/  SEL R178, R246, R167, !P2 ;  /* 0x000000a7f6b27207 */ /* 0x000fe20005000000 */
[----:B------:R-:W-:Y:S01]  /*6840*/  IMAD R181, R172, R203, RZ ;  /* 0x000000cbacb57224 */ /* 0x000fe200078e02ff */
[----:B------:R-:W-:Y:S01]  /*6850*/  SEL R200, R246, R169, !P2 ;  /* 0x000000a9f6c87207 */ /* 0x000fe20005000000 */
[----:B------:R-:W-:Y:S01]  /*6860*/  IMAD R186, R186, R203, RZ ;  /* 0x000000cbbaba7224 */ /* 0x000fe200078e02ff */
[----:B------:R-:W-:-:S02]  /*6870*/  SEL R202, R246, R171, !P2 ;  /* 0x000000abf6ca7207 */ /* 0x000fc40005000000 */
[----:B------:R-:W-:Y:S01]  /*6880*/  SEL R204, R246, R173, !P2 ;  /* 0x000000adf6cc7207 */ /* 0x000fe20005000000 */
[----:B------:R-:W-:Y:S01]  /*6890*/  IMAD R200, R200, R203, RZ ;  /* 0x000000cbc8c87224 */ /* 0x000fe200078e02ff */
[----:B------:R-:W-:Y:S01]  /*68a0*/  SEL R184, R246, R175, !P2 ;  /* 0x000000aff6b87207 */ /* 0x000fe20005000000 */
[----:B------:R-:W-:Y:S01]  /*68b0*/  IMAD R202, R202, R203, RZ ;  /* 0x000000cbcaca7224 */ /* 0x000fe200078e02ff */
[----:B------:R-:W-:Y:S01]  /*68c0*/  SEL R190, R246, R177, !P2 ;  /* 0x000000b1f6be7207 */ /* 0x000fe20005000000 */
[----:B------:R-:W-:Y:S01]  /*68d0*/  IMAD R204, R204, R203, RZ ;  /* 0x000000cbcccc7224 */ /* 0x000fe200078e02ff */
[C---:B------:R-:W-:Y:S02]  /*68e0*/  SEL R196, R246.reuse, R179, !P2 ;  /* 0x000000b3f6c47207 */ /* 0x040fe40005000000 */
[C---:B------:R-:W-:Y:S02]  /*68f0*/  SEL R224, R246.reuse, R187, !P2 ;  /* 0x000000bbf6e07207 */ /* 0x040fe40005000000 */
[----:B------:R-:W-:-:S02]  /*6900*/  SEL R226, R246, R189, !P2 ;  /* 0x000000bdf6e27207 */ /* 0x000fc40005000000 */
[C---:B------:R-:W-:Y:S02]  /*6910*/  SEL R230, R246.reuse, R191, !P2 ;  /* 0x000000bff6e67207 */ /* 0x040fe40005000000 */
[----:B------:R-:W-:Y:S01]  /*6920*/  SEL R250, R246, R193, !P2 ;  /* 0x000000c1f6fa7207 */ /* 0x000fe20005000000 */
[----:B------:R-:W-:Y:S01]  /*6930*/  IMAD R193, R178, R203, RZ ;  /* 0x000000cbb2c17224 */ /* 0x000fe200078e02ff */
[C---:B------:R-:W-:Y:S02]  /*6940*/  SEL R17, R246.reuse, R195, !P2 ;  /* 0x000000c3f6117207 */ /* 0x040fe40005000000 */
[C---:B------:R-:W-:Y:S02]  /*6950*/  SEL R227, R246.reuse, R227, !P2 ;  /* 0x000000e3f6e37207 */ /* 0x040fe40005000000 */
[C---:B------:R-:W-:Y:S02]  /*6960*/  SEL R21, R246.reuse, R197, !P2 ;  /* 0x000000c5f6157207 */ /* 0x040fe40005000000 */
[C---:B------:R-:W-:Y:S01]  /*6970*/  SEL R231, R246.reuse, R231, !P2 ;  /* 0x000000e7f6e77207 */ /* 0x040fe20005000000 */
[----:B------:R-:W-:Y:S01]  /*6980*/  IMAD R227, R227, R203, RZ ;  /* 0x000000cbe3e37224 */ /* 0x000fe200078e02ff */
[----:B------:R-:W-:-:S02]  /*6990*/  SEL R233, R246, R233, !P2 ;  /* 0x000000e9f6e97207 */ /* 0x000fc40005000000 */
[C---:B------:R-:W-:Y:S01]  /*69a0*/  SEL R235, R246.reuse, R235, !P2 ;  /* 0x000000ebf6eb7207 */ /* 0x040fe20005000000 */
[----:B------:R-:W-:Y:S01]  /*69b0*/  IMAD R231, R231, R203, RZ ;  /* 0x000000cbe7e77224 */ /* 0x000fe200078e02ff */
        /* <DEDUP_REMOVED lines=29> */
[C---:B------:R-:W-:Y:S01]  /*6b90*/  SEL R90, R246.reuse, R229, !P2 ;  /* 0x000000e5f65a7207 */ /* 0x040fe20005000000 */
[----:B------:R-:W-:Y:S01]  /*6ba0*/  IMAD R226, R17, R203, RZ ;  /* 0x000000cb11e27224 */ /* 0x000fe200078e02ff */
[C---:B------:R-:W-:Y:S01]  /*6bb0*/  SEL R86, R246.reuse, R241, !P2 ;  /* 0x000000f1f6567207 */ /* 0x040fe20005000000 */
        /* <DEDUP_REMOVED lines=10> */
[-C--:B------:R-:W-:Y:S01]  /*6c60*/  IMAD R217, R136, R203.reuse, RZ ;  /* 0x000000cb88d97224 */ /* 0x080fe200078e02ff */
        /* <DEDUP_REMOVED lines=86> */
[----:B0-----:R-:W-:Y:S01]  /*71d0*/  LEA R3, P0, R2, R8, 0x1 ;  /* 0x0000000802037211 */ /* 0x001fe200078008ff */
[----:B------:R-:W-:Y:S01]  /*71e0*/  IMAD R8, R18, R203, RZ ;  /* 0x000000cb12087224 */ /* 0x000fe200078e02ff */
[----:B------:R-:W-:Y:S01]  /*71f0*/  SEL R246, R246, R13, !P2 ;  /* 0x0000000df6f67207 */ /* 0x000fe20005000000 */
[----:B------:R-:W-:Y:S01]  /*7200*/  IMAD R18, R34, R203, RZ ;  /* 0x000000cb22127224 */ /* 0x000fe200078e02ff */
[----:B------:R-:W-:Y:S01]  /*7210*/  LEA.HI.X.SX32 R199, R5, R7, 0x1, P5 ;  /* 0x0000000705c77211 */ /* 0x000fe200028f0eff */
[----:B------:R-:W-:Y:S01]  /*7220*/  IMAD R34, R50, R203, RZ ;  /* 0x000000cb32227224 */ /* 0x000fe200078e02ff */
[----:B------:R-:W-:Y:S01]  /*7230*/  LEA.HI.X.SX32 R7, R11, R7, 0x1, P3 ;  /* 0x000000070b077211 */ /* 0x000fe200018f0eff */
[----:B------:R-:W-:Y:S01]  /*7240*/  IMAD R50, R154, R203, RZ ;  /* 0x000000cb9a327224 */ /* 0x000fe200078e02ff */
[----:B------:R-:W-:Y:S01]  /*7250*/  LEA.HI.X.SX32 R2, R2, R9, 0x1, P0 ;  /* 0x0000000902027211 */ /* 0x000fe200000f0eff */
[----:B------:R-:W-:-:S02]  /*7260*/  IMAD R151, R38, R203, RZ ;  /* 0x000000cb26977224 */ /* 0x000fc400078e02ff */
[-C--:B------:R-:W-:Y:S02]  /*7270*/  IMAD R163, R36, R203.reuse, RZ ;  /* 0x000000cb24a37224 */ /* 0x080fe400078e02ff */
[-C--:B------:R-:W-:Y:S01]  /*7280*/  IMAD R175, R30, R203.reuse, RZ ;  /* 0x000000cb1eaf7224 */ /* 0x080fe200078e02ff */
[----:B------:R0:W-:Y:S01]  /*7290*/  STL.64 [R1+0xe88], R2 ;  /* 0x000e880201007387 */ /* 0x0001e20000100a00 */
[-C--:B------:R-:W-:Y:S02]  /*72a0*/  IMAD R192, R192, R203.reuse, RZ ;  /* 0x000000cbc0c07224 */ /* 0x080fe400078e02ff */
[-C--:B------:R-:W-:Y:S02]  /*72b0*/  IMAD R206, R206, R203.reuse, RZ ;  /* 0x000000cbcece7224 */ /* 0x080fe400078e02ff */
[-C--:B------:R-:W-:Y:S02]  /*72c0*/  IMAD R215, R28, R203.reuse, RZ ;  /* 0x000000cb1cd77224 */ /* 0x080fe400078e02ff */
[----:B------:R-:W-:-:S02]  /*72d0*/  IMAD R238, R238, R203, RZ ;  /* 0x000000cbeeee7224 */ /* 0x000fc400078e02ff */
[-C--:B------:R-:W-:Y:S02]  /*72e0*/  IMAD R212, R212, R203.reuse, RZ ;  /* 0x000000cbd4d47224 */ /* 0x080fe400078e02ff */
[-C--:B------:R-:W-:Y:S02]  /*72f0*/  IMAD R228, R228, R203.reuse, RZ ;  /* 0x000000cbe4e47224 */ /* 0x080fe400078e02ff */
        /* <DEDUP_REMOVED lines=12> */
[----:B------:R-:W-:Y:S02]  /*73c0*/  IMAD R203, R4, R203, RZ ;  /* 0x000000cb04cb7224 */ /* 0x000fe400078e02ff */
[----:B------:R-:W-:-:S04]  /*73d0*/  IMAD.WIDE R12, R8, 0x2, R6 ;  /* 0x00000002080c7825 */ /* 0x000fc800078e0206 */
[--C-:B------:R-:W-:Y:S01]  /*73e0*/  IMAD.WIDE R4, R19, 0x2, R6.reuse ;  /* 0x0000000213047825 */ /* 0x100fe200078e0206 */
[----:B------:R-:W-:Y:S03]  /*73f0*/  STL.64 [R1+0xec0], R12 ;  /* 0x000ec00c01007387 */ /* 0x000fe60000100a00 */
[--C-:B------:R-:W-:Y:S01]  /*7400*/  IMAD.WIDE R10, R18, 0x2, R6.reuse ;  /* 0x00000002120a7825 */ /* 0x100fe200078e0206 */
[----:B------:R-:W-:Y:S03]  /*7410*/  STL.64 [R1+0xeb8], R4 ;  /* 0x000eb80401007387 */ /* 0x000fe60000100a00 */
[--C-:B------:R-:W-:Y:S01]  /*7420*/  IMAD.WIDE R22, R26, 0x2, R6.reuse ;  /* 0x000000021a167825 */ /* 0x100fe200078e0206 */
[----:B------:R-:W-:Y:S03]  /*7430*/  STL.64 [R1+0xeb0], R10 ;  /* 0x000eb00a01007387 */ /* 0x000fe60000100a00 */
[--C-:B0-----:R-:W-:Y:S01]  /*7440*/  IMAD.WIDE R2, R247, 0x2, R6.reuse ;  /* 0x00000002f7027825 */ /* 0x101fe200078e0206 */
[----:B------:R-:W-:Y:S03]  /*7450*/  STL.64 [R1+0xea8], R22 ;  /* 0x000ea81601007387 */ /* 0x000fe60000100a00 */
[--C-:B------:R-:W-:Y:S01]  /*7460*/  IMAD.WIDE R14, R202, 0x2, R6.reuse ;  /* 0x00000002ca0e7825 */ /* 0x100fe200078e0206 */
[----:B------:R0:W-:Y:S03]  /*7470*/  STL.64 [R1], R2 ;  /* 0x0000000201007387 */ /* 0x0001e60000100a00 */
[----:B------:R-:W-:-:S04]  /*7480*/  IMAD.WIDE R250, R211, 0x2, R6 ;  /* 0x00000002d3fa7825 */ /* 0x000fc800078e0206 */
[----:B------:R-:W-:-:S04]  /*7490*/  IMAD.WIDE R196, R194, 0x2, R6 ;  /* 0x00000002c2c47825 */ /* 0x000fc800078e0206 */
[----:B------:R-:W-:-:S04]  /*74a0*/  IMAD.WIDE R194, R194, 0x2, R198 ;  /* 0x00000002c2c27825 */ /* 0x000fc800078e02c6 */
[----:B0-----:R-:W-:-:S04]  /*74b0*/  IMAD.WIDE R2, R200, 0x2, R6 ;  /* 0x00000002c8027825 */ /* 0x001fc800078e0206 */
[C---:B------:R-:W-:Y:S01]  /*74c0*/  IMAD.WIDE R190, R188.reuse, 0x2, R6 ;  /* 0x00000002bcbe7825 */ /* 0x040fe200078e0206 */
[----:B------:R0:W-:Y:S03]  /*74d0*/  STL.64 [R1+0x308], R2 ;  /* 0x0003080201007387 */ /* 0x0001e60000100a00 */
[----:B------:R-:W-:Y:S01]  /*74e0*/  IMAD.WIDE R188, R188, 0x2, R198 ;  /* 0x00000002bcbc7825 */ /* 0x000fe200078e02c6 */
[----:B------:R1:W-:Y:S03]  /*74f0*/  STL.64 [R1+0x318], R14 ;  /* 0x0003180e01007387 */ /* 0x0003e60000100a00 */
[----:B------:R-:W-:-:S04]  /*7500*/  IMAD.WIDE R184, R182, 0x2, R6 ;  /* 0x00000002b6b87825 */ /* 0x000fc800078e0206 */
[----:B------:R-:W-:-:S04]  /*7510*/  IMAD.WIDE R182, R182, 0x2, R198 ;  /* 0x00000002b6b67825 */ /* 0x000fc800078e02c6 */
[----:B0-----:R-:W-:-:S04]  /*7520*/  IMAD.WIDE R2, R207, 0x2, R6 ;  /* 0x00000002cf027825 */ /* 0x001fc800078e0206 */
[--C-:B-1----:R-:W-:Y:S01]  /*7530*/  IMAD.WIDE R14, R209, 0x2, R6.reuse ;  /* 0x00000002d10e7825 */ /* 0x102fe200078e0206 */
[----:B------:R0:W-:Y:S03]  /*7540*/  STL.64 [R1+0x338], R2 ;  /* 0x0003380201007387 */ /* 0x0001e60000100a00 */
[C---:B------:R-:W-:Y:S01]  /*7550*/  IMAD.WIDE R178, R176.reuse, 0x2, R6 ;  /* 0x00000002b0b27825 */ /* 0x040fe200078e0206 */
[----:B------:R1:W-:Y:S03]  /*7560*/  STL.64 [R1+0x348], R14 ;  /* 0x0003480e01007387 */ /* 0x0003e60000100a00 */
[----:B------:R-:W-:Y:S01]  /*7570*/  IMAD.WIDE R176, R176, 0x2, R198 ;  /* 0x00000002b0b07825 */ /* 0x000fe200078e02c6 */
[----:B------:R2:W-:Y:S03]  /*7580*/  STL.64 [R1+0x358], R250 ;  /* 0x000358fa01007387 */ /* 0x0005e60000100a00 */
[----:B------:R-:W-:-:S04]  /*7590*/  IMAD.WIDE R172, R170, 0x2, R6 ;  /* 0x00000002aaac7825 */ /* 0x000fc800078e0206 */
[----:B0-----:R-:W-:-:S04]  /*75a0*/  IMAD.WIDE R2, R213, 0x2, R6 ;  /* 0x00000002d5027825 */ /* 0x001fc800078e0206 */
[--C-:B-1----:R-:W-:Y:S01]  /*75b0*/  IMAD.WIDE R14, R216, 0x2, R6.reuse ;  /* 0x00000002d80e7825 */ /* 0x102fe200078e0206 */
[----:B------:R0:W-:Y:S03]  /*75c0*/  STL.64 [R1+0x368], R2 ;  /* 0x0003680201007387 */ /* 0x0001e60000100a00 */
[----:B--2---:R-:W-:Y:S01]  /*75d0*/  IMAD.WIDE R250, R218, 0x2, R6 ;  /* 0x00000002dafa7825 */ /* 0x004fe200078e0206 */
        /* <DEDUP_REMOVED lines=101> */
[----:B-1----:R-:W-:-:S04]  /*7c30*/  IMAD.WIDE R14, R205, 0x2, R6 ;  /* 0x00000002cd0e7825 */ /* 0x002fc800078e0206 */
[----:B--2---:R-:W-:Y:S01]  /*7c40*/  IMAD.WIDE R250, R210, 0x2, R6 ;  /* 0x00000002d2fa7825 */ /* 0x004fe200078e0206 */
[----:B------:R0:W-:Y:S03]  /*7c50*/  STL.64 [R1+0xea0], R14 ;  /* 0x000ea00e01007387 */ /* 0x0001e60000100a00 */
[----:B------:R-:W-:Y:S01]  /*7c60*/  IMAD.WIDE R84, R84, 0x2, R198 ;  /* 0x0000000254547825 */ /* 0x000fe200078e02c6 */
[----:B------:R1:W-:Y:S03]  /*7c70*/  STL.64 [R1+0x5f0], R2 ;  /* 0x0005f00201007387 */ /* 0x0003e60000100a00 */
[C---:B------:R-:W-:Y:S01]  /*7c80*/  IMAD.WIDE R82, R80.reuse, 0x2, R6 ;  /* 0x0000000250527825 */ /* 0x040fe200078e0206 */
[----:B------:R2:W-:Y:S03]  /*7c90*/  STL.64 [R1+0x610], R250 ;  /* 0x000610fa01007387 */ /* 0x0005e60000100a00 */
[----:B------:R-:W-:-:S04]  /*7ca0*/  IMAD.WIDE R80, R80, 0x2, R198 ;  /* 0x0000000250507825 */ /* 0x000fc800078e02c6 */
[----:B0-----:R-:W-:-:S04]  /*7cb0*/  IMAD.WIDE R14, R214, 0x2, R6 ;  /* 0x00000002d60e7825 */ /* 0x001fc800078e0206 */
[--C-:B-1----:R-:W-:Y:S01]  /*7cc0*/  IMAD.WIDE R2, R219, 0x2, R6.reuse ;  /* 0x00000002db027825 */ /* 0x102fe200078e0206 */
[----:B------:R0:W-:Y:S03]  /*7cd0*/  STL.64 [R1+0x620], R14 ;  /* 0x0006200e01007387 */ /* 0x0001e60000100a00 */
[--C-:B--2---:R-:W-:Y:S01]  /*7ce0*/  IMAD.WIDE R250, R222, 0x2, R6.reuse ;  /* 0x00000002defa7825 */ /* 0x104fe200078e0206 */
        /* <DEDUP_REMOVED lines=73> */
[--C-:B------:R-:W-:Y:S01]  /*8180*/  IMAD.WIDE R12, R204, 0x2, R6.reuse ;  /* 0x00000002cc0c7825 */ /* 0x100fe200078e0206 */
        /* <DEDUP_REMOVED lines=15> */
[----:B------:R-:W-:Y:S01]  /*8280*/  IMAD.WIDE R10, R186, 0x2, R6 ;  /* 0x00000002ba0a7825 */ /* 0x000fe200078e0206 */
[----:B------:R-:W-:Y:S03]  /*8290*/  STL.64 [R1+0x850], R250 ;  /* 0x000850fa01007387 */ /* 0x000fe60000100a00 */
[----:B------:R-:W-:-:S04]  /*82a0*/  IMAD.WIDE R8, R8, 0x2, R198 ;  /* 0x0000000208087825 */ /* 0x000fc800078e02c6 */
[----:B0-----:R-:W-:-:S04]  /*82b0*/  IMAD.WIDE R14, R203, 0x2, R6 ;  /* 0x00000002cb0e7825 */ /* 0x001fc800078e0206 */
[----:B-1----:R-:W-:-:S04]  /*82c0*/  IMAD.WIDE R2, R246, 0x2, R6 ;  /* 0x00000002f6027825 */ /* 0x002fc800078e0206 */
[--C-:B------:R-:W-:Y:S01]  /*82d0*/  IMAD.WIDE R22, R193, 0x2, R6.reuse ;  /* 0x00000002c1167825 */ /* 0x100fe200078e0206 */
[----:B------:R0:W-:Y:S03]  /*82e0*/  STL.64 [R1+0xe90], R2 ;  /* 0x000e900201007387 */ /* 0x0001e60000100a00 */
[--C-:B------:R-:W-:Y:S01]  /*82f0*/  IMAD.WIDE R30, R34, 0x2, R6.reuse ;  /* 0x00000002221e7825 */ /* 0x100fe200078e0206 */
[----:B------:R1:W-:Y:S03]  /*8300*/  STL.64 [R1+0x870], R14 ;  /* 0x0008700e01007387 */ /* 0x0003e60000100a00 */
[----:B------:R-:W-:-:S04]  /*8310*/  IMAD.WIDE R38, R42, 0x2, R6 ;  /* 0x000000022a267825 */ /* 0x000fc800078e0206 */
[----:B------:R-:W-:-:S04]  /*8320*/  IMAD.WIDE R46, R50, 0x2, R6 ;  /* 0x00000002322e7825 */ /* 0x000fc800078e0206 */
[----:B0-----:R-:W-:-:S04]  /*8330*/  IMAD.WIDE R2, R186, 0x2, R198 ;  /* 0x00000002ba027825 */ /* 0x001fc800078e02c6 */
[----:B-1----:R-:W-:-:S04]  /*8340*/  IMAD.WIDE R14, R181, 0x2, R198 ;  /* 0x00000002b50e7825 */ /* 0x002fc800078e02c6 */
[--C-:B------:R-:W-:Y:S01]  /*8350*/  IMAD.WIDE R54, R58, 0x2, R6.reuse ;  /* 0x000000023a367825 */ /* 0x100fe200078e0206 */
        /* <DEDUP_REMOVED lines=8> */
[--C-:B------:R-:W-:Y:S01]  /*83e0*/  IMAD.WIDE R26, R26, 0x2, R198.reuse ;  /* 0x000000021a1a7825 */ /* 0x100fe200078e02c6 */
        /* <DEDUP_REMOVED lines=114> */
[----:B-1----:R-:W-:-:S04]  /*8b10*/  IMAD.WIDE R2, R214, 0x2, R198 ;  /* 0x00000002d6027825 */ /* 0x002fc800078e02c6 */
[--C-:B------:R-:W-:Y:S01]  /*8b20*/  IMAD.WIDE R174, R175, 0x2, R198.reuse ;  /* 0x00000002afae7825 */ /* 0x100fe200078e02c6 */
[----:B------:R0:W-:Y:S03]  /*8b30*/  STL.64 [R1+0x628], R2 ;  /* 0x0006280201007387 */ /* 0x0001e60000100a00 */
[----:B------:R-:W-:-:S04]  /*8b40*/  IMAD.WIDE R214, R215, 0x2, R198 ;  /* 0x00000002d7d67825 */ /* 0x000fc800078e02c6 */
[----:B0-----:R-:W-:-:S04]  /*8b50*/  IMAD.WIDE R2, R229, 0x2, R198 ;  /* 0x00000002e5027825 */ /* 0x001fc800078e02c6 */
[--C-:B------:R-:W-:Y:S01]  /*8b60*/  IMAD.WIDE R228, R228, 0x2, R198.reuse ;  /* 0x00000002e4e47825 */ /* 0x100fe200078e02c6 */
[----:B------:R0:W-:Y:S03]  /*8b70*/  STL.64 [R1+0x668], R2 ;  /* 0x0006680201007387 */ /* 0x0001e60000100a00 */
[----:B0-----:R-:W-:-:S04]  /*8b80*/  IMAD.WIDE R2, R117, 0x2, R198 ;  /* 0x0000000275027825 */ /* 0x001fc800078e02c6 */
[--C-:B------:R-:W-:Y:S01]  /*8b90*/  IMAD.WIDE R116, R116, 0x2, R198.reuse ;  /* 0x0000000274747825 */ /* 0x100fe200078e02c6 */
[----:B------:R0:W-:Y:S03]  /*8ba0*/  STL.64 [R1+0x6e8], R2 ;  /* 0x0006e80201007387 */ /* 0x0001e60000100a00 */
[----:B0-----:R-:W-:-:S04]  /*8bb0*/  IMAD.WIDE R2, R151, 0x2, R198 ;  /* 0x0000000297027825 */ /* 0x001fc800078e02c6 */
[--C-:B------:R-:W-:Y:S01]  /*8bc0*/  IMAD.WIDE R150, R150, 0x2, R198.reuse ;  /* 0x0000000296967825 */ /* 0x100fe200078e02c6 */
[----:B------:R0:W-:Y:S04]  /*8bd0*/  STL.64 [R1+0x728], R2 ;  /* 0x0007280201007387 */ /* 0x0001e80000100a00 */
[----:B------:R1:W-:Y:S04]  /*8be0*/  STL [R1+0x68], R196 ;  /* 0x000068c401007387 */ /* 0x0003e80000100800 */
[----:B------:R2:W-:Y:S04]  /*8bf0*/  STL [R1+0x64], R197 ;  /* 0x000064c501007387 */ /* 0x0005e80000100800 */
[----:B------:R3:W-:Y:S01]  /*8c00*/  STL [R1+0x70], R194 ;  /* 0x000070c201007387 */ /* 0x0007e20000100800 */
[----:B0-----:R-:W-:-:S03]  /*8c10*/  IMAD.WIDE R2, R163, 0x2, R198 ;  /* 0x00000002a3027825 */ /* 0x001fc600078e02c6 */
[----:B------:R0:W-:Y:S01]  /*8c20*/  STL [R1+0x6c], R195 ;  /* 0x00006cc301007387 */ /* 0x0001e20000100800 */
[----:B-1----:R-:W-:Y:S02]  /*8c30*/  IMAD.MOV.U32 R196, RZ, RZ, R10 ;  /* 0x000000ffffc47224 */ /* 0x002fe400078e000a */
[----:B--2---:R-:W-:Y:S01]  /*8c40*/  IMAD.MOV.U32 R197, RZ, RZ, R11 ;  /* 0x000000ffffc57224 */ /* 0x004fe200078e000b */
[----:B------:R1:W-:Y:S01]  /*8c50*/  STL [R1+0x78], R190 ;  /* 0x000078be01007387 */ /* 0x0003e20000100800 */
[----:B------:R-:W-:-:S03]  /*8c60*/  IMAD.WIDE R162, R162, 0x2, R198 ;  /* 0x00000002a2a27825 */ /* 0x000fc600078e02c6 */
[----:B------:R2:W-:Y:S01]  /*8c70*/  STL [R1+0x74], R191 ;  /* 0x000074bf01007387 */ /* 0x0005e20000100800 */
[----:B---3--:R-:W-:Y:S02]  /*8c80*/  IMAD.MOV.U32 R194, RZ, RZ, R4 ;  /* 0x000000ffffc27224 */ /* 0x008fe400078e0004 */
[----:B0-----:R-:W-:Y:S01]  /*8c90*/  IMAD.MOV.U32 R195, RZ, RZ, R5 ;  /* 0x000000ffffc37224 */ /* 0x001fe200078e0005 */
[----:B------:R-:W-:Y:S01]  /*8ca0*/  STL [R1+0x80], R188 ;  /* 0x000080bc01007387 */ /* 0x000fe20000100800 */
[----:B------:R-:W-:-:S03]  /*8cb0*/  IMAD.WIDE R198, R246, 0x2, R198 ;  /* 0x00000002f6c67825 */ /* 0x000fc600078e02c6 */
[----:B------:R-:W-:Y:S01]  /*8cc0*/  STL [R1+0x7c], R189 ;  /* 0x00007cbd01007387 */ /* 0x000fe20000100800 */
[----:B-1----:R-:W-:Y:S02]  /*8cd0*/  IMAD.MOV.U32 R190, RZ, RZ, R12 ;  /* 0x000000ffffbe7224 */ /* 0x002fe400078e000c */
[----:B--2---:R-:W-:Y:S01]  /*8ce0*/  IMAD.MOV.U32 R191, RZ, RZ, R13 ;  /* 0x000000ffffbf7224 */ /* 0x004fe200078e000d */
[----:B------:R0:W-:Y:S04]  /*8cf0*/  STL [R1+0x88], R184 ;  /* 0x000088b801007387 */ /* 0x0001e80000100800 */
[----:B------:R-:W-:Y:S04]  /*8d00*/  STL [R1+0x84], R185 ;  /* 0x000084b901007387 */ /* 0x000fe80000100800 */
        /* <DEDUP_REMOVED lines=84> */
[----:B------:R1:W-:Y:S04]  /*9250*/  STL [R1+0x1e0], R56 ;  /* 0x0001e03801007387 */ /* 0x0003e80000100800 */
[----:B------:R-:W-:Y:S04]  /*9260*/  STL [R1+0x1dc], R57 ;  /* 0x0001dc3901007387 */ /* 0x000fe80000100800 */
[----:B------:R-:W-:Y:S04]  /*9270*/  STL [R1+0x1e8], R52 ;  /* 0x0001e83401007387 */ /* 0x000fe80000100800 */
[----:B------:R-:W-:Y:S01]  /*9280*/  STL [R1+0x1e4], R53 ;  /* 0x0001e43501007387 */ /* 0x000fe20000100800 */
[----:B0-----:R-:W-:Y:S01]  /*9290*/  IMAD.MOV.U32 R184, RZ, RZ, R22 ;  /* 0x000000ffffb87224 */ /* 0x001fe200078e0016 */
[----:B-1----:R-:W0:Y:S02]  /*92a0*/  LDC R56, c[0x0][0x238] ;  /* 0x00008e00ff387b82 */ /* 0x002e240000000800 */
        /* <DEDUP_REMOVED lines=14> */
[----:B------:R-:W2:Y:S04]  /*9390*/  LDL.LU.64 R12, [R1+0xec0] ;  /* 0x000ec000010c7983 */ /* 0x000ea80000300a00 */
[----:B------:R-:W3:Y:S04]  /*93a0*/  LDL.LU.64 R4, [R1+0xeb8] ;  /* 0x000eb80001047983 */ /* 0x000ee80000300a00 */
[----:B------:R-:W-:Y:S04]  /*93b0*/  STL [R1+0x228], R20 ;  /* 0x0002281401007387 */ /* 0x000fe80000100800 */
[----:B------:R-:W-:Y:S04]  /*93c0*/  STL [R1+0x224], R21 ;  /* 0x0002241501007387 */ /* 0x000fe80000100800 */
[----:B------:R-:W-:Y:S04]  /*93d0*/  STL [R1+0x230], R16 ;  /* 0x0002301001007387 */ /* 0x000fe80000100800 */
[----:B------:R-:W-:Y:S01]  /*93e0*/  STL [R1+0x22c], R17 ;  /* 0x00022c1101007387 */ /* 0x000fe20000100800 */
[----:B------:R-:W-:-:S03]  /*93f0*/  IMAD.MOV.U32 R185, RZ, RZ, R23 ;  /* 0x000000ffffb97224 */ /* 0x000fc600078e0017 */
[----:B--2---:R-:W-:Y:S04]  /*9400*/  STL [R1+0x238], R12 ;  /* 0x0002380c01007387 */ /* 0x004fe80000100800 */
[----:B------:R-:W2:Y:S04]  /*9410*/  LDL.LU.64 R10, [R1+0xeb0] ;  /* 0x000eb000010a7983 */ /* 0x000ea80000300a00 */
[----:B------:R-:W-:Y:S04]  /*9420*/  STL [R1+0x234], R13 ;  /* 0x0002340d01007387 */ /* 0x000fe80000100800 */
[----:B------:R-:W-:Y:S04]  /*9430*/  STL [R1+0x240], R8 ;  /* 0x0002400801007387 */ /* 0x000fe80000100800 */
[----:B------:R-:W-:Y:S04]  /*9440*/  STL [R1+0x23c], R9 ;  /* 0x00023c0901007387 */ /* 0x000fe80000100800 */
[----:B---3--:R1:W-:Y:S04]  /*9450*/  STL [R1+0x248], R4 ;  /* 0x0002480401007387 */ /* 0x0083e80000100800 */
[----:B------:R-:W3:Y:S04]  /*9460*/  LDL.LU.64 R22, [R1+0xea8] ;  /* 0x000ea80001167983 */ /* 0x000ee80000300a00 */
[----:B------:R-:W-:Y:S04]  /*9470*/  STL [R1+0x244], R5 ;  /* 0x0002440501007387 */ /* 0x000fe80000100800 */
[----:B------:R-:W-:Y:S04]  /*9480*/  STL [R1+0x250], R6 ;  /* 0x0002500601007387 */ /* 0x000fe80000100800 */
[----:B------:R-:W-:Y:S04]  /*9490*/  STL [R1+0x24c], R7 ;  /* 0x00024c0701007387 */ /* 0x000fe80000100800 */
[----:B--2---:R-:W-:Y:S04]  /*94a0*/  STL [R1+0x258], R10 ;  /* 0x0002580a01007387 */ /* 0x004fe80000100800 */
[----:B------:R-:W-:Y:S04]  /*94b0*/  STL [R1+0x254], R11 ;  /* 0x0002540b01007387 */ /* 0x000fe80000100800 */
[----:B------:R-:W-:Y:S04]  /*94c0*/  STL [R1+0x260], R18 ;  /* 0x0002601201007387 */ /* 0x000fe80000100800 */
[----:B------:R-:W2:Y:S04]  /*94d0*/  LDL.LU.64 R188, [R1+0x308] ;  /* 0x0003080001bc7983 */ /* 0x000ea80000300a00 */
[----:B------:R-:W-:Y:S04]  /*94e0*/  STL [R1+0x25c], R19 ;  /* 0x00025c1301007387 */ /* 0x000fe80000100800 */
[----:B---3--:R-:W-:Y:S04]  /*94f0*/  STL [R1+0x268], R22 ;  /* 0x0002681601007387 */ /* 0x008fe80000100800 */
[----:B------:R-:W-:Y:S04]  /*9500*/  STL [R1+0x264], R23 ;  /* 0x0002641701007387 */ /* 0x000fe80000100800 */
[----:B------:R-:W-:Y:S04]  /*9510*/  STL [R1+0x270], R26 ;  /* 0x0002701a01007387 */ /* 0x000fe80000100800 */
[----:B------:R-:W-:Y:S04]  /*9520*/  STL [R1+0x26c], R27 ;  /* 0x00026c1b01007387 */ /* 0x000fe80000100800 */
[----:B------:R-:W3:Y:S04]  /*9530*/  LDL.LU.64 R246, [R1+0x318] ;  /* 0x0003180001f67983 */ /* 0x000ee80000300a00 */
[----:B------:R-:W4:Y:S04]  /*9540*/  LDL.LU.64 R176, [R1] ;  /* 0x0000000001b07983 */ /* 0x000f280000300a00 */
[----:B------:R-:W-:Y:S04]  /*9550*/  STL [R1+0x278], R30 ;  /* 0x0002781e01007387 */ /* 0x000fe80000100800 */
[----:B------:R-:W-:Y:S04]  /*9560*/  STL [R1+0x274], R31 ;  /* 0x0002741f01007387 */ /* 0x000fe80000100800 */
[----:B------:R-:W-:Y:S04]  /*9570*/  STL [R1+0x280], R34 ;  /* 0x0002802201007387 */ /* 0x000fe80000100800 */
[----:B------:R-:W-:Y:S04]  /*9580*/  STL [R1+0x27c], R35 ;  /* 0x00027c2301007387 */ /* 0x000fe80000100800 */
[----:B------:R-:W-:Y:S04]  /*9590*/  STL [R1+0x288], R38 ;  /* 0x0002882601007387 */ /* 0x000fe80000100800 */
[----:B------:R-:W-:Y:S04]  /*95a0*/  STL [R1+0x284], R39 ;  /* 0x0002842701007387 */ /* 0x000fe80000100800 */
[----:B------:R-:W5:Y:S01]  /*95b0*/  LDL.LU.64 R178, [R1+0x8] ;  /* 0x0000080001b27983 */ /* 0x000f620000300a00 */
[----:B------:R-:W-:-:S02]  /*95c0*/  IMAD.MOV.U32 R182, RZ, RZ, R196 ;  /* 0x000000ffffb67224 */ /* 0x000fc400078e00c4 */
[----:B------:R-:W-:Y:S01]  /*95d0*/  IMAD.MOV.U32 R183, RZ, RZ, R197 ;  /* 0x000000ffffb77224 */ /* 0x000fe200078e00c5 */
[----:B------:R-:W-:Y:S04]  /*95e0*/  STL [R1+0x290], R42 ;  /* 0x0002902a01007387 */ /* 0x000fe80000100800 */
[----:B------:R-:W-:Y:S04]  /*95f0*/  STL [R1+0x28c], R43 ;  /* 0x00028c2b01007387 */ /* 0x000fe80000100800 */
[----:B------:R-:W-:Y:S04]  /*9600*/  STL [R1+0x298], R46 ;  /* 0x0002982e01007387 */ /* 0x000fe80000100800 */
[----:B------:R-:W-:Y:S04]  /*9610*/  STL [R1+0x294], R47 ;  /* 0x0002942f01007387 */ /* 0x000fe80000100800 */
[----:B------:R-:W3:Y:S01]  /*9620*/  LDL.LU.64 R196, [R1+0x10] ;  /* 0x0000100001c47983 */ /* 0x000ee20000300a00 */
[----:B------:R-:W-:-:S02]  /*9630*/  IMAD.MOV.U32 R172, RZ, RZ, R184 ;  /* 0x000000ffffac7224 */ /* 0x000fc400078e00b8 */
[----:B------:R-:W-:Y:S01]  /*9640*/  IMAD.MOV.U32 R173, RZ, RZ, R185 ;  /* 0x000000ffffad7224 */ /* 0x000fe200078e00b9 */
[----:B------:R-:W-:Y:S04]  /*9650*/  STL [R1+0x2a0], R50 ;  /* 0x0002a03201007387 */ /* 0x000fe80000100800 */
[----:B------:R-:W-:Y:S04]  /*9660*/  STL [R1+0x29c], R51 ;  /* 0x00029c3301007387 */ /* 0x000fe80000100800 */
[----:B------:R-:W-:Y:S04]  /*9670*/  STL [R1+0x2a8], R54 ;  /* 0x0002a83601007387 */ /* 0x000fe80000100800 */
[----:B------:R-:W3:Y:S04]  /*9680*/  LDL.LU.64 R184, [R1+0x20] ;  /* 0x0000200001b87983 */ /* 0x000ee80000300a00 */
[----:B------:R-:W-:Y:S04]  /*9690*/  STL [R1+0x2a4], R55 ;  /* 0x0002a43701007387 */ /* 0x000fe80000100800 */
[----:B------:R-:W-:Y:S04]  /*96a0*/  STL [R1+0x2b0], R58 ;  /* 0x0002b03a01007387 */ /* 0x000fe80000100800 */
[----:B------:R-:W-:Y:S04]  /*96b0*/  STL [R1+0x2ac], R59 ;  /* 0x0002ac3b01007387 */ /* 0x000fe80000100800 */
[----:B------:R-:W-:Y:S04]  /*96c0*/  STL [R1+0x2b8], R62 ;  /* 0x0002b83e01007387 */ /* 0x000fe80000100800 */
[----:B------:R-:W-:Y:S01]  /*96d0*/  STL [R1+0x2b4], R63 ;  /* 0x0002b43f01007387 */ /* 0x000fe20000100800 */
[----:B--2---:R-:W-:-:S02]  /*96e0*/  IMAD.MOV.U32 R170, RZ, RZ, R188 ;  /* 0x000000ffffaa7224 */ /* 0x004fc400078e00bc */
[----:B------:R-:W-:Y:S02]  /*96f0*/  IMAD.MOV.U32 R171, RZ, RZ, R189 ;  /* 0x000000ffffab7224 */ /* 0x000fe400078e00bd */
[----:B------:R-:W2:Y:S04]  /*9700*/  LDL.LU.64 R188, [R1+0x28] ;  /* 0x0000280001bc7983 */ /* 0x000ea80000300a00 */
[----:B------:R-:W-:Y:S04]  /*9710*/  STL [R1+0x2c0], R248 ;  /* 0x0002c0f801007387 */ /* 0x000fe80000100800 */
[----:B------:R-:W-:Y:S04]  /*9720*/  STL [R1+0x2bc], R249 ;  /* 0x0002bcf901007387 */ /* 0x000fe80000100800 */
[----:B----4-:R4:W-:Y:S01]  /*9730*/  STL [R1+0x2c8], R176 ;  /* 0x0002c8b001007387 */ /* 0x0109e20000100800 */
[----:B-1----:R-:W-:-:S03]  /*9740*/  IMAD.MOV.U32 R4, RZ, RZ, R177 ;  /* 0x000000ffff047224 */ /* 0x002fc600078e00b1 */
[----:B----4-:R-:W4:Y:S04]  /*9750*/  LDL.LU.64 R176, [R1+0x38] ;  /* 0x0000380001b07983 */ /* 0x010f280000300a00 */
[----:B------:R1:W-:Y:S04]  /*9760*/  STL [R1+0x2c4], R4 ;  /* 0x0002c40401007387 */ /* 0x0003e80000100800 */
[----:B------:R-:W-:Y:S04]  /*9770*/  STL [R1+0x2d0], R250 ;  /* 0x0002d0fa01007387 */ /* 0x000fe80000100800 */
[----:B------:R-:W-:Y:S01]  /*9780*/  STL [R1+0x2cc], R251 ;  /* 0x0002ccfb01007387 */ /* 0x000fe20000100800 */
[----:B-1----:R-:W-:-:S03]  /*9790*/  IMAD.MOV.U32 R4, RZ, RZ, R195 ;  /* 0x000000ffff047224 */ /* 0x002fc600078e00c3 */
[----:B------:R1:W-:Y:S04]  /*97a0*/  STL [R1+0x2d8], R194 ;  /* 0x0002d8c201007387 */ /* 0x0003e80000100800 */
[----:B-1----:R-:W4:Y:S04]  /*97b0*/  LDL.LU.64 R194, [R1+0x40] ;  /* 0x0000400001c27983 */ /* 0x002f280000300a00 */
[----:B------:R1:W-:Y:S04]  /*97c0*/  STL [R1+0x2d4], R4 ;  /* 0x0002d40401007387 */ /* 0x0003e80000100800 */
[----:B-----5:R5:W-:Y:S01]  /*97d0*/  STL [R1+0x2e0], R178 ;  /* 0x0002e0b201007387 */ /* 0x020be20000100800 */
[----:B-1----:R-:W-:-:S03]  /*97e0*/  IMAD.MOV.U32 R4, RZ, RZ, R179 ;  /* 0x000000ffff047224 */ /* 0x002fc600078e00b3 */
[----:B-----5:R-:W5:Y:S04]  /*97f0*/  LDL.LU.64 R178, [R1+0x338] ;  /* 0x0003380001b27983 */ /* 0x020f680000300a00 */
[----:B------:R1:W-:Y:S04]  /*9800*/  STL [R1+0x2dc], R4 ;  /* 0x0002dc0401007387 */ /* 0x0003e80000100800 */
[----:B------:R0:W-:Y:S01]  /*9810*/  STL [R1+0x2e8], R182 ;  /* 0x0002e8b601007387 */ /* 0x0001e20000100800 */
[----:B-1----:R-:W-:-:S03]  /*9820*/  IMAD.MOV.U32 R4, RZ, RZ, R183 ;  /* 0x000000ffff047224 */ /* 0x002fc600078e00b7 */
[----:B0-----:R-:W5:Y:S04]  /*9830*/  LDL.LU.64 R182, [R1+0x50] ;  /* 0x0000500001b67983 */ /* 0x001f680000300a00 */
[----:B------:R0:W-:Y:S04]  /*9840*/  STL [R1+0x2e4], R4 ;  /* 0x0002e40401007387 */ /* 0x0001e80000100800 */
[----:B---3--:R1:W-:Y:S04]  /*9850*/  STL [R1+0x2f0], R196 ;  /* 0x0002f0c401007387 */ /* 0x0083e80000100800 */
[----:B------:R-:W-:Y:S01]  /*9860*/  STL [R1+0x2f8], R172 ;  /* 0x0002f8ac01007387 */ /* 0x000fe20000100800 */
[----:B0-----:R-:W-:-:S05]  /*9870*/  IMAD.MOV.U32 R4, RZ, RZ, R197 ;  /* 0x000000ffff047224 */ /* 0x001fca00078e00c5 */
[----:B------:R0:W-:Y:S04]  /*9880*/  STL [R1+0x2ec], R4 ;  /* 0x0002ec0401007387 */ /* 0x0001e80000100800 */
[----:B-1----:R-:W3:Y:S04]  /*9890*/  LDL.LU.64 R196, [R1+0x348] ;  /* 0x0003480001c47983 */ /* 0x002ee80000300a00 */
[----:B------:R-:W-:Y:S01]  /*98a0*/  STL [R1+0x300], R184 ;  /* 0x000300b801007387 */ /* 0x000fe20000100800 */
[----:B0-----:R-:W-:-:S05]  /*98b0*/  IMAD.MOV.U32 R4, RZ, RZ, R173 ;  /* 0x000000ffff047224 */ /* 0x001fca00078e00ad */
[----:B------:R0:W-:Y:S04]  /*98c0*/  STL [R1+0x2f4], R4 ;  /* 0x0002f40401007387 */ /* 0x0001e80000100800 */
[----:B------:R-:W3:Y:S04]  /*98d0*/  LDL.LU.64 R166, [R1+0x58] ;  /* 0x0000580001a67983 */ /* 0x000ee80000300a00 */
[----:B------:R-:W3:Y:S01]  /*98e0*/  LDL.LU.64 R172, [R1+0x358] ;  /* 0x0003580001ac7983 */ /* 0x000ee20000300a00 */
[----:B0-----:R-:W-:-:S05]  /*98f0*/  IMAD.MOV.U32 R4, RZ, RZ, R185 ;  /* 0x000000ffff047224 */ /* 0x001fca00078e00b9 */
[----:B------:R0:W-:Y:S04]  /*9900*/  STL [R1+0x2fc], R4 ;  /* 0x0002fc0401007387 */ /* 0x0001e80000100800 */
[----:B------:R-:W-:Y:S04]  /*9910*/  STL [R1+0x308], R170 ;  /* 0x000308aa01007387 */ /* 0x000fe80000100800 */
[----:B------:R-:W3:Y:S01]  /*9920*/  LDL.LU.64 R184, [R1+0x360] ;  /* 0x0003600001b87983 */ /* 0x000ee20000300a00 */
[----:B0-----:R-:W-:-:S03]  /*9930*/  IMAD.MOV.U32 R4, RZ, RZ, R171 ;  /* 0x000000ffff047224 */ /* 0x001fc600078e00ab */
[----:B--2---:R-:W-:Y:S04]  /*9940*/  STL [R1+0x310], R188 ;  /* 0x000310bc01007387 */ /* 0x004fe80000100800 */
[----:B------:R0:W-:Y:S02]  /*9950*/  STL [R1+0x304], R4 ;  /* 0x0003040401007387 */ /* 0x0001e40000100800 */
[----:B0-----:R-:W-:Y:S02]  /*9960*/  IMAD.MOV.U32 R4, RZ, RZ, R189 ;  /* 0x000000ffff047224 */ /* 0x001fe400078e00bd */
[----:B------:R-:W2:Y:S04]  /*9970*/  LDL.LU.64 R188, [R1+0x368] ;  /* 0x0003680001bc7983 */ /* 0x000ea80000300a00 */
[----:B------:R0:W-:Y:S04]  /*9980*/  STL [R1+0x30c], R4 ;  /* 0x00030c0401007387 */ /* 0x0001e80000100800 */
[----:B------:R1:W-:Y:S01]  /*9990*/  STL [R1+0x318], R246 ;  /* 0x000318f601007387 */ /* 0x0003e20000100800 */
[----:B0-----:R-:W-:-:S03]  /*99a0*/  IMAD.MOV.U32 R4, RZ, RZ, R247 ;  /* 0x000000ffff047224 */ /* 0x001fc600078e00f7 */
[----:B-1----:R-:W2:Y:S04]  /*99b0*/  LDL.LU.64 R246, [R1+0x370] ;  /* 0x0003700001f67983 */ /* 0x002ea80000300a00 */
[----:B------:R0:W-:Y:S04]  /*99c0*/  STL [R1+0x314], R4 ;  /* 0x0003140401007387 */ /* 0x0001e80000100800 */
[----:B----4-:R1:W-:Y:S01]  /*99d0*/  STL [R1+0x320], R176 ;  /* 0x000320b001007387 */ /* 0x0103e20000100800 */
[----:B0-----:R-:W-:-:S03]  /*99e0*/  IMAD.MOV.U32 R4, RZ, RZ, R177 ;  /* 0x000000ffff047224 */ /* 0x001fc600078e00b1 */
[----:B-1----:R-:W4:Y:S04]  /*99f0*/  LDL.LU.64 R176, [R1+0x378] ;  /* 0x0003780001b07983 */ /* 0x002f280000300a00 */
[----:B------:R0:W-:Y:S04]  /*9a00*/  STL [R1+0x31c], R4 ;  /* 0x00031c0401007387 */ /* 0x0001e80000100800 */
[----:B------:R1:W-:Y:S01]  /*9a10*/  STL [R1+0x328], R190 ;  /* 0x000328be01007387 */ /* 0x0003e20000100800 */
[----:B0-----:R-:W-:-:S03]  /*9a20*/  IMAD.MOV.U32 R4, RZ, RZ, R191 ;  /* 0x000000ffff047224 */ /* 0x001fc600078e00bf */
[----:B-1----:R-:W4:Y:S04]  /*9a30*/  LDL.LU.64 R190, [R1+0x380] ;  /* 0x0003800001be7983 */ /* 0x002f280000300a00 */
[----:B------:R0:W-:Y:S04]  /*9a40*/  STL [R1+0x324], R4 ;  /* 0x0003240401007387 */ /* 0x0001e80000100800 */
[----:B------:R1:W-:Y:S01]  /*9a50*/  STL [R1+0x330], R194 ;  /* 0x000330c201007387 */ /* 0x0003e20000100800 */
[----:B0-----:R-:W-:-:S03]  /*9a60*/  IMAD.MOV.U32 R4, RZ, RZ, R195 ;  /* 0x000000ffff047224 */ /* 0x001fc600078e00c3 */
[----:B-1----:R-:W4:Y:S04]  /*9a70*/  LDL.LU.64 R194, [R1+0x388] ;  /* 0x0003880001c27983 */ /* 0x002f280000300a00 */
[----:B------:R0:W-:Y:S04]  /*9a80*/  STL [R1+0x32c], R4 ;  /* 0x00032c0401007387 */ /* 0x0001e80000100800 */
[----:B-----5:R1:W-:Y:S04]  /*9a90*/  STL [R1+0x338], R178 ;  /* 0x000338b201007387 */ /* 0x0203e80000100800 */
[----:B------:R-:W5:Y:S01]  /*9aa0*/  LDL.LU.64 R170, [R1+0x390] ;  /* 0x0003900001aa7983 */ /* 0x000f620000300a00 */
[----:B0-----:R-:W-:-:S05]  /*9ab0*/  IMAD.MOV.U32 R4, RZ, RZ, R179 ;  /* 0x000000ffff047224 */ /* 0x001fca00078e00b3 */
[----:B------:R0:W-:Y:S04]  /*9ac0*/  STL [R1+0x334], R4 ;  /* 0x0003340401007387 */ /* 0x0001e80000100800 */
[----:B------:R0:W-:Y:S04]  /*9ad0*/  STL [R1+0x340], R182 ;  /* 0x000340b601007387 */ /* 0x0001e80000100800 */
[----:B-1----:R-:W5:Y:S01]  /*9ae0*/  LDL.LU.64 R178, [R1+0x398] ;  /* 0x0003980001b27983 */ /* 0x002f620000300a00 */
[----:B0-----:R-:W-:-:S03]  /*9af0*/  IMAD.MOV.U32 R4, RZ, RZ, R183 ;  /* 0x000000ffff047224 */ /* 0x001fc600078e00b7 */
[----:B------:R-:W5:Y:S04]  /*9b00*/  LDL.LU.64 R182, [R1+0x3a0] ;  /* 0x0003a00001b67983 */ /* 0x000f680000300a00 */
[----:B------:R0:W-:Y:S04]  /*9b10*/  STL [R1+0x33c], R4 ;  /* 0x00033c0401007387 */ /* 0x0001e80000100800 */
[----:B---3--:R1:W-:Y:S01]  /*9b20*/  STL [R1+0x348], R196 ;  /* 0x000348c401007387 */ /* 0x0083e20000100800 */
[----:B0-----:R-:W-:-:S03]  /*9b30*/  IMAD.MOV.U32 R4, RZ, RZ, R197 ;  /* 0x000000ffff047224 */ /* 0x001fc600078e00c5 */
[----:B-1----:R-:W3:Y:S04]  /*9b40*/  LDL.LU.64 R196, [R1+0x3a8] ;  /* 0x0003a80001c47983 */ /* 0x002ee80000300a00 */
[----:B------:R0:W-:Y:S04]  /*9b50*/  STL [R1+0x344], R4 ;  /* 0x0003440401007387 */ /* 0x0001e80000100800 */
[----:B------:R-:W-:Y:S01]  /*9b60*/  STL [R1+0x350], R166 ;  /* 0x000350a601007387 */ /* 0x000fe20000100800 */
[----:B0-----:R-:W-:-:S03]  /*9b70*/  IMAD.MOV.U32 R4, RZ, RZ, R167 ;  /* 0x000000ffff047224 */ /* 0x001fc600078e00a7 */
[----:B------:R-:W-:Y:S04]  /*9b80*/  STL [R1+0x358], R172 ;  /* 0x000358ac01007387 */ /* 0x000fe80000100800 */
[----:B------:R0:W-:Y:S04]  /*9b90*/  STL [R1+0x34c], R4 ;  /* 0x00034c0401007387 */ /* 0x0001e80000100800 */
[----:B------:R-:W-:Y:S01]  /*9ba0*/  STL [R1+0x360], R184 ;  /* 0x000360b801007387 */ /* 0x000fe20000100800 */
[----:B0-----:R-:W-:-:S05]  /*9bb0*/  IMAD.MOV.U32 R4, RZ, RZ, R173 ;  /* 0x000000ffff047224 */ /* 0x001fca00078e00ad */
[----:B------:R0:W-:Y:S04]  /*9bc0*/  STL [R1+0x354], R4 ;  /* 0x0003540401007387 */ /* 0x0001e80000100800 */
[----:B------:R-:W3:Y:S01]  /*9bd0*/  LDL.LU.64 R172, [R1+0x3b8] ;  /* 0x0003b80001ac7983 */ /* 0x000ee20000300a00 */
[----:B0-----:R-:W-:-:S03]  /*9be0*/  IMAD.MOV.U32 R4, RZ, RZ, R185 ;  /* 0x000000ffff047224 */ /* 0x001fc600078e00b9 */
[----:B------:R-:W3:Y:S04]  /*9bf0*/  LDL.LU.64 R184, [R1+0x3c0] ;  /* 0x0003c00001b87983 */ /* 0x000ee80000300a00 */
[----:B------:R0:W-:Y:S04]  /*9c00*/  STL [R1+0x35c], R4 ;  /* 0x00035c0401007387 */ /* 0x0001e80000100800 */
[----:B--2---:R1:W-:Y:S01]  /*9c10*/  STL [R1+0x368], R188 ;  /* 0x000368bc01007387 */ /* 0x0043e20000100800 */
[----:B0-----:R-:W-:-:S03]  /*9c20*/  IMAD.MOV.U32 R4, RZ, RZ, R189 ;  /* 0x000000ffff047224 */ /* 0x001fc600078e00bd */
[----:B-1----:R-:W2:Y:S04]  /*9c30*/  LDL.LU.64 R188, [R1+0x3c8] ;  /* 0x0003c80001bc7983 */ /* 0x002ea80000300a00 */
        /* <DEDUP_REMOVED lines=17> */
[----:B-----5:R-:W-:Y:S01]  /*9d50*/  STL [R1+0x390], R170 ;  /* 0x000390aa01007387 */ /* 0x020fe20000100800 */
[----:B0-----:R-:W-:-:S03]  /*9d60*/  IMAD.MOV.U32 R4, RZ, RZ, R171 ;  /* 0x000000ffff047224 */ /* 0x001fc600078e00ab */
[----:B------:R-:W-:Y:S04]  /*9d70*/  STL [R1+0x398], R178 ;  /* 0x000398b201007387 */ /* 0x000fe80000100800 */
[----:B------:R0:W-:Y:S04]  /*9d80*/  STL [R1+0x38c], R4 ;  /* 0x00038c0401007387 */ /* 0x0001e80000100800 */
[----:B------:R-:W-:Y:S01]  /*9d90*/  STL [R1+0x3a0], R182 ;  /* 0x0003a0b601007387 */ /* 0x000fe20000100800 */
[----:B0-----:R-:W-:-:S05]  /*9da0*/  IMAD.MOV.U32 R4, RZ, RZ, R179 ;  /* 0x000000ffff047224 */ /* 0x001fca00078e00b3 */
[----:B------:R0:W-:Y:S04]  /*9db0*/  STL [R1+0x394], R4 ;  /* 0x0003940401007387 */ /* 0x0001e80000100800 */
[----:B------:R-:W5:Y:S01]  /*9dc0*/  LDL.LU.64 R178, [R1+0x3f8] ;  /* 0x0003f80001b27983 */ /* 0x000f620000300a00 */
[----:B0-----:R-:W-:-:S03]  /*9dd0*/  IMAD.MOV.U32 R4, RZ, RZ, R183 ;  /* 0x000000ffff047224 */ /* 0x001fc600078e00b7 */
[----:B---3--:R-:W-:Y:S04]  /*9de0*/  STL [R1+0x3a8], R196 ;  /* 0x0003a8c401007387 */ /* 0x008fe80000100800 */
[----:B------:R0:W-:Y:S04]  /*9df0*/  STL [R1+0x39c], R4 ;  /* 0x00039c0401007387 */ /* 0x0001e80000100800 */
[----:B------:R-:W3:Y:S01]  /*9e00*/  LDL.LU.64 R182, [R1+0x400] ;  /* 0x0004000001b67983 */ /* 0x000ee20000300a00 */
[----:B0-----:R-:W-:-:S03]  /*9e10*/  IMAD.MOV.U32 R4, RZ, RZ, R197 ;  /* 0x000000ffff047224 */ /* 0x001fc600078e00c5 */
[----:B------:R-:W-:Y:S04]  /*9e20*/  STL [R1+0x3b0], R220 ;  /* 0x0003b0dc01007387 */ /* 0x000fe80000100800 */
[----:B------:R0:W-:Y:S04]  /*9e30*/  STL [R1+0x3a4], R4 ;  /* 0x0003a40401007387 */ /* 0x0001e80000100800 */
[----:B------:R-:W3:Y:S04]  /*9e40*/  LDL.LU.64 R196, [R1+0x408] ;  /* 0x0004080001c47983 */ /* 0x000ee80000300a00 */
[----:B------:R-:W-:Y:S01]  /*9e50*/  STL [R1+0x3ac], R221 ;  /* 0x0003acdd01007387 */ /* 0x000fe20000100800 */
[----:B0-----:R-:W-:-:S03]  /*9e60*/  IMAD.MOV.U32 R4, RZ, RZ, R173 ;  /* 0x000000ffff047224 */ /* 0x001fc600078e00ad */
[----:B------:R-:W-:Y:S04]  /*9e70*/  STL [R1+0x3b8], R172 ;  /* 0x0003b8ac01007387 */ /* 0x000fe80000100800 */
[----:B------:R-:W-:Y:S04]  /*9e80*/  STL [R1+0x3c0], R184 ;  /* 0x0003c0b801007387 */ /* 0x000fe80000100800 */
[----:B------:R0:W-:Y:S02]  /*9e90*/  STL [R1+0x3b4], R4 ;  /* 0x0003b40401007387 */ /* 0x0001e40000100800 */
[----:B0-----:R-:W-:-:S02]  /*9ea0*/  IMAD.MOV.U32 R4, RZ, RZ, R185 ;  /* 0x000000ffff047224 */ /* 0x001fc400078e00b9 */
        /* <DEDUP_REMOVED lines=10> */
[----:B----4-:R-:W-:Y:S04]  /*9f50*/  STL [R1+0x3d8], R176 ;  /* 0x0003d8b001007387 */ /* 0x010fe80000100800 */
[----:B------:R-:W4:Y:S01]  /*9f60*/  LDL.LU.64 R166, [R1+0x430] ;  /* 0x0004300001a67983 */ /* 0x000f220000300a00 */
[----:B0-----:R-:W-:-:S05]  /*9f70*/  IMAD.MOV.U32 R4, RZ, RZ, R177 ;  /* 0x000000ffff047224 */ /* 0x001fca00078e00b1 */
[----:B------:R0:W-:Y:S04]  /*9f80*/  STL [R1+0x3d4], R4 ;  /* 0x0003d40401007387 */ /* 0x0001e80000100800 */
[----:B------:R-:W-:Y:S01]  /*9f90*/  STL [R1+0x3e0], R190 ;  /* 0x0003e0be01007387 */ /* 0x000fe20000100800 */
[----:B0-----:R-:W-:-:S03]  /*9fa0*/  IMAD.MOV.U32 R4, RZ, RZ, R191 ;  /* 0x000000ffff047224 */ /* 0x001fc600078e00bf */
[----:B------:R-:W4:Y:S04]  /*9fb0*/  LDL.LU.64 R170, [R1+0x438] ;  /* 0x0004380001aa7983 */ /* 0x000f280000300a00 */
[----:B------:R0:W-:Y:S04]  /*9fc0*/  STL [R1+0x3dc], R4 ;  /* 0x0003dc0401007387 */ /* 0x0001e80000100800 */
[----:B------:R-:W-:Y:S01]  /*9fd0*/  STL [R1+0x3e8], R194 ;  /* 0x0003e8c201007387 */ /* 0x000fe20000100800 */
[----:B0-----:R-:W-:-:S03]  /*9fe0*/  IMAD.MOV.U32 R4, RZ, RZ, R195 ;  /* 0x000000ffff047224 */ /* 0x001fc600078e00c3 */
[----:B------:R-:W4:Y:S04]  /*9ff0*/  LDL.LU.64 R172, [R1+0x440] ;  /* 0x0004400001ac7983 */ /* 0x000f280000300a00 */
[----:B------:R-:W-:Y:S04]  /*a000*/  STL [R1+0x3f0], R226 ;  /* 0x0003f0e201007387 */ /* 0x000fe80000100800 */
[----:B------:R0:W-:Y:S04]  /*a010*/  STL [R1+0x3e4], R4 ;  /* 0x0003e40401007387 */ /* 0x0001e80000100800 */
[----:B------:R-:W4:Y:S04]  /*a020*/  LDL.LU.64 R190, [R1+0x460] ;  /* 0x0004600001be7983 */ /* 0x000f280000300a00 */
[----:B------:R-:W-:Y:S04]  /*a030*/  STL [R1+0x3ec], R227 ;  /* 0x0003ece301007387 */ /* 0x000fe80000100800 */
[----:B-----5:R-:W-:Y:S01]  /*a040*/  STL [R1+0x3f8], R178 ;  /* 0x0003f8b201007387 */ /* 0x020fe20000100800 */
[----:B0-----:R-:W-:-:S03]  /*a050*/  IMAD.MOV.U32 R4, RZ, RZ, R179 ;  /* 0x000000ffff047224 */ /* 0x001fc600078e00b3 */
[----:B------:R-:W5:Y:S04]  /*a060*/  LDL.LU.64 R194, [R1+0x448] ;  /* 0x0004480001c27983 */ /* 0x000f680000300a00 */
[----:B---3--:R-:W-:Y:S04]  /*a070*/  STL [R1+0x400], R182 ;  /* 0x000400b601007387 */ /* 0x008fe80000100800 */
[----:B------:R0:W-:Y:S04]  /*a080*/  STL [R1+0x3f4], R4 ;  /* 0x0003f40401007387 */ /* 0x0001e80000100800 */
[----:B------:R-:W3:Y:S01]  /*a090*/  LDL.LU.64 R176, [R1+0x470] ;  /* 0x0004700001b07983 */ /* 0x000ee20000300a00 */
[----:B0-----:R-:W-:-:S03]  /*a0a0*/  IMAD.MOV.U32 R4, RZ, RZ, R183 ;  /* 0x000000ffff047224 */ /* 0x001fc600078e00b7 */
[----:B------:R-:W-:Y:S04]  /*a0b0*/  STL [R1+0x408], R196 ;  /* 0x000408c401007387 */ /* 0x000fe80000100800 */
[----:B------:R0:W-:Y:S04]  /*a0c0*/  STL [R1+0x3fc], R4 ;  /* 0x0003fc0401007387 */ /* 0x0001e80000100800 */
[----:B------:R-:W3:Y:S01]  /*a0d0*/  LDL.LU.64 R178, [R1+0x450] ;  /* 0x0004500001b27983 */ /* 0x000ee20000300a00 */
[----:B0-----:R-:W-:-:S05]  /*a0e0*/  IMAD.MOV.U32 R4, RZ, RZ, R197 ;  /* 0x000000ffff047224 */ /* 0x001fca00078e00c5 */
[----:B------:R0:W-:Y:S04]  /*a0f0*/  STL [R1+0x404], R4 ;  /* 0x0004040401007387 */ /* 0x0001e80000100800 */
[----:B------:R-:W-:Y:S04]  /*a100*/  STL [R1+0x410], R230 ;  /* 0x000410e601007387 */ /* 0x000fe80000100800 */
[----:B------:R-:W-:Y:S04]  /*a110*/  STL [R1+0x40c], R231 ;  /* 0x00040ce701007387 */ /* 0x000fe80000100800 */
[----:B------:R-:W3:Y:S04]  /*a120*/  LDL.LU.64 R196, [R1+0x480] ;  /* 0x0004800001c47983 */ /* 0x000ee80000300a00 */
[----:B------:R1:W-:Y:S01]  /*a130*/  STL [R1+0x418], R184 ;  /* 0x000418b801007387 */ /* 0x0003e20000100800 */
[----:B0-----:R-:W-:-:S03]  /*a140*/  IMAD.MOV.U32 R4, RZ, RZ, R185 ;  /* 0x000000ffff047224 */ /* 0x001fc600078e00b9 */
[----:B------:R-:W3:Y:S04]  /*a150*/  LDL.LU.64 R182, [R1+0x488] ;  /* 0x0004880001b67983 */ /* 0x000ee80000300a00 */
[----:B--2---:R-:W-:Y:S04]  /*a160*/  STL [R1+0x420], R188 ;  /* 0x000420bc01007387 */ /* 0x004fe80000100800 */
[----:B------:R0:W-:Y:S04]  /*a170*/  STL [R1+0x414], R4 ;  /* 0x0004140401007387 */ /* 0x0001e80000100800 */
[----:B-1----:R-:W2:Y:S01]  /*a180*/  LDL.LU.64 R184, [R1+0x490] ;  /* 0x0004900001b87983 */ /* 0x002ea20000300a00 */
[----:B0-----:R-:W-:-:S03]  /*a190*/  IMAD.MOV.U32 R4, RZ, RZ, R189 ;  /* 0x000000ffff047224 */ /* 0x001fc600078e00bd */
[----:B------:R-:W-:Y:S04]  /*a1a0*/  STL [R1+0x428], R246 ;  /* 0x000428f601007387 */ /* 0x000fe80000100800 */
[----:B------:R0:W-:Y:S04]  /*a1b0*/  STL [R1+0x41c], R4 ;  /* 0x00041c0401007387 */ /* 0x0001e80000100800 */
[----:B------:R-:W2:Y:S01]  /*a1c0*/  LDL.LU.64 R188, [R1+0x498] ;  /* 0x0004980001bc7983 */ /* 0x000ea20000300a00 */
[----:B0-----:R-:W-:-:S05]  /*a1d0*/  IMAD.MOV.U32 R4, RZ, RZ, R247 ;  /* 0x000000ffff047224 */ /* 0x001fca00078e00f7 */
[----:B------:R0:W-:Y:S04]  /*a1e0*/  STL [R1+0x424], R4 ;  /* 0x0004240401007387 */ /* 0x0001e80000100800 */
[----:B----4-:R-:W-:Y:S04]  /*a1f0*/  STL [R1+0x430], R166 ;  /* 0x000430a601007387 */ /* 0x010fe80000100800 */
[----:B------:R-:W4:Y:S01]  /*a200*/  LDL.LU.64 R246, [R1+0x4a0] ;  /* 0x0004a00001f67983 */ /* 0x000f220000300a00 */
[----:B0-----:R-:W-:-:S03]  /*a210*/  IMAD.MOV.U32 R4, RZ, RZ, R167 ;  /* 0x000000ffff047224 */ /* 0x001fc600078e00a7 */
[----:B------:R-:W-:Y:S04]  /*a220*/  STL [R1+0x438], R170 ;  /* 0x000438aa01007387 */ /* 0x000fe80000100800 */
[----:B------:R0:W-:Y:S02]  /*a230*/  STL [R1+0x42c], R4 ;  /* 0x00042c0401007387 */ /* 0x0001e40000100800 */
[----:B0-----:R-:W-:Y:S02]  /*a240*/  IMAD.MOV.U32 R4, RZ, RZ, R171 ;  /* 0x000000ffff047224 */ /* 0x001fe400078e00ab */
[----:B------:R-:W-:Y:S04]  /*a250*/  STL [R1+0x440], R172 ;  /* 0x000440ac01007387 */ /* 0x000fe80000100800 */
[----:B------:R0:W-:Y:S04]  /*a260*/  STL [R1+0x434], R4 ;  /* 0x0004340401007387 */ /* 0x0001e80000100800 */
[----:B------:R-:W4:Y:S01]  /*a270*/  LDL.LU.64 R170, [R1+0x4b0] ;  /* 0x0004b00001aa7983 */ /* 0x000f220000300a00 */
[----:B0-----:R-:W-:-:S05]  /*a280*/  IMAD.MOV.U32 R4, RZ, RZ, R173 ;  /* 0x000000ffff047224 */ /* 0x001fca00078e00ad */
[----:B------:R0:W-:Y:S04]  /*a290*/  STL [R1+0x43c], R4 ;  /* 0x00043c0401007387 */ /* 0x0001e80000100800 */
[----:B------:R1:W-:Y:S04]  /*a2a0*/  STL [R1+0x45c], R190 ;  /* 0x00045cbe01007387 */ /* 0x0003e80000100800 */
[----:B------:R-:W4:Y:S01]  /*a2b0*/  LDL.LU.64 R172, [R1+0x4b8] ;  /* 0x0004b80001ac7983 */ /* 0x000f220000300a00 */
[----:B0-----:R-:W-:-:S03]  /*a2c0*/  IMAD.MOV.U32 R4, RZ, RZ, R191 ;  /* 0x000000ffff047224 */ /* 0x001fc600078e00bf */
[----:B-----5:R-:W-:Y:S04]  /*a2d0*/  STL [R1+0x464], R194 ;  /* 0x000464c201007387 */ /* 0x020fe80000100800 */
[----:B------:R0:W-:Y:S04]  /*a2e0*/  STL [R1+0x444], R4 ;  /* 0x0004440401007387 */ /* 0x0001e80000100800 */
[----:B-1----:R-:W5:Y:S01]  /*a2f0*/  LDL.LU.64 R190, [R1+0x4c0] ;  /* 0x0004c00001be7983 */ /* 0x002f620000300a00 */
[----:B0-----:R-:W-:-:S03]  /*a300*/  IMAD.MOV.U32 R4, RZ, RZ, R195 ;  /* 0x000000ffff047224 */ /* 0x001fc600078e00c3 */
[----:B---3--:R-:W-:Y:S04]  /*a310*/  STL [R1+0x46c], R176 ;  /* 0x00046cb001007387 */ /* 0x008fe80000100800 */
[----:B------:R0:W-:Y:S04]  /*a320*/  STL [R1+0x460], R4 ;  /* 0x0004600401007387 */ /* 0x0001e80000100800 */
[----:B------:R-:W3:Y:S01]  /*a330*/  LDL.LU.64 R194, [R1+0x4c8] ;  /* 0x0004c80001c27983 */ /* 0x000ee20000300a00 */
[----:B0-----:R-:W-:-:S03]  /*a340*/  IMAD.MOV.U32 R4, RZ, RZ, R177 ;  /* 0x000000ffff047224 */ /* 0x001fc600078e00b1 */
[----:B------:R-:W3:Y:S04]  /*a350*/  LDL.LU.64 R176, [R1+0x4d0] ;  /* 0x0004d00001b07983 */ /* 0x000ee80000300a00 */
[----:B------:R0:W-:Y:S04]  /*a360*/  STL [R1+0x468], R4 ;  /* 0x0004680401007387 */ /* 0x0001e80000100800 */
[----:B------:R1:W-:Y:S01]  /*a370*/  STL [R1+0x474], R178 ;  /* 0x000474b201007387 */ /* 0x0003e20000100800 */
[----:B0-----:R-:W-:-:S03]  /*a380*/  IMAD.MOV.U32 R4, RZ, RZ, R179 ;  /* 0x000000ffff047224 */ /* 0x001fc600078e00b3 */
[----:B-1----:R-:W3:Y:S04]  /*a390*/  LDL.LU.64 R178, [R1+0x4d8] ;  /* 0x0004d80001b27983 */ /* 0x002ee80000300a00 */
[----:B------:R0:W-:Y:S04]  /*a3a0*/  STL [R1+0x470], R4 ;  /* 0x0004700401007387 */ /* 0x0001e80000100800 */
[----:B------:R1:W-:Y:S01]  /*a3b0*/  STL [R1+0x47c], R196 ;  /* 0x00047cc401007387 */ /* 0x0003e20000100800 */
[----:B0-----:R-:W-:-:S03]  /*a3c0*/  IMAD.MOV.U32 R4, RZ, RZ, R197 ;  /* 0x000000ffff047224 */ /* 0x001fc600078e00c5 */
[----:B------:R-:W-:Y:S04]  /*a3d0*/  STL [R1+0x484], R182 ;  /* 0x000484b601007387 */ /* 0x000fe80000100800 */
[----:B------:R0:W-:Y:S04]  /*a3e0*/  STL [R1+0x478], R4 ;  /* 0x0004780401007387 */ /* 0x0001e80000100800 */
[----:B-1----:R-:W3:Y:S01]  /*a3f0*/  LDL.LU.64 R196, [R1+0x4e0] ;  /* 0x0004e00001c47983 */ /* 0x002ee20000300a00 */
[----:B0-----:R-:W-:-:S03]  /*a400*/  IMAD.MOV.U32 R4, RZ, RZ, R183 ;  /* 0x000000ffff047224 */ /* 0x001fc600078e00b7 */
[----:B--2---:R-:W-:Y:S04]  /*a410*/  STL [R1+0x48c], R184 ;  /* 0x00048cb801007387 */ /* 0x004fe80000100800 */
[----:B------:R0:W-:Y:S04]  /*a420*/  STL [R1+0x480], R4 ;  /* 0x0004800401007387 */ /* 0x0001e80000100800 */
[----:B------:R-:W2:Y:S01]  /*a430*/  LDL.LU.64 R182, [R1+0x4e8] ;  /* 0x0004e80001b67983 */ /* 0x000ea20000300a00 */
[----:B0-----:R-:W-:-:S03]  /*a440*/  IMAD.MOV.U32 R4, RZ, RZ, R185 ;  /* 0x000000ffff047224 */ /* 0x001fc600078e00b9 */
[----:B------:R-:W2:Y:S04]  /*a450*/  LDL.LU.64 R184, [R1+0x4f0] ;  /* 0x0004f00001b87983 */ /* 0x000ea80000300a00 */
[----:B------:R0:W-:Y:S04]  /*a460*/  STL [R1+0x488], R4 ;  /* 0x0004880401007387 */ /* 0x0001e80000100800 */
[----:B------:R1:W-:Y:S01]  /*a470*/  STL [R1+0x494], R188 ;  /* 0x000494bc01007387 */ /* 0x0003e20000100800 */
[----:B0-----:R-:W-:-:S03]  /*a480*/  IMAD.MOV.U32 R4, RZ, RZ, R189 ;  /* 0x000000ffff047224 */ /* 0x001fc600078e00bd */
[----:B----4-:R-:W-:Y:S04]  /*a490*/  STL [R1+0x49c], R246 ;  /* 0x00049cf601007387 */ /* 0x010fe80000100800 */
[----:B------:R0:W-:Y:S04]  /*a4a0*/  STL [R1+0x490], R4 ;  /* 0x0004900401007387 */ /* 0x0001e80000100800 */
[----:B-1----:R-:W4:Y:S01]  /*a4b0*/  LDL.LU.64 R188, [R1+0x4f8] ;  /* 0x0004f80001bc7983 */ /* 0x002f220000300a00 */
[----:B0-----:R-:W-:-:S03]  /*a4c0*/  IMAD.MOV.U32 R4, RZ, RZ, R247 ;  /* 0x000000ffff047224 */ /* 0x001fc600078e00f7 */
[----:B------:R-:W-:Y:S04]  /*a4d0*/  STL [R1+0x4a4], R216 ;  /* 0x0004a4d801007387 */ /* 0x000fe80000100800 */
[----:B------:R0:W-:Y:S04]  /*a4e0*/  STL [R1+0x498], R4 ;  /* 0x0004980401007387 */ /* 0x0001e80000100800 */
[----:B------:R-:W4:Y:S04]  /*a4f0*/  LDL.LU.64 R246, [R1+0x500] ;  /* 0x0005000001f67983 */ /* 0x000f280000300a00 */
[----:B------:R-:W-:Y:S01]  /*a500*/  STL [R1+0x4a0], R217 ;  /* 0x0004a0d901007387 */ /* 0x000fe20000100800 */
[----:B0-----:R-:W-:-:S03]  /*a510*/  IMAD.MOV.U32 R4, RZ, RZ, R171 ;  /* 0x000000ffff047224 */ /* 0x001fc600078e00ab */
[----:B------:R-:W-:Y:S04]  /*a520*/  STL [R1+0x4ac], R170 ;  /* 0x0004acaa01007387 */ /* 0x000fe80000100800 */
[----:B------:R-:W-:Y:S04]  /*a530*/  STL [R1+0x4b4], R172 ;  /* 0x0004b4ac01007387 */ /* 0x000fe80000100800 */
[----:B------:R0:W-:Y:S02]  /*a540*/  STL [R1+0x4a8], R4 ;  /* 0x0004a80401007387 */ /* 0x0001e40000100800 */
[----:B0-----:R-:W-:-:S02]  /*a550*/  IMAD.MOV.U32 R4, RZ, RZ, R173 ;  /* 0x000000ffff047224 */ /* 0x001fc400078e00ad */
[----:B------:R-:W4:Y:S04]  /*a560*/  LDL.LU.64 R172, [R1+0x510] ;  /* 0x0005100001ac7983 */ /* 0x000f280000300a00 */
[----:B------:R0:W-:Y:S04]  /*a570*/  STL [R1+0x4b0], R4 ;  /* 0x0004b00401007387 */ /* 0x0001e80000100800 */
[----:B-----5:R1:W-:Y:S01]  /*a580*/  STL [R1+0x4bc], R190 ;  /* 0x0004bcbe01007387 */ /* 0x0203e20000100800 */
[----:B0-----:R-:W-:-:S03]  /*a590*/  IMAD.MOV.U32 R4, RZ, RZ, R191 ;  /* 0x000000ffff047224 */ /* 0x001fc600078e00bf */
[----:B-1----:R-:W5:Y:S04]  /*a5a0*/  LDL.LU.64 R190, [R1+0x518] ;  /* 0x0005180001be7983 */ /* 0x002f680000300a00 */
[----:B------:R0:W-:Y:S04]  /*a5b0*/  STL [R1+0x4b8], R4 ;  /* 0x0004b80401007387 */ /* 0x0001e80000100800 */
[----:B---3--:R1:W-:Y:S01]  /*a5c0*/  STL [R1+0x4c4], R194 ;  /* 0x0004c4c201007387 */ /* 0x0083e20000100800 */
[----:B0-----:R-:W-:-:S03]  /*a5d0*/  IMAD.MOV.U32 R4, RZ, RZ, R195 ;  /* 0x000000ffff047224 */ /* 0x001fc600078e00c3 */
[----:B------:R-:W-:Y:S04]  /*a5e0*/  STL [R1+0x4cc], R176 ;  /* 0x0004ccb001007387 */ /* 0x000fe80000100800 */
[----:B------:R0:W-:Y:S04]  /*a5f0*/  STL [R1+0x4c0], R4 ;  /* 0x0004c00401007387 */ /* 0x0001e80000100800 */
[----:B-1----:R-:W3:Y:S01]  /*a600*/  LDL.LU.64 R194, [R1+0x520] ;  /* 0x0005200001c27983 */ /* 0x002ee20000300a00 */
[----:B0-----:R-:W-:-:S03]  /*a610*/  IMAD.MOV.U32 R4, RZ, RZ, R177 ;  /* 0x000000ffff047224 */ /* 0x001fc600078e00b1 */
[----:B------:R-:W-:Y:S04]  /*a620*/  STL [R1+0x4d4], R178 ;  /* 0x0004d4b201007387 */ /* 0x000fe80000100800 */
        /* <DEDUP_REMOVED lines=8> */
[----:B------:R2:W-:Y:S02]  /*a6b0*/  STL [R1+0x4d8], R4 ;  /* 0x0004d80401007387 */ /* 0x0005e40000100800 */
[----:B--2---:R-:W-:Y:S02]  /*a6c0*/  IMAD.MOV.U32 R4, RZ, RZ, R183 ;  /* 0x000000ffff047224 */ /* 0x004fe400078e00b7 */
[----:B------:R0:W-:Y:S04]  /*a6d0*/  STL [R1+0x4e4], R182 ;  /* 0x0004e4b601007387 */ /* 0x0001e80000100800 */
[----:B------:R-:W-:Y:S04]  /*a6e0*/  STL [R1+0x4ec], R184 ;  /* 0x0004ecb801007387 */ /* 0x000fe80000100800 */
[----:B------:R1:W-:Y:S04]  /*a6f0*/  STL [R1+0x4e0], R4 ;  /* 0x0004e00401007387 */ /* 0x0003e80000100800 */
[----:B0-----:R-:W2:Y:S01]  /*a700*/  LDL.LU.64 R182, [R1+0x540] ;  /* 0x0005400001b67983 */ /* 0x001ea20000300a00 */
[----:B-1----:R-:W-:-:S03]  /*a710*/  IMAD.MOV.U32 R4, RZ, RZ, R185 ;  /* 0x000000ffff047224 */ /* 0x002fc600078e00b9 */
[----:B------:R-:W2:Y:S04]  /*a720*/  LDL.LU.64 R184, [R1+0x548] ;  /* 0x0005480001b87983 */ /* 0x000ea80000300a00 */
[----:B------:R0:W-:Y:S04]  /*a730*/  STL [R1+0x4e8], R4 ;  /* 0x0004e80401007387 */ /* 0x0001e80000100800 */
[----:B----4-:R1:W-:Y:S01]  /*a740*/  STL [R1+0x4f4], R188 ;  /* 0x0004f4bc01007387 */ /* 0x0103e20000100800 */
[----:B0-----:R-:W-:-:S03]  /*a750*/  IMAD.MOV.U32 R4, RZ, RZ, R189 ;  /* 0x000000ffff047224 */ /* 0x001fc600078e00bd */
[----:B-1----:R-:W4:Y:S04]  /*a760*/  LDL.LU.64 R188, [R1+0x550] ;  /* 0x0005500001bc7983 */ /* 0x002f280000300a00 */
[----:B------:R0:W-:Y:S04]  /*a770*/  STL [R1+0x4f0], R4 ;  /* 0x0004f00401007387 */ /* 0x0001e80000100800 */
[----:B------:R1:W-:Y:S01]  /*a780*/  STL [R1+0x4fc], R246 ;  /* 0x0004fcf601007387 */ /* 0x0003e20000100800 */
[----:B0-----:R-:W-:-:S03]  /*a790*/  IMAD.MOV.U32 R4, RZ, RZ, R247 ;  /* 0x000000ffff047224 */ /* 0x001fc600078e00f7 */
[----:B------:R-:W-:Y:S04]  /*a7a0*/  STL [R1+0x504], R114 ;  /* 0x0005047201007387 */ /* 0x000fe80000100800 */
[----:B------:R0:W-:Y:S04]  /*a7b0*/  STL [R1+0x4f8], R4 ;  /* 0x0004f80401007387 */ /* 0x0001e80000100800 */
[----:B------:R-:W4:Y:S04]  /*a7c0*/  LDL.LU.64 R166, [R1+0x558] ;  /* 0x0005580001a67983 */ /* 0x000f280000300a00 */
[----:B------:R-:W-:Y:S04]  /*a7d0*/  STL [R1+0x500], R115 ;  /* 0x0005007301007387 */ /* 0x000fe80000100800 */
[----:B-1----:R-:W4:Y:S01]  /*a7e0*/  LDL.LU.64 R246, [R1+0x560] ;  /* 0x0005600001f67983 */ /* 0x002f220000300a00 */
[----:B0-----:R-:W-:-:S03]  /*a7f0*/  IMAD.MOV.U32 R4, RZ, RZ, R173 ;  /* 0x000000ffff047224 */ /* 0x001fc600078e00ad */
[----:B------:R-:W-:Y:S04]  /*a800*/  STL [R1+0x50c], R172 ;  /* 0x00050cac01007387 */ /* 0x000fe80000100800 */
[----:B------:R-:W4:Y:S04]  /*a810*/  LDL.LU.64 R170, [R1+0x568] ;  /* 0x0005680001aa7983 */ /* 0x000f280000300a00 */
[----:B------:R0:W-:Y:S04]  /*a820*/  STL [R1+0x508], R4 ;  /* 0x0005080401007387 */ /* 0x0001e80000100800 */
[----:B-----5:R1:W-:Y:S01]  /*a830*/  STL [R1+0x514], R190 ;  /* 0x000514be01007387 */ /* 0x0203e20000100800 */
[----:B0-----:R-:W-:-:S03]  /*a840*/  IMAD.MOV.U32 R4, RZ, RZ, R191 ;  /* 0x000000ffff047224 */ /* 0x001fc600078e00bf */
[----:B------:R-:W5:Y:S04]  /*a850*/  LDL.LU.64 R172, [R1+0x570] ;  /* 0x0005700001ac7983 */ /* 0x000f680000300a00 */
[----:B-1----:R-:W5:Y:S04]  /*a860*/  LDL.LU.64 R190, [R1+0x578] ;  /* 0x0005780001be7983 */ /* 0x002f680000300a00 */
[----:B------:R0:W-:Y:S04]  /*a870*/  STL [R1+0x510], R4 ;  /* 0x0005100401007387 */ /* 0x0001e80000100800 */
[----:B---3--:R1:W-:Y:S01]  /*a880*/  STL [R1+0x51c], R194 ;  /* 0x00051cc201007387 */ /* 0x0083e20000100800 */
        /* <DEDUP_REMOVED lines=8> */
[----:B0-----:R-:W-:-:S05]  /*a910*/  IMAD.MOV.U32 R4, RZ, RZ, R179 ;  /* 0x000000ffff047224 */ /* 0x001fca00078e00b3 */
[----:B------:R0:W-:Y:S04]  /*a920*/  STL [R1+0x528], R4 ;  /* 0x0005280401007387 */ /* 0x0001e80000100800 */
[----:B------:R1:W-:Y:S04]  /*a930*/  STL [R1+0x534], R196 ;  /* 0x000534c401007387 */ /* 0x0003e80000100800 */
[----:B------:R-:W3:Y:S01]  /*a940*/  LDL.LU.64 R178, [R1+0x598] ;  /* 0x0005980001b27983 */ /* 0x000ee20000300a00 */
        /* <DEDUP_REMOVED lines=8> */
[----:B-1----:R-:W-:-:S05]  /*a9d0*/  IMAD.MOV.U32 R4, RZ, RZ, R185 ;  /* 0x000000ffff047224 */ /* 0x002fca00078e00b9 */
[----:B------:R0:W-:Y:S04]  /*a9e0*/  STL [R1+0x540], R4 ;  /* 0x0005400401007387 */ /* 0x0001e80000100800 */
[----:B----4-:R1:W-:Y:S04]  /*a9f0*/  STL [R1+0x54c], R188 ;  /* 0x00054cbc01007387 */ /* 0x0103e80000100800 */
[----:B------:R-:W4:Y:S01]  /*aa00*/  LDL.LU.64 R184, [R1+0x5b8] ;  /* 0x0005b80001b87983 */ /* 0x000f220000300a00 */
[----:B0-----:R-:W-:-:S03]  /*aa10*/  IMAD.MOV.U32 R4, RZ, RZ, R189 ;  /* 0x000000ffff047224 */ /* 0x001fc600078e00bd */
[----:B-1----:R-:W4:Y:S04]  /*aa20*/  LDL.LU.64 R188, [R1+0x5c0] ;  /* 0x0005c00001bc7983 */ /* 0x002f280000300a00 */
[----:B------:R0:W-:Y:S04]  /*aa30*/  STL [R1+0x548], R4 ;  /* 0x0005480401007387 */ /* 0x0001e80000100800 */
[----:B------:R-:W-:Y:S01]  /*aa40*/  STL [R1+0x554], R166 ;  /* 0x000554a601007387 */ /* 0x000fe20000100800 */
[----:B0-----:R-:W-:-:S03]  /*aa50*/  IMAD.MOV.U32 R4, RZ, RZ, R167 ;  /* 0x000000ffff047224 */ /* 0x001fc600078e00a7 */
[----:B------:R-:W-:Y:S04]  /*aa60*/  STL [R1+0x55c], R246 ;  /* 0x00055cf601007387 */ /* 0x000fe80000100800 */
[----:B------:R0:W-:Y:S02]  /*aa70*/  STL [R1+0x550], R4 ;  /* 0x0005500401007387 */ /* 0x0001e40000100800 */
[----:B0-----:R-:W-:Y:S02]  /*aa80*/  IMAD.MOV.U32 R4, RZ, RZ, R247 ;  /* 0x000000ffff047224 */ /* 0x001fe400078e00f7 */
[----:B------:R-:W4:Y:S04]  /*aa90*/  LDL.LU.64 R246, [R1+0x5d0] ;  /* 0x0005d00001f67983 */ /* 0x000f280000300a00 */
[----:B------:R0:W-:Y:S04]  /*aaa0*/  STL [R1+0x558], R4 ;  /* 0x0005580401007387 */ /* 0x0001e80000100800 */
[----:B------:R-:W-:Y:S01]  /*aab0*/  STL [R1+0x564], R170 ;  /* 0x000564aa01007387 */ /* 0x000fe20000100800 */
[----:B0-----:R-:W-:-:S03]  /*aac0*/  IMAD.MOV.U32 R4, RZ, RZ, R171 ;  /* 0x000000ffff047224 */ /* 0x001fc600078e00ab */
[----:B-----5:R-:W-:Y:S04]  /*aad0*/  STL [R1+0x56c], R172 ;  /* 0x00056cac01007387 */ /* 0x020fe80000100800 */
[----:B------:R0:W-:Y:S04]  /*aae0*/  STL [R1+0x560], R4 ;  /* 0x0005600401007387 */ /* 0x0001e80000100800 */
[----:B------:R-:W-:Y:S01]  /*aaf0*/  STL [R1+0x574], R190 ;  /* 0x000574be01007387 */ /* 0x000fe20000100800 */
[----:B0-----:R-:W-:-:S05]  /*ab00*/  IMAD.MOV.U32 R4, RZ, RZ, R173 ;  /* 0x000000ffff047224 */ /* 0x001fca00078e00ad */
[----:B------:R0:W-:Y:S02]  /*ab10*/  STL [R1+0x568], R4 ;  /* 0x0005680401007387 */ /* 0x0001e40000100800 */
[----:B0-----:R-:W-:Y:S02]  /*ab20*/  IMAD.MOV.U32 R4, RZ, RZ, R191 ;  /* 0x000000ffff047224 */ /* 0x001fe400078e00bf */
[----:B------:R-:W5:Y:S04]  /*ab30*/  LDL.LU.64 R190, [R1+0x5e0] ;  /* 0x0005e00001be7983 */ /* 0x000f680000300a00 */
[----:B------:R0:W-:Y:S04]  /*ab40*/  STL [R1+0x570], R4 ;  /* 0x0005700401007387 */ /* 0x0001e80000100800 */
[----:B---3--:R1:W-:Y:S01]  /*ab50*/  STL [R1+0x57c], R194 ;  /* 0x00057cc201007387 */ /* 0x0083e20000100800 */
[----:B0-----:R-:W-:-:S03]  /*ab60*/  IMAD.MOV.U32 R4, RZ, RZ, R195 ;  /* 0x000000ffff047224 */ /* 0x001fc600078e00c3 */
[----:B------:R-:W-:Y:S04]  /*ab70*/  STL [R1+0x584], R144 ;  /* 0x0005849001007387 */ /* 0x000fe80000100800 */
[----:B------:R0:W-:Y:S04]  /*ab80*/  STL [R1+0x578], R4 ;  /* 0x0005780401007387 */ /* 0x0001e80000100800 */
[----:B------:R-:W-:Y:S04]  /*ab90*/  STL [R1+0x580], R145 ;  /* 0x0005809101007387 */ /* 0x000fe80000100800 */
[----:B-1----:R-:W3:Y:S01]  /*aba0*/  LDL.LU.64 R194, [R1+0x5f0] ;  /* 0x0005f00001c27983 */ /* 0x002ee20000300a00 */
[----:B0-----:R-:W-:-:S03]  /*abb0*/  IMAD.MOV.U32 R4, RZ, RZ, R177 ;  /* 0x000000ffff047224 */ /* 0x001fc600078e00b1 */
[----:B------:R-:W-:Y:S04]  /*abc0*/  STL [R1+0x58c], R176 ;  /* 0x00058cb001007387 */ /* 0x000fe80000100800 */
[----:B------:R-:W-:Y:S04]  /*abd0*/  STL [R1+0x594], R178 ;  /* 0x000594b201007387 */ /* 0x000fe80000100800 */
[----:B------:R0:W-:Y:S04]  /*abe0*/  STL [R1+0x588], R4 ;  /* 0x0005880401007387 */ /* 0x0001e80000100800 */
[----:B------:R-:W-:Y:S01]  /*abf0*/  STL [R1+0x59c], R196 ;  /* 0x00059cc401007387 */ /* 0x000fe20000100800 */
[----:B0-----:R-:W-:-:S05]  /*ac00*/  IMAD.MOV.U32 R4, RZ, RZ, R179 ;  /* 0x000000ffff047224 */ /* 0x001fca00078e00b3 */
[----:B------:R0:W-:Y:S04]  /*ac10*/  STL [R1+0x590], R4 ;  /* 0x0005900401007387 */ /* 0x0001e80000100800 */
[----:B------:R-:W-:Y:S01]  /*ac20*/  STL [R1+0x5a4], R156 ;  /* 0x0005a49c01007387 */ /* 0x000fe20000100800 */
[----:B0-----:R-:W-:-:S05]  /*ac30*/  IMAD.MOV.U32 R4, RZ, RZ, R197 ;  /* 0x000000ffff047224 */ /* 0x001fca00078e00c5 */
[----:B------:R2:W-:Y:S04]  /*ac40*/  STL [R1+0x598], R4 ;  /* 0x0005980401007387 */ /* 0x0005e80000100800 */
[----:B------:R-:W-:Y:S04]  /*ac50*/  STL [R1+0x5a0], R157 ;  /* 0x0005a09d01007387 */ /* 0x000fe80000100800 */
[----:B------:R-:W3:Y:S01]  /*ac60*/  LDL.LU.64 R196, [R1+0x610] ;  /* 0x0006100001c47983 */ /* 0x000ee20000300a00 */
[----:B--2---:R-:W-:-:S03]  /*ac70*/  IMAD.MOV.U32 R4, RZ, RZ, R183 ;  /* 0x000000ffff047224 */ /* 0x004fc600078e00b7 */
[----:B------:R-:W-:Y:S04]  /*ac80*/  STL [R1+0x5ac], R182 ;  /* 0x0005acb601007387 */ /* 0x000fe80000100800 */
[----:B----4-:R-:W-:Y:S04]  /*ac90*/  STL [R1+0x5b4], R184 ;  /* 0x0005b4b801007387 */ /* 0x010fe80000100800 */
[----:B------:R0:W-:Y:S04]  /*aca0*/  STL [R1+0x5a8], R4 ;  /* 0x0005a80401007387 */ /* 0x0001e80000100800 */
[----:B------:R-:W-:Y:S01]  /*acb0*/  STL [R1+0x5bc], R188 ;  /* 0x0005bcbc01007387 */ /* 0x000fe20000100800 */
[----:B0-----:R-:W-:-:S05]  /*acc0*/  IMAD.MOV.U32 R4, RZ, RZ, R185 ;  /* 0x000000ffff047224 */ /* 0x001fca00078e00b9 */
[----:B------:R0:W-:Y:S04]  /*acd0*/  STL [R1+0x5b0], R4 ;  /* 0x0005b00401007387 */ /* 0x0001e80000100800 */
[----:B------:R-:W2:Y:S01]  /*ace0*/  LDL.LU.64 R178, [R1+0x620] ;  /* 0x0006200001b27983 */ /* 0x000ea20000300a00 */
[----:B0-----:R-:W-:-:S05]  /*acf0*/  IMAD.MOV.U32 R4, RZ, RZ, R189 ;  /* 0x000000ffff047224 */ /* 0x001fca00078e00bd */
[----:B------:R0:W-:Y:S04]  /*ad00*/  STL [R1+0x5b8], R4 ;  /* 0x0005b80401007387 */ /* 0x0001e80000100800 */
[----:B------:R1:W-:Y:S01]  /*ad10*/  STL [R1+0x5c4], R14 ;  /* 0x0005c40e01007387 */ /* 0x0003e20000100800 */
[----:B0-----:R-:W-:-:S03]  /*ad20*/  IMAD.MOV.U32 R4, RZ, RZ, R15 ;  /* 0x000000ffff047224 */ /* 0x001fc600078e000f */
[----:B-1----:R-:W4:Y:S04]  /*ad30*/  LDL.LU.64 R14, [R1+0xea0] ;  /* 0x000ea000010e7983 */ /* 0x002f280000300a00 */
[----:B------:R-:W-:Y:S04]  /*ad40*/  STL [R1+0x5cc], R246 ;  /* 0x0005ccf601007387 */ /* 0x000fe80000100800 */
[----:B------:R0:W-:Y:S04]  /*ad50*/  STL [R1+0x5c0], R4 ;  /* 0x0005c00401007387 */ /* 0x0001e80000100800 */
[----:B------:R-:W2:Y:S01]  /*ad60*/  LDL.LU.64 R184, [R1+0x628] ;  /* 0x0006280001b87983 */ /* 0x000ea20000300a00 */
[----:B0-----:R-:W-:-:S05]  /*ad70*/  IMAD.MOV.U32 R4, RZ, RZ, R247 ;  /* 0x000000ffff047224 */ /* 0x001fca00078e00f7 */
[----:B------:R5:W-:Y:S04]  /*ad80*/  STL [R1+0x5c8], R4 ;  /* 0x0005c80401007387 */ /* 0x000be80000100800 */
[----:B------:R-:W-:Y:S04]  /*ad90*/  STL [R1+0x5d4], R180 ;  /* 0x0005d4b401007387 */ /* 0x000fe80000100800 */
[----:B------:R-:W2:Y:S04]  /*ada0*/  LDL.LU.64 R246, [R1+0x630] ;  /* 0x0006300001f67983 */ /* 0x000ea80000300a00 */
[----:B------:R-:W-:Y:S01]  /*adb0*/  STL [R1+0x5d0], R181 ;  /* 0x0005d0b501007387 */ /* 0x000fe20000100800 */
[----:B-----5:R-:W-:-:S03]  /*adc0*/  IMAD.MOV.U32 R4, RZ, RZ, R191 ;  /* 0x000000ffff047224 */ /* 0x020fc600078e00bf */
[----:B------:R-:W-:Y:S04]  /*add0*/  STL [R1+0x5dc], R190 ;  /* 0x0005dcbe01007387 */ /* 0x000fe80000100800 */
[----:B------:R-:W-:Y:S04]  /*ade0*/  STL [R1+0x5e4], R186 ;  /* 0x0005e4ba01007387 */ /* 0x000fe80000100800 */
[----:B------:R3:W-:Y:S04]  /*adf0*/  STL [R1+0x5d8], R4 ;  /* 0x0005d80401007387 */ /* 0x0007e80000100800 */
[----:B------:R-:W-:Y:S04]  /*ae00*/  STL [R1+0x5e0], R187 ;  /* 0x0005e0bb01007387 */ /* 0x000fe80000100800 */
[----:B------:R-:W5:Y:S01]  /*ae10*/  LDL.LU.64 R188, [R1+0x640] ;  /* 0x0006400001bc7983 */ /* 0x000f620000300a00 */
[----:B---3--:R-:W-:-:S03]  /*ae20*/  IMAD.MOV.U32 R4, RZ, RZ, R195 ;  /* 0x000000ffff047224 */ /* 0x008fc600078e00c3 */
[----:B------:R-:W-:Y:S04]  /*ae30*/  STL [R1+0x5ec], R194 ;  /* 0x0005ecc201007387 */ /* 0x000fe80000100800 */
[----:B------:R-:W-:Y:S04]  /*ae40*/  STL [R1+0x5f4], R200 ;  /* 0x0005f4c801007387 */ /* 0x000fe80000100800 */
[----:B------:R4:W-:Y:S04]  /*ae50*/  STL [R1+0x5e8], R4 ;  /* 0x0005e80401007387 */ /* 0x0009e80000100800 */
[----:B------:R-:W-:Y:S01]  /*ae60*/  STL [R1+0x5f0], R201 ;  /* 0x0005f0c901007387 */ /* 0x000fe20000100800 */
[----:B----4-:R-:W-:-:S03]  /*ae70*/  IMAD.MOV.U32 R4, RZ, RZ, R15 ;  /* 0x000000ffff047224 */ /* 0x010fc600078e000f */
[----:B------:R0:W-:Y:S04]  /*ae80*/  STL [R1+0x5fc], R14 ;  /* 0x0005fc0e01007387 */ /* 0x0001e80000100800 */
[----:B------:R-:W3:Y:S04]  /*ae90*/  LDL.LU.64 R190, [R1+0x650] ;  /* 0x0006500001be7983 */ /* 0x000ee80000300a00 */
[----:B0-----:R-:W4:Y:S04]  /*aea0*/  LDL.LU.64 R14, [R1+0xe98] ;  /* 0x000e9800010e7983 */ /* 0x001f280000300a00 */
[----:B------:R-:W-:Y:S04]  /*aeb0*/  STL [R1+0x604], R204 ;  /* 0x000604cc01007387 */ /* 0x000fe80000100800 */
[----:B------:R0:W-:Y:S04]  /*aec0*/  STL [R1+0x5f8], R4 ;  /* 0x0005f80401007387 */ /* 0x0001e80000100800 */
[----:B------:R-:W-:Y:S01]  /*aed0*/  STL [R1+0x600], R205 ;  /* 0x000600cd01007387 */ /* 0x000fe20000100800 */
[----:B0-----:R-:W-:-:S03]  /*aee0*/  IMAD.MOV.U32 R4, RZ, RZ, R197 ;  /* 0x000000ffff047224 */ /* 0x001fc600078e00c5 */
[----:B------:R-:W-:Y:S04]  /*aef0*/  STL [R1+0x60c], R196 ;  /* 0x00060cc401007387 */ /* 0x000fe80000100800 */
[----:B------:R-:W4:Y:S04]  /*af00*/  LDL.LU.64 R182, [R1+0x660] ;  /* 0x0006600001b67983 */ /* 0x000f280000300a00 */
[----:B------:R2:W-:Y:S04]  /*af10*/  STL [R1+0x608], R4 ;  /* 0x0006080401007387 */ /* 0x0005e80000100800 */
[----:B------:R-:W-:Y:S04]  /*af20*/  STL [R1+0x614], R210 ;  /* 0x000614d201007387 */ /* 0x000fe80000100800 */
[----:B------:R-:W4:Y:S04]  /*af30*/  LDL.LU.64 R194, [R1+0x668] ;  /* 0x0006680001c27983 */ /* 0x000f280000300a00 */
[----:B------:R-:W-:Y:S01]  /*af40*/  STL [R1+0x610], R211 ;  /* 0x000610d301007387 */ /* 0x000fe20000100800 */
[----:B--2---:R-:W-:-:S03]  /*af50*/  IMAD.MOV.U32 R4, RZ, RZ, R179 ;  /* 0x000000ffff047224 */ /* 0x004fc600078e00b3 */
[----:B------:R-:W-:Y:S01]  /*af60*/  STL [R1+0x61c], R178 ;  /* 0x00061cb201007387 */ /* 0x000fe20000100800 */
[----:B------:R-:W-:-:S03]  /*af70*/  IMAD.MOV.U32 R6, RZ, RZ, R185 ;  /* 0x000000ffff067224 */ /* 0x000fc600078e00b9 */
[----:B------:R-:W2:Y:S04]  /*af80*/  LDL.LU.64 R196, [R1+0x670] ;  /* 0x0006700001c47983 */ /* 0x000ea80000300a00 */
[----:B------:R-:W-:Y:S04]  /*af90*/  STL [R1+0x618], R4 ;  /* 0x0006180401007387 */ /* 0x000fe80000100800 */
[----:B------:R0:W-:Y:S04]  /*afa0*/  STL [R1+0x624], R184 ;  /* 0x000624b801007387 */ /* 0x0001e80000100800 */
[----:B------:R1:W-:Y:S04]  /*afb0*/  STL [R1+0x620], R6 ;  /* 0x0006200601007387 */ /* 0x0003e80000100800 */
[----:B0-----:R-:W2:Y:S01]  /*afc0*/  LDL.LU.64 R184, [R1+0x680] ;  /* 0x0006800001b87983 */ /* 0x001ea20000300a00 */
[----:B-1----:R-:W-:-:S03]  /*afd0*/  IMAD.MOV.U32 R6, RZ, RZ, R247 ;  /* 0x000000ffff067224 */ /* 0x002fc600078e00f7 */
[----:B------:R0:W-:Y:S04]  /*afe0*/  STL [R1+0x62c], R246 ;  /* 0x00062cf601007387 */ /* 0x0001e80000100800 */
[----:B------:R-:W-:Y:S04]  /*aff0*/  STL [R1+0x634], R218 ;  /* 0x000634da01007387 */ /* 0x000fe80000100800 */
[----:B------:R5:W-:Y:S04]  /*b000*/  STL [R1+0x628], R6 ;  /* 0x0006280601007387 */ /* 0x000be80000100800 */
[----:B------:R-:W-:Y:S04]  /*b010*/  STL [R1+0x630], R219 ;  /* 0x000630db01007387 */ /* 0x000fe80000100800 */
[----:B0-----:R-:W2:Y:S01]  /*b020*/  LDL.LU.64 R246, [R1+0x690] ;  /* 0x0006900001f67983 */ /* 0x001ea20000300a00 */
[----:B-----5:R-:W-:-:S03]  /*b030*/  IMAD.MOV.U32 R6, RZ, RZ, R189 ;  /* 0x000000ffff067224 */ /* 0x020fc600078e00bd */
[----:B------:R0:W-:Y:S04]  /*b040*/  STL [R1+0x63c], R188 ;  /* 0x00063cbc01007387 */ /* 0x0001e80000100800 */
[----:B------:R-:W-:Y:S04]  /*b050*/  STL [R1+0x644], R222 ;  /* 0x000644de01007387 */ /* 0x000fe80000100800 */
[----:B------:R3:W-:Y:S04]  /*b060*/  STL [R1+0x638], R6 ;  /* 0x0006380601007387 */ /* 0x0007e80000100800 */
[----:B------:R-:W-:Y:S04]  /*b070*/  STL [R1+0x640], R223 ;  /* 0x000640df01007387 */ /* 0x000fe80000100800 */
[----:B0-----:R-:W5:Y:S01]  /*b080*/  LDL.LU.64 R188, [R1+0x6a0] ;  /* 0x0006a00001bc7983 */ /* 0x001f620000300a00 */
[----:B---3--:R-:W-:-:S03]  /*b090*/  IMAD.MOV.U32 R6, RZ, RZ, R191 ;  /* 0x000000ffff067224 */ /* 0x008fc600078e00bf */
[----:B------:R0:W-:Y:S04]  /*b0a0*/  STL [R1+0x64c], R190 ;  /* 0x00064cbe01007387 */ /* 0x0001e80000100800 */
[----:B------:R-:W-:Y:S04]  /*b0b0*/  STL [R1+0x654], R224 ;  /* 0x000654e001007387 */ /* 0x000fe80000100800 */
[----:B------:R-:W-:Y:S04]  /*b0c0*/  STL [R1+0x648], R6 ;  /* 0x0006480601007387 */ /* 0x000fe80000100800 */
[----:B------:R-:W-:Y:S04]  /*b0d0*/  STL [R1+0x650], R225 ;  /* 0x000650e101007387 */ /* 0x000fe80000100800 */
[----:B0-----:R-:W3:Y:S01]  /*b0e0*/  LDL.LU.64 R190, [R1+0x6b0] ;  /* 0x0006b00001be7983 */ /* 0x001ee20000300a00 */
[----:B----4-:R-:W-:-:S03]  /*b0f0*/  IMAD.MOV.U32 R7, RZ, RZ, R183 ;  /* 0x000000ffff077224 */ /* 0x010fc600078e00b7 */
[----:B------:R-:W-:Y:S01]  /*b100*/  STL [R1+0x65c], R182 ;  /* 0x00065cb601007387 */ /* 0x000fe20000100800 */
[----:B------:R-:W-:-:S03]  /*b110*/  IMAD.MOV.U32 R8, RZ, RZ, R195 ;  /* 0x000000ffff087224 */ /* 0x000fc600078e00c3 */
[----:B------:R0:W-:Y:S04]  /*b120*/  STL [R1+0x664], R194 ;  /* 0x000664c201007387 */ /* 0x0001e80000100800 */
[----:B------:R-:W-:Y:S04]  /*b130*/  STL [R1+0x658], R7 ;  /* 0x0006580701007387 */ /* 0x000fe80000100800 */
[----:B0-----:R-:W4:Y:S04]  /*b140*/  LDL.LU.64 R194, [R1+0x6c0] ;  /* 0x0006c00001c27983 */ /* 0x001f280000300a00 */
[----:B------:R0:W-:Y:S04]  /*b150*/  STL [R1+0x660], R8 ;  /* 0x0006600801007387 */ /* 0x0001e80000100800 */
[----:B--2---:R1:W-:Y:S01]  /*b160*/  STL [R1+0x66c], R196 ;  /* 0x00066cc401007387 */ /* 0x0043e20000100800 */
[----:B0-----:R-:W-:-:S03]  /*b170*/  IMAD.MOV.U32 R8, RZ, RZ, R197 ;  /* 0x000000ffff087224 */ /* 0x001fc600078e00c5 */
[----:B------:R-:W-:Y:S04]  /*b180*/  STL [R1+0x674], R232 ;  /* 0x000674e801007387 */ /* 0x000fe80000100800 */
[----:B------:R-:W-:Y:S04]  /*b190*/  STL [R1+0x668], R8 ;  /* 0x0006680801007387 */ /* 0x000fe80000100800 */
[----:B------:R-:W-:Y:S04]  /*b1a0*/  STL [R1+0x670], R233 ;  /* 0x000670e901007387 */ /* 0x000fe80000100800 */
[----:B-1----:R-:W2:Y:S01]  /*b1b0*/  LDL.LU.64 R196, [R1+0x6d0] ;  /* 0x0006d00001c47983 */ /* 0x002ea20000300a00 */
[----:B------:R-:W-:-:S03]  /*b1c0*/  IMAD.MOV.U32 R9, RZ, RZ, R185 ;  /* 0x000000ffff097224 */ /* 0x000fc600078e00b9 */
[----:B------:R0:W-:Y:S04]  /*b1d0*/  STL [R1+0x67c], R184 ;  /* 0x00067cb801007387 */ /* 0x0001e80000100800 */
[----:B------:R-:W-:Y:S04]  /*b1e0*/  STL [R1+0x684], R236 ;  /* 0x000684ec01007387 */ /* 0x000fe80000100800 */
[----:B------:R-:W-:Y:S01]  /*b1f0*/  STL [R1+0x678], R9 ;  /* 0x0006780901007387 */ /* 0x000fe20000100800 */
[----:B------:R-:W-:-:S03]  /*b200*/  IMAD.MOV.U32 R10, RZ, RZ, R247 ;  /* 0x000000ffff0a7224 */ /* 0x000fc600078e00f7 */
[----:B------:R-:W-:Y:S04]  /*b210*/  STL [R1+0x680], R237 ;  /* 0x000680ed01007387 */ /* 0x000fe80000100800 */
[----:B------:R1:W-:Y:S04]  /*b220*/  STL [R1+0x68c], R246 ;  /* 0x00068cf601007387 */ /* 0x0003e80000100800 */
[----:B------:R-:W2:Y:S04]  /*b230*/  LDL.LU.64 R178, [R1+0x6e0] ;  /* 0x0006e00001b27983 */ /* 0x000ea80000300a00 */
[----:B------:R-:W-:Y:S04]  /*b240*/  STL [R1+0x688], R10 ;  /* 0x0006880a01007387 */ /* 0x000fe80000100800 */
[----:B------:R-:W-:Y:S04]  /*b250*/  STL [R1+0x694], R240 ;  /* 0x000694f001007387 */ /* 0x000fe80000100800 */
[----:B0-----:R-:W2:Y:S01]  /*b260*/  LDL.LU.64 R184, [R1+0x6e8] ;  /* 0x0006e80001b87983 */ /* 0x001ea20000300a00 */
[----:B-----5:R-:W-:-:S03]  /*b270*/  IMAD.MOV.U32 R11, RZ, RZ, R189 ;  /* 0x000000ffff0b7224 */ /* 0x020fc600078e00bd */
[----:B------:R-:W-:Y:S04]  /*b280*/  STL [R1+0x690], R241 ;  /* 0x000690f101007387 */ /* 0x000fe80000100800 */
[----:B------:R0:W-:Y:S04]  /*b290*/  STL [R1+0x69c], R188 ;  /* 0x00069cbc01007387 */ /* 0x0001e80000100800 */
[----:B-1----:R-:W5:Y:S04]  /*b2a0*/  LDL.LU.64 R246, [R1+0x6f0] ;  /* 0x0006f00001f67983 */ /* 0x002f680000300a00 */
[----:B------:R-:W-:Y:S04]  /*b2b0*/  STL [R1+0x6a4], R244 ;  /* 0x0006a4f401007387 */ /* 0x000fe80000100800 */
[----:B------:R-:W-:Y:S04]  /*b2c0*/  STL [R1+0x698], R11 ;  /* 0x0006980b01007387 */ /* 0x000fe80000100800 */
[----:B------:R-:W-:Y:S01]  /*b2d0*/  STL [R1+0x6a0], R245 ;  /* 0x0006a0f501007387 */ /* 0x000fe20000100800 */
[----:B---3--:R-:W-:-:S03]  /*b2e0*/  IMAD.MOV.U32 R12, RZ, RZ, R191 ;  /* 0x000000ffff0c7224 */ /* 0x008fc600078e00bf */
[----:B------:R1:W-:Y:S04]  /*b2f0*/  STL [R1+0x6ac], R190 ;  /* 0x0006acbe01007387 */ /* 0x0003e80000100800 */
[----:B0-----:R-:W3:Y:S04]  /*b300*/  LDL.LU.64 R188, [R1+0x700] ;  /* 0x0007000001bc7983 */ /* 0x001ee80000300a00 */
[----:B------:R-:W-:Y:S04]  /*b310*/  STL [R1+0x6b4], R106 ;  /* 0x0006b46a01007387 */ /* 0x000fe80000100800 */
[----:B------:R-:W-:Y:S04]  /*b320*/  STL [R1+0x6a8], R12 ;  /* 0x0006a80c01007387 */ /* 0x000fe80000100800 */
[----:B------:R-:W-:Y:S01]  /*b330*/  STL [R1+0x6b0], R107 ;  /* 0x0006b06b01007387 */ /* 0x000fe20000100800 */
[----:B----4-:R-:W-:-:S03]  /*b340*/  IMAD.MOV.U32 R13, RZ, RZ, R195 ;  /* 0x000000ffff0d7224 */ /* 0x010fc600078e00c3 */
[----:B------:R0:W-:Y:S04]  /*b350*/  STL [R1+0x6bc], R194 ;  /* 0x0006bcc201007387 */ /* 0x0001e80000100800 */
[----:B-1----:R-:W4:Y:S04]  /*b360*/  LDL.LU.64 R190, [R1+0x710] ;  /* 0x0007100001be7983 */ /* 0x002f280000300a00 */
[----:B------:R-:W-:Y:S04]  /*b370*/  STL [R1+0x6c4], R110 ;  /* 0x0006c46e01007387 */ /* 0x000fe80000100800 */
[----:B------:R-:W-:Y:S04]  /*b380*/  STL [R1+0x6b8], R13 ;  /* 0x0006b80d01007387 */ /* 0x000fe80000100800 */
[----:B------:R-:W-:Y:S04]  /*b390*/  STL [R1+0x6c0], R111 ;  /* 0x0006c06f01007387 */ /* 0x000fe80000100800 */
[----:B--2---:R1:W-:Y:S01]  /*b3a0*/  STL [R1+0x6cc], R196 ;  /* 0x0006ccc401007387 */ /* 0x0043e20000100800 */
[----:B------:R-:W-:-:S03]  /*b3b0*/  IMAD.MOV.U32 R16, RZ, RZ, R197 ;  /* 0x000000ffff107224 */ /* 0x000fc600078e00c5 */
[----:B------:R-:W2:Y:S04]  /*b3c0*/  LDL.LU.64 R182, [R1+0x720] ;  /* 0x0007200001b67983 */ /* 0x000ea80000300a00 */
[----:B0-----:R-:W2:Y:S04]  /*b3d0*/  LDL.LU.64 R194, [R1+0x728] ;  /* 0x0007280001c27983 */ /* 0x001ea80000300a00 */
[----:B------:R-:W-:Y:S04]  /*b3e0*/  STL [R1+0x6c8], R16 ;  /* 0x0006c81001007387 */ /* 0x000fe80000100800 */
[----:B------:R-:W-:Y:S04]  /*b3f0*/  STL [R1+0x6d4], R112 ;  /* 0x0006d47001007387 */ /* 0x000fe80000100800 */
[----:B------:R-:W-:Y:S04]  /*b400*/  STL [R1+0x6d0], R113 ;  /* 0x0006d07101007387 */ /* 0x000fe80000100800 */
[----:B-1----:R-:W2:Y:S01]  /*b410*/  LDL.LU.64 R196, [R1+0x730] ;  /* 0x0007300001c47983 */ /* 0x002ea20000300a00 */
[----:B------:R-:W-:-:S03]  /*b420*/  IMAD.MOV.U32 R17, RZ, RZ, R179 ;  /* 0x000000ffff117224 */ /* 0x000fc600078e00b3 */
[----:B------:R-:W-:Y:S04]  /*b430*/  STL [R1+0x6dc], R178 ;  /* 0x0006dcb201007387 */ /* 0x000fe80000100800 */
[----:B------:R0:W-:Y:S01]  /*b440*/  STL [R1+0x6e4], R184 ;  /* 0x0006e4b801007387 */ /* 0x0001e20000100800 */
[----:B------:R-:W-:-:S03]  /*b450*/  IMAD.MOV.U32 R18, RZ, RZ, R185 ;  /* 0x000000ffff127224 */ /* 0x000fc600078e00b9 */
[----:B------:R-:W-:Y:S04]  /*b460*/  STL [R1+0x6d8], R17 ;  /* 0x0006d81101007387 */ /* 0x000fe80000100800 */
[----:B0-----:R-:W2:Y:S04]  /*b470*/  LDL.LU.64 R184, [R1+0x740] ;  /* 0x0007400001b87983 */ /* 0x001ea80000300a00 */
[----:B------:R0:W-:Y:S04]  /*b480*/  STL [R1+0x6e0], R18 ;  /* 0x0006e01201007387 */ /* 0x0001e80000100800 */
[----:B-----5:R1:W-:Y:S01]  /*b490*/  STL [R1+0x6ec], R246 ;  /* 0x0006ecf601007387 */ /* 0x0203e20000100800 */
[----:B0-----:R-:W-:-:S03]  /*b4a0*/  IMAD.MOV.U32 R18, RZ, RZ, R247 ;  /* 0x000000ffff127224 */ /* 0x001fc600078e00f7 */
[----:B------:R-:W-:Y:S04]  /*b4b0*/  STL [R1+0x6f4], R122 ;  /* 0x0006f47a01007387 */ /* 0x000fe80000100800 */
[----:B------:R-:W-:Y:S04]  /*b4c0*/  STL [R1+0x6e8], R18 ;  /* 0x0006e81201007387 */ /* 0x000fe80000100800 */
[----:B------:R-:W-:Y:S04]  /*b4d0*/  STL [R1+0x6f0], R123 ;  /* 0x0006f07b01007387 */ /* 0x000fe80000100800 */
[----:B-1----:R-:W5:Y:S01]  /*b4e0*/  LDL.LU.64 R246, [R1+0x750] ;  /* 0x0007500001f67983 */ /* 0x002f620000300a00 */
[----:B------:R-:W-:-:S02]  /*b4f0*/  IMAD.MOV.U32 R23, RZ, RZ, R3 ;  /* 0x000000ffff177224 */ /* 0x000fc400078e0003 */
[----:B---3--:R-:W-:Y:S01]  /*b500*/  IMAD.MOV.U32 R19, RZ, RZ, R189 ;  /* 0x000000ffff137224 */ /* 0x008fe200078e00bd */
[----:B------:R0:W-:Y:S04]  /*b510*/  STL [R1+0x6fc], R188 ;  /* 0x0006fcbc01007387 */ /* 0x0001e80000100800 */
[----:B------:R-:W-:Y:S04]  /*b520*/  STL [R1+0x704], R132 ;  /* 0x0007048401007387 */ /* 0x000fe80000100800 */
[----:B------:R-:W-:Y:S04]  /*b530*/  STL [R1+0x6f8], R19 ;  /* 0x0006f81301007387 */ /* 0x000fe80000100800 */
[----:B------:R-:W-:Y:S04]  /*b540*/  STL [R1+0x700], R133 ;  /* 0x0007008501007387 */ /* 0x000fe80000100800 */
[----:B0-----:R-:W3:Y:S01]  /*b550*/  LDL.LU.64 R188, [R1+0x760] ;  /* 0x0007600001bc7983 */ /* 0x001ee20000300a00 */
[----:B----4-:R-:W-:-:S03]  /*b560*/  IMAD.MOV.U32 R20, RZ, RZ, R191 ;  /* 0x000000ffff147224 */ /* 0x010fc600078e00bf */
[----:B------:R0:W-:Y:S04]  /*b570*/  STL [R1+0x70c], R190 ;  /* 0x00070cbe01007387 */ /* 0x0001e80000100800 */
[----:B------:R-:W-:Y:S04]  /*b580*/  STL [R1+0x714], R138 ;  /* 0x0007148a01007387 */ /* 0x000fe80000100800 */
[----:B------:R-:W-:Y:S04]  /*b590*/  STL [R1+0x708], R20 ;  /* 0x0007081401007387 */ /* 0x000fe80000100800 */
[----:B------:R-:W-:Y:S04]  /*b5a0*/  STL [R1+0x710], R139 ;  /* 0x0007108b01007387 */ /* 0x000fe80000100800 */
[----:B0-----:R-:W4:Y:S01]  /*b5b0*/  LDL.LU.64 R190, [R1+0x770] ;  /* 0x0007700001be7983 */ /* 0x001f220000300a00 */
[----:B--2---:R-:W-:-:S03]  /*b5c0*/  IMAD.MOV.U32 R21, RZ, RZ, R183 ;  /* 0x000000ffff157224 */ /* 0x004fc600078e00b7 */
[----:B------:R-:W-:Y:S01]  /*b5d0*/  STL [R1+0x71c], R182 ;  /* 0x00071cb601007387 */ /* 0x000fe20000100800 */
[----:B------:R-:W-:-:S03]  /*b5e0*/  IMAD.MOV.U32 R22, RZ, RZ, R195 ;  /* 0x000000ffff167224 */ /* 0x000fc600078e00c3 */
[----:B------:R0:W-:Y:S04]  /*b5f0*/  STL [R1+0x724], R194 ;  /* 0x000724c201007387 */ /* 0x0001e80000100800 */
[----:B------:R-:W-:Y:S04]  /*b600*/  STL [R1+0x718], R21 ;  /* 0x0007181501007387 */ /* 0x000fe80000100800 */
[----:B0-----:R-:W2:Y:S04]  /*b610*/  LDL.LU.64 R194, [R1+0x780] ;  /* 0x0007800001c27983 */ /* 0x001ea80000300a00 */
[----:B------:R0:W-:Y:S04]  /*b620*/  STL [R1+0x720], R22 ;  /* 0x0007201601007387 */ /* 0x0001e80000100800 */
[----:B------:R-:W-:Y:S01]  /*b630*/  STL [R1+0x72c], R196 ;  /* 0x00072cc401007387 */ /* 0x000fe20000100800 */
[----:B0-----:R-:W-:-:S03]  /*b640*/  IMAD.MOV.U32 R22, RZ, RZ, R197 ;  /* 0x000000ffff167224 */ /* 0x001fc600078e00c5 */
[----:B------:R0:W-:Y:S04]  /*b650*/  STL [R1+0x734], R2 ;  /* 0x0007340201007387 */ /* 0x0001e80000100800 */
[----:B------:R-:W-:Y:S04]  /*b660*/  STL [R1+0x728], R22 ;  /* 0x0007281601007387 */ /* 0x000fe80000100800 */
[----:B0-----:R-:W2:Y:S04]  /*b670*/  LDL.LU.64 R2, [R1+0xe90] ;  /* 0x000e900001027983 */ /* 0x001ea80000300a00 */
[----:B------:R-:W2:Y:S04]  /*b680*/  LDL.LU.64 R196, [R1+0x790] ;  /* 0x0007900001c47983 */ /* 0x000ea80000300a00 */
[----:B------:R0:W-:Y:S04]  /*b690*/  STL [R1+0x730], R23 ;  /* 0x0007301701007387 */ /* 0x0001e80000100800 */
[----:B------:R1:W-:Y:S01]  /*b6a0*/  STL [R1+0x73c], R184 ;  /* 0x00073cb801007387 */ /* 0x0003e20000100800 */
[----:B0-----:R-:W-:-:S03]  /*b6b0*/  IMAD.MOV.U32 R23, RZ, RZ, R185 ;  /* 0x000000ffff177224 */ /* 0x001fc600078e00b9 */
[----:B------:R-:W-:Y:S04]  /*b6c0*/  STL [R1+0x744], R174 ;  /* 0x000744ae01007387 */ /* 0x000fe80000100800 */
[----:B------:R-:W-:Y:S04]  /*b6d0*/  STL [R1+0x738], R23 ;  /* 0x0007381701007387 */ /* 0x000fe80000100800 */
[----:B------:R-:W-:Y:S04]  /*b6e0*/  STL [R1+0x740], R175 ;  /* 0x000740af01007387 */ /* 0x000fe80000100800 */
[----:B-1----:R-:W2:Y:S01]  /*b6f0*/  LDL.LU.64 R184, [R1+0x7a0] ;  /* 0x0007a00001b87983 */ /* 0x002ea20000300a00 */
        /* <DEDUP_REMOVED lines=9> */
[----:B------:R4:W-:Y:S04]  /*b790*/  STL [R1+0x758], R88 ;  /* 0x0007585801007387 */ /* 0x0009e80000100800 */
[----:B------:R-:W-:Y:S04]  /*b7a0*/  STL [R1+0x760], R207 ;  /* 0x000760cf01007387 */ /* 0x000fe80000100800 */
[----:B0-----:R-:W3:Y:S01]  /*b7b0*/  LDL.LU.64 R188, [R1+0x7c0] ;  /* 0x0007c00001bc7983 */ /* 0x001ee20000300a00 */
[----:B----4-:R-:W-:-:S03]  /*b7c0*/  IMAD.MOV.U32 R88, RZ, RZ, R191 ;  /* 0x000000ffff587224 */ /* 0x010fc600078e00bf */
[----:B------:R-:W-:Y:S04]  /*b7d0*/  STL [R1+0x76c], R190 ;  /* 0x00076cbe01007387 */ /* 0x000fe80000100800 */
[----:B------:R-:W-:Y:S04]  /*b7e0*/  STL [R1+0x774], R214 ;  /* 0x000774d601007387 */ /* 0x000fe80000100800 */
[----:B------:R2:W-:Y:S04]  /*b7f0*/  STL [R1+0x768], R88 ;  /* 0x0007685801007387 */ /* 0x0005e80000100800 */
[----:B------:R-:W-:Y:S01]  /*b800*/  STL [R1+0x770], R215 ;  /* 0x000770d701007387 */ /* 0x000fe20000100800 */
[----:B--2---:R-:W-:-:S03]  /*b810*/  IMAD.MOV.U32 R88, RZ, RZ, R195 ;  /* 0x000000ffff587224 */ /* 0x004fc600078e00c3 */
[----:B------:R-:W-:Y:S04]  /*b820*/  STL [R1+0x77c], R194 ;  /* 0x00077cc201007387 */ /* 0x000fe80000100800 */
[----:B------:R-:W2:Y:S04]  /*b830*/  LDL.LU.64 R190, [R1+0x7d0] ;  /* 0x0007d00001be7983 */ /* 0x000ea80000300a00 */
[----:B------:R-:W-:Y:S04]  /*b840*/  STL [R1+0x784], R238 ;  /* 0x000784ee01007387 */ /* 0x000fe80000100800 */
[----:B------:R0:W-:Y:S04]  /*b850*/  STL [R1+0x778], R88 ;  /* 0x0007785801007387 */ /* 0x0001e80000100800 */
[----:B------:R-:W-:Y:S01]  /*b860*/  STL [R1+0x780], R239 ;  /* 0x000780ef01007387 */ /* 0x000fe20000100800 */
[----:B0-----:R-:W-:-:S03]  /*b870*/  IMAD.MOV.U32 R88, RZ, RZ, R197 ;  /* 0x000000ffff587224 */ /* 0x001fc600078e00c5 */
[----:B------:R0:W-:Y:S04]  /*b880*/  STL [R1+0x78c], R196 ;  /* 0x00078cc401007387 */ /* 0x0001e80000100800 */
[----:B0-----:R-:W4:Y:S04]  /*b890*/  LDL.LU.64 R196, [R1+0x7e0] ;  /* 0x0007e00001c47983 */ /* 0x001f280000300a00 */
[----:B------:R0:W-:Y:S04]  /*b8a0*/  STL [R1+0x788], R88 ;  /* 0x0007885801007387 */ /* 0x0001e80000100800 */
[----:B------:R-:W-:Y:S04]  /*b8b0*/  STL [R1+0x794], R212 ;  /* 0x000794d401007387 */ /* 0x000fe80000100800 */
[----:B------:R-:W-:Y:S04]  /*b8c0*/  STL [R1+0x790], R213 ;  /* 0x000790d501007387 */ /* 0x000fe80000100800 */
[----:B------:R-:W-:Y:S04]  /*b8d0*/  STL [R1+0x79c], R184 ;  /* 0x00079cb801007387 */ /* 0x000fe80000100800 */
[----:B------:R-:W4:Y:S01]  /*b8e0*/  LDL.LU.64 R194, [R1+0x7f0] ;  /* 0x0007f00001c27983 */ /* 0x000f220000300a00 */
[----:B0-----:R-:W-:-:S03]  /*b8f0*/  IMAD.MOV.U32 R88, RZ, RZ, R185 ;  /* 0x000000ffff587224 */ /* 0x001fc600078e00b9 */
[----:B------:R-:W-:Y:S04]  /*b900*/  STL [R1+0x7a4], R228 ;  /* 0x0007a4e401007387 */ /* 0x000fe80000100800 */
[----:B------:R0:W-:Y:S04]  /*b910*/  STL [R1+0x798], R88 ;  /* 0x0007985801007387 */ /* 0x0001e80000100800 */
[----:B------:R-:W-:Y:S04]  /*b920*/  STL [R1+0x7a0], R229 ;  /* 0x0007a0e501007387 */ /* 0x000fe80000100800 */
[----:B-----5:R-:W-:Y:S01]  /*b930*/  STL [R1+0x7ac], R246 ;  /* 0x0007acf601007387 */ /* 0x020fe20000100800 */
[----:B0-----:R-:W-:-:S03]  /*b940*/  IMAD.MOV.U32 R88, RZ, RZ, R247 ;  /* 0x000000ffff587224 */ /* 0x001fc600078e00f7 */
[----:B------:R-:W5:Y:S04]  /*b950*/  LDL.LU.64 R184, [R1+0x800] ;  /* 0x0008000001b87983 */ /* 0x000f680000300a00 */
[----:B------:R-:W-:Y:S04]  /*b960*/  STL [R1+0x7b4], R234 ;  /* 0x0007b4ea01007387 */ /* 0x000fe80000100800 */
[----:B------:R3:W-:Y:S04]  /*b970*/  STL [R1+0x7a8], R88 ;  /* 0x0007a85801007387 */ /* 0x0007e80000100800 */
[----:B------:R-:W-:Y:S01]  /*b980*/  STL [R1+0x7b0], R235 ;  /* 0x0007b0eb01007387 */ /* 0x000fe20000100800 */
[----:B---3--:R-:W-:-:S03]  /*b990*/  IMAD.MOV.U32 R88, RZ, RZ, R189 ;  /* 0x000000ffff587224 */ /* 0x008fc600078e00bd */
[----:B------:R0:W-:Y:S04]  /*b9a0*/  STL [R1+0x7bc], R188 ;  /* 0x0007bcbc01007387 */ /* 0x0001e80000100800 */
[----:B------:R-:W3:Y:S04]  /*b9b0*/  LDL.LU.64 R246, [R1+0x810] ;  /* 0x0008100001f67983 */ /* 0x000ee80000300a00 */
[----:B------:R2:W-:Y:S04]  /*b9c0*/  STL [R1+0x7b8], R88 ;  /* 0x0007b85801007387 */ /* 0x0005e80000100800 */
[----:B------:R-:W-:Y:S04]  /*b9d0*/  STL [R1+0x7c4], R120 ;  /* 0x0007c47801007387 */ /* 0x000fe80000100800 */
[----:B------:R-:W-:Y:S04]  /*b9e0*/  STL [R1+0x7c0], R121 ;  /* 0x0007c07901007387 */ /* 0x000fe80000100800 */
[----:B0-----:R-:W3:Y:S01]  /*b9f0*/  LDL.LU.64 R188, [R1+0x820] ;  /* 0x0008200001bc7983 */ /* 0x001ee20000300a00 */
[----:B--2---:R-:W-:-:S03]  /*ba00*/  IMAD.MOV.U32 R88, RZ, RZ, R191 ;  /* 0x000000ffff587224 */ /* 0x004fc600078e00bf */
[----:B------:R0:W-:Y:S04]  /*ba10*/  STL [R1+0x7cc], R190 ;  /* 0x0007ccbe01007387 */ /* 0x0001e80000100800 */
[----:B------:R-:W-:Y:S04]  /*ba20*/  STL [R1+0x7d4], R242 ;  /* 0x0007d4f201007387 */ /* 0x000fe80000100800 */
[----:B------:R4:W-:Y:S04]  /*ba30*/  STL [R1+0x7c8], R88 ;  /* 0x0007c85801007387 */ /* 0x0009e80000100800 */
[----:B------:R-:W-:Y:S04]  /*ba40*/  STL [R1+0x7d0], R243 ;  /* 0x0007d0f301007387 */ /* 0x000fe80000100800 */
[----:B0-----:R-:W2:Y:S01]  /*ba50*/  LDL.LU.64 R190, [R1+0x830] ;  /* 0x0008300001be7983 */ /* 0x001ea20000300a00 */
[----:B----4-:R-:W-:-:S03]  /*ba60*/  IMAD.MOV.U32 R88, RZ, RZ, R197 ;  /* 0x000000ffff587224 */ /* 0x010fc600078e00c5 */
[----:B------:R0:W-:Y:S04]  /*ba70*/  STL [R1+0x7dc], R196 ;  /* 0x0007dcc401007387 */ /* 0x0001e80000100800 */
[----:B------:R-:W-:Y:S04]  /*ba80*/  STL [R1+0x7e4], R108 ;  /* 0x0007e46c01007387 */ /* 0x000fe80000100800 */
[----:B------:R1:W-:Y:S04]  /*ba90*/  STL [R1+0x7d8], R88 ;  /* 0x0007d85801007387 */ /* 0x0003e80000100800 */
[----:B0-----:R-:W4:Y:S04]  /*baa0*/  LDL.LU.64 R196, [R1+0x840] ;  /* 0x0008400001c47983 */ /* 0x001f280000300a00 */
[----:B------:R-:W-:Y:S01]  /*bab0*/  STL [R1+0x7e0], R109 ;  /* 0x0007e06d01007387 */ /* 0x000fe20000100800 */
[----:B-1----:R-:W-:-:S03]  /*bac0*/  IMAD.MOV.U32 R88, RZ, RZ, R195 ;  /* 0x000000ffff587224 */ /* 0x002fc600078e00c3 */
[----:B------:R0:W-:Y:S04]  /*bad0*/  STL [R1+0x7ec], R194 ;  /* 0x0007ecc201007387 */ /* 0x0001e80000100800 */
[----:B------:R5:W-:Y:S04]  /*bae0*/  STL [R1+0x7e8], R88 ;  /* 0x0007e85801007387 */ /* 0x000be80000100800 */
[----:B------:R-:W-:Y:S04]  /*baf0*/  STL [R1+0x7f4], R162 ;  /* 0x0007f4a201007387 */ /* 0x000fe80000100800 */
[----:B0-----:R-:W4:Y:S04]  /*bb00*/  LDL.LU.64 R194, [R1+0x850] ;  /* 0x0008500001c27983 */ /* 0x001f280000300a00 */
[----:B------:R-:W-:Y:S01]  /*bb10*/  STL [R1+0x7f0], R163 ;  /* 0x0007f0a301007387 */ /* 0x000fe20000100800 */
[----:B-----5:R-:W-:-:S03]  /*bb20*/  IMAD.MOV.U32 R88, RZ, RZ, R185 ;  /* 0x000000ffff587224 */ /* 0x020fc600078e00b9 */
[----:B------:R-:W-:Y:S04]  /*bb30*/  STL [R1+0x7fc], R184 ;  /* 0x0007fcb801007387 */ /* 0x000fe80000100800 */
[----:B------:R-:W-:Y:S04]  /*bb40*/  STL [R1+0x804], R116 ;  /* 0x0008047401007387 */ /* 0x000fe80000100800 */
[----:B------:R3:W-:Y:S04]  /*bb50*/  STL [R1+0x7f8], R88 ;  /* 0x0007f85801007387 */ /* 0x0007e80000100800 */
[----:B------:R-:W-:Y:S01]  /*bb60*/  STL [R1+0x800], R117 ;  /* 0x0008007501007387 */ /* 0x000fe20000100800 */
[----:B---3--:R-:W-:-:S03]  /*bb70*/  IMAD.MOV.U32 R88, RZ, RZ, R247 ;  /* 0x000000ffff587224 */ /* 0x008fc600078e00f7 */
[----:B------:R-:W-:Y:S04]  /*bb80*/  STL [R1+0x80c], R246 ;  /* 0x00080cf601007387 */ /* 0x000fe80000100800 */
[----:B------:R-:W-:Y:S04]  /*bb90*/  STL [R1+0x814], R126 ;  /* 0x0008147e01007387 */ /* 0x000fe80000100800 */
[----:B------:R0:W-:Y:S04]  /*bba0*/  STL [R1+0x808], R88 ;  /* 0x0008085801007387 */ /* 0x0001e80000100800 */
[----:B------:R-:W-:Y:S01]  /*bbb0*/  STL [R1+0x810], R127 ;  /* 0x0008107f01007387 */ /* 0x000fe20000100800 */
[----:B0-----:R-:W-:-:S03]  /*bbc0*/  IMAD.MOV.U32 R88, RZ, RZ, R189 ;  /* 0x000000ffff587224 */ /* 0x001fc600078e00bd */
[----:B------:R-:W-:Y:S04]  /*bbd0*/  STL [R1+0x81c], R188 ;  /* 0x00081cbc01007387 */ /* 0x000fe80000100800 */
[----:B------:R-:W3:Y:S04]  /*bbe0*/  LDL.LU.64 R246, [R1+0x870] ;  /* 0x0008700001f67983 */ /* 0x000ee80000300a00 */
[----:B------:R2:W-:Y:S04]  /*bbf0*/  STL [R1+0x818], R88 ;  /* 0x0008185801007387 */ /* 0x0005e80000100800 */
[----:B------:R-:W-:Y:S04]  /*bc00*/  STL [R1+0x824], R118 ;  /* 0x0008247601007387 */ /* 0x000fe80000100800 */
[----:B------:R-:W-:Y:S01]  /*bc10*/  STL [R1+0x820], R119 ;  /* 0x0008207701007387 */ /* 0x000fe20000100800 */
[----:B--2---:R-:W-:-:S03]  /*bc20*/  IMAD.MOV.U32 R88, RZ, RZ, R191 ;  /* 0x000000ffff587224 */ /* 0x004fc600078e00bf */
[----:B------:R-:W-:Y:S04]  /*bc30*/  STL [R1+0x82c], R190 ;  /* 0x00082cbe01007387 */ /* 0x000fe80000100800 */
[----:B------:R-:W-:Y:S04]  /*bc40*/  STL [R1+0x834], R150 ;  /* 0x0008349601007387 */ /* 0x000fe80000100800 */
[----:B------:R4:W-:Y:S04]  /*bc50*/  STL [R1+0x828], R88 ;  /* 0x0008285801007387 */ /* 0x0009e80000100800 */
[----:B------:R-:W-:Y:S01]  /*bc60*/  STL [R1+0x830], R151 ;  /* 0x0008309701007387 */ /* 0x000fe20000100800 */
[----:B----4-:R-:W-:-:S03]  /*bc70*/  IMAD.MOV.U32 R88, RZ, RZ, R197 ;  /* 0x000000ffff587224 */ /* 0x010fc600078e00c5 */
[----:B------:R-:W-:Y:S04]  /*bc80*/  STL [R1+0x83c], R196 ;  /* 0x00083cc401007387 */ /* 0x000fe80000100800 */
[----:B------:R-:W-:Y:S04]  /*bc90*/  STL [R1+0x844], R168 ;  /* 0x000844a801007387 */ /* 0x000fe80000100800 */
[----:B------:R0:W-:Y:S04]  /*bca0*/  STL [R1+0x838], R88 ;  /* 0x0008385801007387 */ /* 0x0001e80000100800 */
[----:B------:R-:W-:Y:S01]  /*bcb0*/  STL [R1+0x840], R169 ;  /* 0x000840a901007387 */ /* 0x000fe20000100800 */
[----:B0-----:R-:W-:-:S03]  /*bcc0*/  IMAD.MOV.U32 R88, RZ, RZ, R195 ;  /* 0x000000ffff587224 */ /* 0x001fc600078e00c3 */
[----:B------:R-:W-:Y:S04]  /*bcd0*/  STL [R1+0x84c], R194 ;  /* 0x00084cc201007387 */ /* 0x000fe80000100800 */
[----:B------:R0:W-:Y:S04]  /*bce0*/  STL [R1+0x848], R88 ;  /* 0x0008485801007387 */ /* 0x0001e80000100800 */
[----:B------:R-:W-:Y:S04]  /*bcf0*/  STL [R1+0x854], R208 ;  /* 0x000854d001007387 */ /* 0x000fe80000100800 */
[----:B------:R-:W-:Y:S01]  /*bd00*/  STL [R1+0x850], R209 ;  /* 0x000850d101007387 */ /* 0x000fe20000100800 */
[----:B0-----:R-:W-:-:S03]  /*bd10*/  IMAD.MOV.U32 R88, RZ, RZ, R3 ;  /* 0x000000ffff587224 */ /* 0x001fc600078e0003 */
[----:B------:R0:W-:Y:S04]  /*bd20*/  STL [R1+0x85c], R2 ;  /* 0x00085c0201007387 */ /* 0x0001e80000100800 */
[----:B0-----:R-:W2:Y:S01]  /*bd30*/  LDL.LU.64 R2, [R1+0xe88] ;  /* 0x000e880001027983 */ /* 0x001ea20000300a00 */
[----:B------:R-:W0:Y:S01]  /*bd40*/  S2R R197, SR_TID.X ;  /* 0x0000000000c57919 */ /* 0x000e220000002100 */
[----:B------:R-:W-:Y:S01]  /*bd50*/  LOP3.LUT R5, R14, 0xfe, RZ, 0xfc, !PT ;  /* 0x000000fe0e057812 */ /* 0x000fe200078efcff */
[----:B------:R-:W-:-:S04]  /*bd60*/  IMAD.MOV R4, RZ, RZ, -R56 ;  /* 0x000000ffff047224 */ /* 0x000fc800078e0a38 */
[----:B------:R-:W-:-:S04]  /*bd70*/  IMAD R5, R5, R56, RZ ;  /* 0x0000003805057224 */ /* 0x000fc800078e02ff */
[C---:B------:R-:W-:Y:S01]  /*bd80*/  IMAD R52, R4.reuse, 0x2, R5 ;  /* 0x0000000204347824 */ /* 0x040fe200078e0205 */
[----:B------:R3:W-:Y:S03]  /*bd90*/  STL [R1+0x858], R88 ;  /* 0x0008585801007387 */ /* 0x0007e60000100800 */
[C---:B------:R-:W-:Y:S01]  /*bda0*/  IMAD R53, R4.reuse, 0x2, R52 ;  /* 0x0000000204357824 */ /* 0x040fe200078e0234 */
[----:B------:R-:W-:Y:S03]  /*bdb0*/  STL [R1+0x864], R198 ;  /* 0x000864c601007387 */ /* 0x000fe60000100800 */
[----:B------:R-:W-:Y:S01]  /*bdc0*/  IMAD R6, R4, 0x2, R53 ;  /* 0x0000000204067824 */ /* 0x000fe200078e0235 */
[----:B------:R-:W-:Y:S01]  /*bdd0*/  STL [R1+0x860], R199 ;  /* 0x000860c701007387 */ /* 0x000fe20000100800 */
[----:B0-----:R-:W-:-:S02]  /*bde0*/  SHF.R.U32.HI R51, RZ, 0x6, R197 ;  /* 0x00000006ff337819 */ /* 0x001fc400000116c5 */
[----:B------:R-:W-:Y:S01]  /*bdf0*/  IMAD R7, R4, 0x2, R6 ;  /* 0x0000000204077824 */ /* 0x000fe200078e0206 */
[----:B------:R-:W0:Y:S01]  /*be00*/  LDC R197, c[0x0][0x23c] ;  /* 0x00008f00ffc57b82 */ /* 0x000e220000000800 */
[----:B------:R-:W-:-:S05]  /*be10*/  SGXT.U32 R51, R51, 0x1 ;  /* 0x000000013333781a */ /* 0x000fca0000000000 */
[----:B------:R-:W-:Y:S02]  /*be20*/  IMAD R51, R51, R56, RZ ;  /* 0x0000003833337224 */ /* 0x000fe400078e02ff */
[----:B------:R-:W-:-:S04]  /*be30*/  IMAD R8, R4, 0x2, R7 ;  /* 0x0000000204087824 */ /* 0x000fc800078e0207 */
        /* <DEDUP_REMOVED lines=13> */
[C---:B------:R-:W-:Y:S02]  /*bf10*/  IMAD R24, R4.reuse, 0x2, R23 ;  /* 0x0000000204187824 */ /* 0x040fe400078e0217 */
[----:B---3--:R-:W-:Y:S01]  /*bf20*/  IMAD.MOV.U32 R88, RZ, RZ, R247 ;  /* 0x000000ffff587224 */ /* 0x008fe200078e00f7 */
[----:B------:R-:W-:Y:S04]  /*bf30*/  STL [R1+0x86c], R246 ;  /* 0x00086cf601007387 */ /* 0x000fe80000100800 */
[----:B------:R-:W-:Y:S04]  /*bf40*/  STL [R1+0x874], R202 ;  /* 0x000874ca01007387 */ /* 0x000fe80000100800 */
[----:B------:R1:W-:Y:S04]  /*bf50*/  STL [R1+0x868], R88 ;  /* 0x0008685801007387 */ /* 0x0003e80000100800 */
[----:B------:R-:W-:Y:S01]  /*bf60*/  STL [R1+0x870], R203 ;  /* 0x000870cb01007387 */ /* 0x000fe20000100800 */
[----:B------:R-:W-:-:S04]  /*bf70*/  IMAD R25, R4, 0x2, R24 ;  /* 0x0000000204197824 */ /* 0x000fc800078e0218 */
[----:B------:R-:W-:-:S04]  /*bf80*/  IMAD R26, R4, 0x2, R25 ;  /* 0x00000002041a7824 */ /* 0x000fc800078e0219 */
[----:B------:R-:W-:-:S04]  /*bf90*/  IMAD R27, R4, 0x2, R26 ;  /* 0x00000002041b7824 */ /* 0x000fc800078e021a */
[----:B------:R-:W-:Y:S01]  /*bfa0*/  IMAD R28, R4, 0x2, R27 ;  /* 0x00000002041c7824 */ /* 0x000fe200078e021b */
[-C--:B--2---:R-:W-:Y:S02]  /*bfb0*/  LEA R89, P6, R51, R3.reuse, 0x1 ;  /* 0x0000000333597211 */ /* 0x084fe400078c08ff */
[-C--:B-1----:R-:W-:Y:S02]  /*bfc0*/  LEA R88, P0, R5, R3.reuse, 0x1 ;  /* 0x0000000305587211 */ /* 0x082fe400078008ff */
[-C--:B------:R-:W-:Y:S01]  /*bfd0*/  LEA R90, P1, R52, R3.reuse, 0x1 ;  /* 0x00000003345a7211 */ /* 0x080fe200078208ff */
[----:B------:R1:W-:Y:S04]  /*bfe0*/  STL [R1+0xc60], R89 ;  /* 0x000c605901007387 */ /* 0x0003e80000100800 */
[----:B------:R2:W-:Y:S01]  /*bff0*/  STL [R1+0x87c], R88 ;  /* 0x00087c5801007387 */ /* 0x0005e20000100800 */
[----:B-1----:R-:W-:-:S03]  /*c000*/  LEA R89, P2, R53, R3, 0x1 ;  /* 0x0000000335597211 */ /* 0x002fc600078408ff */
[----:B------:R1:W-:Y:S01]  /*c010*/  STL [R1+0x884], R90 ;  /* 0x0008845a01007387 */ /* 0x0003e20000100800 */
[----:B--2---:R-:W-:-:S03]  /*c020*/  LEA R88, P3, R6, R3, 0x1 ;  /* 0x0000000306587211 */ /* 0x004fc600078608ff */
[----:B------:R2:W-:Y:S04]  /*c030*/  STL [R1+0x88c], R89 ;  /* 0x00088c5901007387 */ /* 0x0005e80000100800 */
[----:B------:R3:W-:Y:S01]  /*c040*/  STL [R1+0x894], R88 ;  /* 0x0008945801007387 */ /* 0x0007e20000100800 */
[-C--:B-1----:R-:W-:Y:S02]  /*c050*/  LEA R90, P4, R7, R3.reuse, 0x1 ;  /* 0x00000003075a7211 */ /* 0x082fe400078808ff */
[----:B--2---:R-:W-:-:S03]  /*c060*/  LEA R89, P5, R8, R3, 0x1 ;  /* 0x0000000308597211 */ /* 0x004fc600078a08ff */
[----:B------:R1:W-:Y:S01]  /*c070*/  STL [R1+0x89c], R90 ;  /* 0x00089c5a01007387 */ /* 0x0003e20000100800 */
[----:B---3--:R-:W-:-:S03]  /*c080*/  LEA.HI.X.SX32 R88, R51, R2, 0x1, P6 ;  /* 0x0000000233587211 */ /* 0x008fc600030f0eff */
[----:B------:R2:W-:Y:S04]  /*c090*/  STL [R1+0x8a4], R89 ;  /* 0x0008a45901007387 */ /* 0x0005e80000100800 */
[----:B------:R3:W-:Y:S01]  /*c0a0*/  STL [R1+0xc5c], R88 ;  /* 0x000c5c5801007387 */ /* 0x0007e20000100800 */
[----:B-1----:R-:W-:Y:S02]  /*c0b0*/  LEA R90, P6, R9, R3, 0x1 ;  /* 0x00000003095a7211 */ /* 0x002fe400078c08ff */
[----:B--2---:R-:W-:-:S03]  /*c0c0*/  LEA.HI.X.SX32 R89, R5, R2, 0x1, P0 ;  /* 0x0000000205597211 */ /* 0x004fc600000f0eff */
[----:B------:R1:W-:Y:S01]  /*c0d0*/  STL [R1+0x8ac], R90 ;  /* 0x0008ac5a01007387 */ /* 0x0003e20000100800 */
[----:B---3--:R-:W-:-:S03]  /*c0e0*/  LEA R88, P0, R10, R3, 0x1 ;  /* 0x000000030a587211 */ /* 0x008fc600078008ff */
[----:B------:R2:W-:Y:S04]  /*c0f0*/  STL [R1+0x878], R89 ;  /* 0x0008785901007387 */ /* 0x0005e80000100800 */
[----:B------:R3:W-:Y:S01]  /*c100*/  STL [R1+0x8b4], R88 ;  /* 0x0008b45801007387 */ /* 0x0007e20000100800 */
[----:B-1----:R-:W-:Y:S02]  /*c110*/  LEA.HI.X.SX32 R90, R52, R2, 0x1, P1 ;  /* 0x00000002345a7211 */ /* 0x002fe400008f0eff */
[----:B--2---:R-:W-:-:S03]  /*c120*/  LEA R89, P1, R11, R3, 0x1 ;  /* 0x000000030b597211 */ /* 0x004fc600078208ff */
[----:B------:R-:W-:Y:S01]  /*c130*/  STL [R1+0x880], R90 ;  /* 0x0008805a01007387 */ /* 0x000fe20000100800 */
[----:B---3--:R-:W-:-:S03]  /*c140*/  LEA.HI.X.SX32 R88, R53, R2, 0x1, P2 ;  /* 0x0000000235587211 */ /* 0x008fc600010f0eff */
[----:B------:R1:W-:Y:S01]  /*c150*/  STL [R1+0x8bc], R89 ;  /* 0x0008bc5901007387 */ /* 0x0003e20000100800 */
[----:B------:R-:W-:-:S03]  /*c160*/  LEA.HI.X.SX32 R6, R6, R2, 0x1, P3 ;  /* 0x0000000206067211 */ /* 0x000fc600018f0eff */
[----:B------:R2:W-:Y:S01]  /*c170*/  STL [R1+0x888], R88 ;  /* 0x0008885801007387 */ /* 0x0005e20000100800 */
[-C--:B-1----:R-:W-:Y:S02]  /*c180*/  LEA R89, P2, R12, R3.reuse, 0x1 ;  /* 0x000000030c597211 */ /* 0x082fe400078408ff */
[----:B--2---:R-:W-:-:S03]  /*c190*/  LEA R88, P3, R13, R3, 0x1 ;  /* 0x000000030d587211 */ /* 0x004fc600078608ff */
[----:B------:R-:W-:Y:S04]  /*c1a0*/  STL [R1+0x8c4], R89 ;  /* 0x0008c45901007387 */ /* 0x000fe80000100800 */
[----:B------:R1:W-:Y:S04]  /*c1b0*/  STL [R1+0x890], R6 ;  /* 0x0008900601007387 */ /* 0x0003e80000100800 */
[----:B------:R2:W-:Y:S01]  /*c1c0*/  STL [R1+0x8cc], R88 ;  /* 0x0008cc5801007387 */ /* 0x0005e20000100800 */
[----:B-1----:R-:W-:Y:S02]  /*c1d0*/  LEA.HI.X.SX32 R6, R7, R2, 0x1, P4 ;  /* 0x0000000207067211 */ /* 0x002fe400020f0eff */
[----:B--2---:R-:W-:-:S03]  /*c1e0*/  LEA R88, P4, R16, R3, 0x1 ;  /* 0x0000000310587211 */ /* 0x004fc600078808ff */
[----:B------:R-:W-:Y:S01]  /*c1f0*/  STL [R1+0x898], R6 ;  /* 0x0008980601007387 */ /* 0x000fe20000100800 */
[----:B------:R-:W-:-:S03]  /*c200*/  LEA.HI.X.SX32 R7, R8, R2, 0x1, P5 ;  /* 0x0000000208077211 */ /* 0x000fc600028f0eff */
[----:B------:R1:W-:Y:S01]  /*c210*/  STL [R1+0x8d4], R88 ;  /* 0x0008d45801007387 */ /* 0x0003e20000100800 */
[----:B------:R-:W-:-:S03]  /*c220*/  LEA.HI.X.SX32 R8, R9, R2, 0x1, P6 ;  /* 0x0000000209087211 */ /* 0x000fc600030f0eff */
[----:B------:R2:W-:Y:S01]  /*c230*/  STL [R1+0x8a0], R7 ;  /* 0x0008a00701007387 */ /* 0x0005e20000100800 */
[-C--:B-1----:R-:W-:Y:S02]  /*c240*/  LEA R88, P5, R17, R3.reuse, 0x1 ;  /* 0x0000000311587211 */ /* 0x082fe400078a08ff */
[----:B--2---:R-:W-:-:S03]  /*c250*/  LEA R7, P6, R18, R3, 0x1 ;  /* 0x0000000312077211 */ /* 0x004fc600078c08ff */
[----:B------:R-:W-:Y:S01]  /*c260*/  STL [R1+0x8dc], R88 ;  /* 0x0008dc5801007387 */ /* 0x000fe20000100800 */
[----:B------:R-:W-:-:S03]  /*c270*/  LEA.HI.X.SX32 R9, R10, R2, 0x1, P0 ;  /* 0x000000020a097211 */ /* 0x000fc600000f0eff */
[----:B------:R1:W-:Y:S04]  /*c280*/  STL [R1+0x8a8], R8 ;  /* 0x0008a80801007387 */ /* 0x0003e80000100800 */
[----:B------:R2:W-:Y:S01]  /*c290*/  STL [R1+0x8e4], R7 ;  /* 0x0008e40701007387 */ /* 0x0005e20000100800 */
[----:B-1----:R-:W-:-:S03]  /*c2a0*/  LEA R8, P0, R19, R3, 0x1 ;  /* 0x0000000313087211 */ /* 0x002fc600078008ff */
[----:B------:R-:W-:Y:S01]  /*c2b0*/  STL [R1+0x8b0], R9 ;  /* 0x0008b00901007387 */ /* 0x000fe20000100800 */
[----:B--2---:R-:W-:-:S03]  /*c2c0*/  LEA.HI.X.SX32 R7, R11, R2, 0x1, P1 ;  /* 0x000000020b077211 */ /* 0x004fc600008f0eff */
        /* <DEDUP_REMOVED lines=10> */
[----:B------:R1:W-:Y:S01]  /*c370*/  STL [R1+0x8c8], R11 ;  /* 0x0008c80b01007387 */ /* 0x0003e20000100800 */
[----:B--2---:R-:W-:-:S03]  /*c380*/  LEA.HI.X.SX32 R7, R16, R2, 0x1, P4 ;  /* 0x0000000210077211 */ /* 0x004fc600020f0eff */
        /* <DEDUP_REMOVED lines=10> */
[----:B------:R1:W-:Y:S01]  /*c430*/  STL [R1+0x8e0], R11 ;  /* 0x0008e00b01007387 */ /* 0x0003e20000100800 */
[----:B---3--:R-:W-:-:S03]  /*c440*/  LEA.HI.X.SX32 R7, R19, R2, 0x1, P0 ;  /* 0x0000000213077211 */ /* 0x008fc600000f0eff */
[----:B------:R2:W-:Y:S04]  /*c450*/  STL [R1+0x91c], R10 ;  /* 0x00091c0a01007387 */ /* 0x0005e80000100800 */
[----:B------:R3:W-:Y:S01]  /*c460*/  STL [R1+0x8e8], R7 ;  /* 0x0008e80701007387 */ /* 0x0007e20000100800 */
[-C--:B-1----:R-:W-:Y:S02]  /*c470*/  LEA.HI.X.SX32 R11, R20, R2.reuse, 0x1, P1 ;  /* 0x00000002140b7211 */ /* 0x082fe400008f0eff */
[-C--:B--2---:R-:W-:Y:S02]  /*c480*/  LEA.HI.X.SX32 R10, R22, R2.reuse, 0x1, P3 ;  /* 0x00000002160a7211 */ /* 0x084fe400018f0eff */
[-C--:B---3--:R-:W-:Y:S01]  /*c490*/  LEA.HI.X.SX32 R7, R21, R2.reuse, 0x1, P2 ;  /* 0x0000000215077211 */ /* 0x088fe200010f0eff */
[----:B------:R1:W-:Y:S04]  /*c4a0*/  STL [R1+0x8f0], R11 ;  /* 0x0008f00b01007387 */ /* 0x0003e80000100800 */
[----:B------:R2:W-:Y:S04]  /*c4b0*/  STL [R1+0x8f8], R7 ;  /* 0x0008f80701007387 */ /* 0x0005e80000100800 */
[----:B------:R3:W-:Y:S01]  /*c4c0*/  STL [R1+0x900], R10 ;  /* 0x0009000a01007387 */ /* 0x0007e20000100800 */
[----:B-1----:R-:W-:-:S02]  /*c4d0*/  LEA.HI.X.SX32 R11, R24, R2, 0x1, P5 ;  /* 0x00000002180b7211 */ /* 0x002fc400028f0eff */
[-C--:B--2---:R-:W-:Y:S02]  /*c4e0*/  LEA.HI.X.SX32 R7, R23, R2.reuse, 0x1, P4 ;  /* 0x0000000217077211 */ /* 0x084fe400020f0eff */
[----:B---3--:R-:W-:-:S03]  /*c4f0*/  LEA.HI.X.SX32 R10, R25, R2, 0x1, P6 ;  /* 0x00000002190a7211 */ /* 0x008fc600030f0eff */
[----:B------:R-:W-:Y:S01]  /*c500*/  STL [R1+0x908], R7 ;  /* 0x0009080701007387 */ /* 0x000fe20000100800 */
[----:B------:R-:W-:-:S03]  /*c510*/  LEA R13, P1, R27, R3, 0x1 ;  /* 0x000000031b0d7211 */ /* 0x000fc600078208ff */
[----:B------:R1:W-:Y:S01]  /*c520*/  STL [R1+0x910], R11 ;  /* 0x0009100b01007387 */ /* 0x0003e20000100800 */
[----:B------:R-:W-:-:S03]  /*c530*/  IMAD R29, R4, 0x2, R28 ;  /* 0x00000002041d7824 */ /* 0x000fc600078e021c */
[----:B------:R2:W-:Y:S01]  /*c540*/  STL [R1+0x918], R10 ;  /* 0x0009180a01007387 */ /* 0x0005e20000100800 */
[-C--:B-1----:R-:W-:Y:S02]  /*c550*/  LEA R11, P0, R26, R3.reuse, 0x1 ;  /* 0x000000031a0b7211 */ /* 0x082fe400078008ff */
[----:B--2---:R-:W-:-:S03]  /*c560*/  LEA R10, P2, R28, R3, 0x1 ;  /* 0x000000031c0a7211 */ /* 0x004fc600078408ff */
[----:B------:R-:W-:Y:S01]  /*c570*/  STL [R1+0x924], R11 ;  /* 0x0009240b01007387 */ /* 0x000fe20000100800 */
[C---:B------:R-:W-:Y:S01]  /*c580*/  IMAD R30, R4.reuse, 0x2, R29 ;  /* 0x00000002041e7824 */ /* 0x040fe200078e021d */
[-C--:B------:R-:W-:Y:S02]  /*c590*/  LEA.HI.X.SX32 R18, R27, R2.reuse, 0x1, P1 ;  /* 0x000000021b127211 */ /* 0x080fe400008f0eff */
[----:B------:R1:W-:Y:S04]  /*c5a0*/  STL [R1+0x92c], R13 ;  /* 0x00092c0d01007387 */ /* 0x0003e80000100800 */
[----:B------:R2:W-:Y:S01]  /*c5b0*/  STL [R1+0x934], R10 ;  /* 0x0009340a01007387 */ /* 0x0005e20000100800 */
[----:B------:R-:W-:Y:S01]  /*c5c0*/  IMAD R31, R4, 0x2, R30 ;  /* 0x00000002041f7824 */ /* 0x000fe200078e021e */
[----:B-1----:R-:W-:-:S02]  /*c5d0*/  LEA.HI.X.SX32 R13, R26, R2, 0x1, P0 ;  /* 0x000000021a0d7211 */ /* 0x002fc400000f0eff */
[----:B--2---:R-:W-:-:S03]  /*c5e0*/  LEA.HI.X.SX32 R10, R28, R2, 0x1, P2 ;  /* 0x000000021c0a7211 */ /* 0x004fc600010f0eff */
[----:B------:R-:W-:Y:S01]  /*c5f0*/  STL [R1+0x920], R13 ;  /* 0x0009200d01007387 */ /* 0x000fe20000100800 */
[----:B------:R-:W-:-:S03]  /*c600*/  LEA R19, P0, R29, R3, 0x1 ;  /* 0x000000031d137211 */ /* 0x000fc600078008ff */
[----:B------:R1:W-:Y:S04]  /*c610*/  STL [R1+0x928], R18 ;  /* 0x0009281201007387 */ /* 0x0003e80000100800 */
[----:B------:R2:W-:Y:S01]  /*c620*/  STL [R1+0x930], R10 ;  /* 0x0009300a01007387 */ /* 0x0005e20000100800 */
[----:B------:R-:W-:-:S03]  /*c630*/  IMAD R32, R4, 0x2, R31 ;  /* 0x0000000204207824 */ /* 0x000fc600078e021f */
[----:B------:R-:W-:Y:S01]  /*c640*/  STL [R1+0x93c], R19 ;  /* 0x00093c1301007387 */ /* 0x000fe20000100800 */
[-C--:B-1----:R-:W-:Y:S02]  /*c650*/  LEA R18, P2, R31, R3.reuse, 0x1 ;  /* 0x000000031f127211 */ /* 0x082fe400078408ff */
[----:B--2---:R-:W-:Y:S01]  /*c660*/  LEA R10, P1, R30, R3, 0x1 ;  /* 0x000000031e0a7211 */ /* 0x004fe200078208ff */
[----:B------:R-:W-:-:S04]  /*c670*/  IMAD R33, R4, 0x2, R32 ;  /* 0x0000000204217824 */ /* 0x000fc800078e0220 */
[----:B------:R1:W-:Y:S01]  /*c680*/  STL [R1+0x944], R10 ;  /* 0x0009440a01007387 */ /* 0x0003e20000100800 */
[----:B------:R-:W-:-:S03]  /*c690*/  LEA.HI.X.SX32 R20, R30, R2, 0x1, P1 ;  /* 0x000000021e147211 */ /* 0x000fc600008f0eff */
[----:B------:R2:W-:Y:S01]  /*c6a0*/  STL [R1+0x94c], R18 ;  /* 0x00094c1201007387 */ /* 0x0005e20000100800 */
[-C--:B-1----:R-:W-:Y:S02]  /*c6b0*/  LEA.HI.X.SX32 R10, R29, R2.reuse, 0x1, P0 ;  /* 0x000000021d0a7211 */ /* 0x082fe400000f0eff */
[----:B--2---:R-:W-:-:S03]  /*c6c0*/  LEA.HI.X.SX32 R18, R31, R2, 0x1, P2 ;  /* 0x000000021f127211 */ /* 0x004fc600010f0eff */
[----:B------:R-:W-:Y:S01]  /*c6d0*/  STL [R1+0x938], R10 ;  /* 0x0009380a01007387 */ /* 0x000fe20000100800 */
[----:B------:R-:W-:Y:S01]  /*c6e0*/  IMAD R34, R4, 0x2, R33 ;  /* 0x0000000204227824 */ /* 0x000fe200078e0221 */
[----:B------:R-:W-:Y:S02]  /*c6f0*/  LEA R21, P0, R32, R3, 0x1 ;  /* 0x0000000320157211 */ /* 0x000fe400078008ff */
[----:B------:R1:W-:Y:S04]  /*c700*/  STL [R1+0x940], R20 ;  /* 0x0009401401007387 */ /* 0x0003e80000100800 */
[----:B------:R2:W-:Y:S01]  /*c710*/  STL [R1+0x948], R18 ;  /* 0x0009481201007387 */ /* 0x0005e20000100800 */
[----:B------:R-:W-:-:S03]  /*c720*/  IMAD R35, R4, 0x2, R34 ;  /* 0x0000000204237824 */ /* 0x000fc600078e0222 */
[----:B------:R3:W-:Y:S01]  /*c730*/  STL [R1+0x954], R21 ;  /* 0x0009541501007387 */ /* 0x0007e20000100800 */
[-C--:B-1----:R-:W-:Y:S02]  /*c740*/  LEA R20, P2, R34, R3.reuse, 0x1 ;  /* 0x0000000322147211 */ /* 0x082fe400078408ff */
[----:B--2---:R-:W-:Y:S01]  /*c750*/  LEA R18, P1, R33, R3, 0x1 ;  /* 0x0000000321127211 */ /* 0x004fe200078208ff */
[----:B------:R-:W-:-:S04]  /*c760*/  IMAD R36, R4, 0x2, R35 ;  /* 0x0000000204247824 */ /* 0x000fc800078e0223 */
[----:B------:R1:W-:Y:S01]  /*c770*/  STL [R1+0x95c], R18 ;  /* 0x00095c1201007387 */ /* 0x0003e20000100800 */
[-C--:B---3--:R-:W-:Y:S01]  /*c780*/  LEA.HI.X.SX32 R21, R33, R2.reuse, 0x1, P1 ;  /* 0x0000000221157211 */ /* 0x088fe200008f0eff */
[----:B------:R-:W-:Y:S02]  /*c790*/  IMAD R37, R4, 0x2, R36 ;  /* 0x0000000204257824 */ /* 0x000fe400078e0224 */
[----:B------:R2:W-:Y:S01]  /*c7a0*/  STL [R1+0x964], R20 ;  /* 0x0009641401007387 */ /* 0x0005e20000100800 */
[-C--:B-1----:R-:W-:Y:S02]  /*c7b0*/  LEA.HI.X.SX32 R18, R32, R2.reuse, 0x1, P0 ;  /* 0x0000000220127211 */ /* 0x082fe400000f0eff */
[----:B--2---:R-:W-:-:S03]  /*c7c0*/  LEA.HI.X.SX32 R20, R34, R2, 0x1, P2 ;  /* 0x0000000222147211 */ /* 0x004fc600010f0eff */
        /* <DEDUP_REMOVED lines=8> */
[----:B------:R-:W-:Y:S01]  /*c850*/  IMAD R39, R4, 0x2, R38 ;  /* 0x0000000204277824 */ /* 0x000fe200078e0226 */
        /* <DEDUP_REMOVED lines=8> */
[----:B------:R1:W-:Y:S01]  /*c8e0*/  STL [R1+0x970], R88 ;  /* 0x0009705801007387 */ /* 0x0003e20000100800 */
[----:B------:R-:W-:-:S03]  /*c8f0*/  IMAD R41, R4, 0x2, R40 ;  /* 0x0000000204297824 */ /* 0x000fc600078e0228 */
[----:B------:R2:W-:Y:S01]  /*c900*/  STL [R1+0x978], R20 ;  /* 0x0009781401007387 */ /* 0x0005e20000100800 */
[----:B------:R-:W-:-:S03]  /*c910*/  IMAD R42, R4, 0x2, R41 ;  /* 0x00000002042a7824 */ /* 0x000fc600078e0229 */
[----:B------:R3:W-:Y:S01]  /*c920*/  STL [R1+0x984], R89 ;  /* 0x0009845901007387 */ /* 0x0007e20000100800 */
[-C--:B-1----:R-:W-:Y:S02]  /*c930*/  LEA R88, P2, R40, R3.reuse, 0x1 ;  /* 0x0000000328587211 */ /* 0x082fe400078408ff */
[----:B--2---:R-:W-:Y:S01]  /*c940*/  LEA R20, P1, R39, R3, 0x1 ;  /* 0x0000000327147211 */ /* 0x004fe200078208ff */
[----:B------:R-:W-:-:S04]  /*c950*/  IMAD R43, R4, 0x2, R42 ;  /* 0x00000002042b7824 */ /* 0x000fc800078e022a */
[----:B------:R1:W-:Y:S01]  /*c960*/  STL [R1+0x98c], R20 ;  /* 0x00098c1401007387 */ /* 0x0003e20000100800 */
[----:B---3--:R-:W-:-:S03]  /*c970*/  LEA.HI.X.SX32 R89, R39, R2, 0x1, P1 ;  /* 0x0000000227597211 */ /* 0x008fc600008f0eff */
[----:B------:R2:W-:Y:S01]  /*c980*/  STL [R1+0x994], R88 ;  /* 0x0009945801007387 */ /* 0x0005e20000100800 */
[-C--:B-1----:R-:W-:Y:S02]  /*c990*/  LEA.HI.X.SX32 R20, R38, R2.reuse, 0x1, P0 ;  /* 0x0000000226147211 */ /* 0x082fe400000f0eff */
[----:B--2---:R-:W-:-:S03]  /*c9a0*/  LEA.HI.X.SX32 R88, R40, R2, 0x1, P2 ;  /* 0x0000000228587211 */ /* 0x004fc600010f0eff */
[----:B------:R-:W-:Y:S01]  /*c9b0*/  STL [R1+0x980], R20 ;  /* 0x0009801401007387 */ /* 0x000fe20000100800 */
[-C--:B------:R-:W-:Y:S01]  /*c9c0*/  LEA R90, P0, R41, R3.reuse, 0x1 ;  /* 0x00000003295a7211 */ /* 0x080fe200078008ff */
[C---:B------:R-:W-:Y:S02]  /*c9d0*/  IMAD R44, R4.reuse, 0x2, R43 ;  /* 0x00000002042c7824 */ /* 0x040fe400078e022b */
[----:B------:R1:W-:Y:S04]  /*c9e0*/  STL [R1+0x988], R89 ;  /* 0x0009885901007387 */ /* 0x0003e80000100800 */
[----:B------:R2:W-:Y:S01]  /*c9f0*/  STL [R1+0x990], R88 ;  /* 0x0009905801007387 */ /* 0x0005e20000100800 */
[----:B------:R-:W-:Y:S01]  /*ca00*/  IMAD R45, R4, 0x2, R44 ;  /* 0x00000002042d7824 */ /* 0x000fe200078e022c */
[----:B-1----:R-:W-:-:S02]  /*ca10*/  LEA R89, P1, R42, R3, 0x1 ;  /* 0x000000032a597211 */ /* 0x002fc400078208ff */
[----:B------:R1:W-:Y:S01]  /*ca20*/  STL [R1+0x99c], R90 ;  /* 0x00099c5a01007387 */ /* 0x0003e20000100800 */
[----:B--2---:R-:W-:-:S03]  /*ca30*/  LEA R88, P2, R43, R3, 0x1 ;  /* 0x000000032b587211 */ /* 0x004fc600078408ff */
[----:B------:R2:W-:Y:S01]  /*ca40*/  STL [R1+0x9a4], R89 ;  /* 0x0009a45901007387 */ /* 0x0005e20000100800 */
[----:B------:R-:W-:-:S03]  /*ca50*/  IMAD R46, R4, 0x2, R45 ;  /* 0x00000002042e7824 */ /* 0x000fc600078e022d */
[----:B------:R3:W-:Y:S01]  /*ca60*/  STL [R1+0x9ac], R88 ;  /* 0x0009ac5801007387 */ /* 0x0007e20000100800 */
[-C--:B-1----:R-:W-:Y:S02]  /*ca70*/  LEA.HI.X.SX32 R90, R41, R2.reuse, 0x1, P0 ;  /* 0x00000002295a7211 */ /* 0x082fe400000f0eff */
[----:B--2---:R-:W-:-:S03]  /*ca80*/  LEA.HI.X.SX32 R89, R42, R2, 0x1, P1 ;  /* 0x000000022a597211 */ /* 0x004fc600008f0eff */
[----:B------:R1:W-:Y:S01]  /*ca90*/  STL [R1+0x998], R90 ;  /* 0x0009985a01007387 */ /* 0x0003e20000100800 */
[----:B---3--:R-:W-:-:S03]  /*caa0*/  LEA.HI.X.SX32 R88, R43, R2, 0x1, P2 ;  /* 0x000000022b587211 */ /* 0x008fc600010f0eff */
[----:B------:R2:W-:Y:S01]  /*cab0*/  STL [R1+0x9a0], R89 ;  /* 0x0009a05901007387 */ /* 0x0005e20000100800 */
[----:B------:R-:W-:-:S03]  /*cac0*/  IMAD R47, R4, 0x2, R46 ;  /* 0x00000002042f7824 */ /* 0x000fc600078e022e */
[----:B------:R3:W-:Y:S01]  /*cad0*/  STL [R1+0x9a8], R88 ;  /* 0x0009a85801007387 */ /* 0x0007e20000100800 */
[-C--:B-1----:R-:W-:Y:S02]  /*cae0*/  LEA R90, P0, R44, R3.reuse, 0x1 ;  /* 0x000000032c5a7211 */ /* 0x082fe400078008ff */
[-C--:B--2---:R-:W-:Y:S01]  /*caf0*/  LEA R89, P1, R45, R3.reuse, 0x1 ;  /* 0x000000032d597211 */ /* 0x084fe200078208ff */
[----:B------:R-:W-:Y:S01]  /*cb00*/  IMAD R48, R4, 0x2, R47 ;  /* 0x0000000204307824 */ /* 0x000fe200078e022f */
[----:B---3--:R-:W-:Y:S01]  /*cb10*/  LEA R88, P2, R46, R3, 0x1 ;  /* 0x000000032e587211 */ /* 0x008fe200078408ff */
[----:B------:R1:W-:Y:S02]  /*cb20*/  STL [R1+0x9b4], R90 ;  /* 0x0009b45a01007387 */ /* 0x0003e40000100800 */
[----:B------:R-:W-:Y:S02]  /*cb30*/  IMAD R49, R4, 0x2, R48 ;  /* 0x0000000204317824 */ /* 0x000fe400078e0230 */
[----:B------:R2:W-:Y:S04]  /*cb40*/  STL [R1+0x9bc], R89 ;  /* 0x0009bc5901007387 */ /* 0x0005e80000100800 */
[----:B------:R3:W-:Y:S01]  /*cb50*/  STL [R1+0x9c4], R88 ;  /* 0x0009c45801007387 */ /* 0x0007e20000100800 */
[----:B-1----:R-:W-:-:S02]  /*cb60*/  LEA.HI.X.SX32 R90, R44, R2, 0x1, P0 ;  /* 0x000000022c5a7211 */ /* 0x002fc400000f0eff */
        /* <DEDUP_REMOVED lines=8> */
[C---:B------:R-:W-:Y:S01]  /*cbf0*/  IMAD R51, R4.reuse, 0x2, R50 ;  /* 0x0000000204337824 */ /* 0x040fe200078e0232 */
        /* <DEDUP_REMOVED lines=24> */
[----:B------:R2:W-:Y:S04]  /*cd80*/  STL [R1+0x9e8], R89 ;  /* 0x0009e85901007387 */ /* 0x0005e80000100800 */
[----:B------:R3:W-:Y:S01]  /*cd90*/  STL [R1+0x9f0], R88 ;  /* 0x0009f05801007387 */ /* 0x0007e20000100800 */
[-C--:B-1----:R-:W-:Y:S02]  /*cda0*/  LEA R90, P0, R53, R3.reuse, 0x1 ;  /* 0x00000003355a7211 */ /* 0x082fe400078008ff */
[-C--:B--2---:R-:W-:Y:S01]  /*cdb0*/  LEA R89, P1, R52, R3.reuse, 0x1 ;  /* 0x0000000334597211 */ /* 0x084fe200078208ff */
[----:B------:R-:W-:Y:S01]  /*cdc0*/  IMAD R54, R4, 0x2, R6 ;  /* 0x0000000204367824 */ /* 0x000fe200078e0206 */
[----:B---3--:R-:W-:Y:S01]  /*cdd0*/  LEA R88, P2, R6, R3, 0x1 ;  /* 0x0000000306587211 */ /* 0x008fe200078408ff */
[----:B------:R-:W-:Y:S02]  /*cde0*/  STL [R1+0x9fc], R90 ;  /* 0x0009fc5a01007387 */ /* 0x000fe40000100800 */
[----:B------:R-:W-:-:S02]  /*cdf0*/  IMAD R9, R4, 0x2, R54 ;  /* 0x0000000204097824 */ /* 0x000fc400078e0236 */
[----:B------:R1:W-:Y:S01]  /*ce00*/  STL [R1+0xa04], R89 ;  /* 0x000a045901007387 */ /* 0x0003e20000100800 */
[----:B------:R-:W-:-:S03]  /*ce10*/  LEA.HI.X.SX32 R6, R6, R2, 0x1, P2 ;  /* 0x0000000206067211 */ /* 0x000fc600010f0eff */
[----:B------:R2:W-:Y:S01]  /*ce20*/  STL [R1+0xa0c], R88 ;  /* 0x000a0c5801007387 */ /* 0x0005e20000100800 */
[-C--:B-1----:R-:W-:Y:S02]  /*ce30*/  LEA.HI.X.SX32 R89, R53, R2.reuse, 0x1, P0 ;  /* 0x0000000235597211 */ /* 0x082fe400000f0eff */
[----:B--2---:R-:W-:-:S03]  /*ce40*/  LEA.HI.X.SX32 R88, R52, R2, 0x1, P1 ;  /* 0x0000000234587211 */ /* 0x004fc600008f0eff */
[----:B------:R1:W-:Y:S01]  /*ce50*/  STL [R1+0x9f8], R89 ;  /* 0x0009f85901007387 */ /* 0x0003e20000100800 */
[----:B------:R-:W-:-:S03]  /*ce60*/  IMAD R8, R4, 0x2, R9 ;  /* 0x0000000204087824 */ /* 0x000fc600078e0209 */
[----:B------:R2:W-:Y:S01]  /*ce70*/  STL [R1+0xa00], R88 ;  /* 0x000a005801007387 */ /* 0x0005e20000100800 */
[----:B------:R-:W-:-:S03]  /*ce80*/  IMAD R55, R4, 0x2, R8 ;  /* 0x0000000204377824 */ /* 0x000fc600078e0208 */
[----:B------:R3:W-:Y:S01]  /*ce90*/  STL [R1+0xa08], R6 ;  /* 0x000a080601007387 */ /* 0x0007e20000100800 */
[-C--:B-1----:R-:W-:Y:S01]  /*cea0*/  LEA R89, P0, R54, R3.reuse, 0x1 ;  /* 0x0000000336597211 */ /* 0x082fe200078008ff */
[----:B------:R-:W-:Y:S01]  /*ceb0*/  IMAD R17, R4, 0x2, R55 ;  /* 0x0000000204117824 */ /* 0x000fe200078e0237 */
[CC--:B--2---:R-:W-:Y:S02]  /*cec0*/  LEA R88, P2, R8.reuse, R3.reuse, 0x1 ;  /* 0x0000000308587211 */ /* 0x0c4fe400078408ff */
[----:B---3--:R-:W-:Y:S01]  /*ced0*/  LEA R6, P1, R9, R3, 0x1 ;  /* 0x0000000309067211 */ /* 0x008fe200078208ff */
[----:B------:R-:W-:Y:S01]  /*cee0*/  STL [R1+0xa14], R89 ;  /* 0x000a145901007387 */ /* 0x000fe20000100800 */
[----:B------:R-:W-:-:S03]  /*cef0*/  LEA.HI.X.SX32 R8, R8, R2, 0x1, P2 ;  /* 0x0000000208087211 */ /* 0x000fc600010f0eff */
[----:B------:R1:W-:Y:S01]  /*cf00*/  STL [R1+0xa1c], R6 ;  /* 0x000a1c0601007387 */ /* 0x0003e20000100800 */
[-C--:B------:R-:W-:Y:S01]  /*cf10*/  LEA.HI.X.SX32 R9, R9, R2.reuse, 0x1, P1 ;  /* 0x0000000209097211 */ /* 0x080fe200008f0eff */
[----:B------:R-:W-:Y:S02]  /*cf20*/  IMAD R12, R4, 0x2, R17 ;  /* 0x00000002040c7824 */ /* 0x000fe400078e0211 */
[----:B------:R2:W-:Y:S01]  /*cf30*/  STL [R1+0xa24], R88 ;  /* 0x000a245801007387 */ /* 0x0005e20000100800 */
[----:B-1----:R-:W-:-:S05]  /*cf40*/  LEA.HI.X.SX32 R6, R54, R2, 0x1, P0 ;  /* 0x0000000236067211 */ /* 0x002fca00000f0eff */
[----:B------:R-:W-:Y:S01]  /*cf50*/  STL [R1+0xa10], R6 ;  /* 0x000a100601007387 */ /* 0x000fe20000100800 */
[----:B--2---:R-:W-:-:S03]  /*cf60*/  LEA R88, P0, R55, R3, 0x1 ;  /* 0x0000000337587211 */ /* 0x004fc600078008ff */
[----:B------:R1:W-:Y:S01]  /*cf70*/  STL [R1+0xa18], R9 ;  /* 0x000a180901007387 */ /* 0x0003e20000100800 */
[----:B------:R-:W-:-:S03]  /*cf80*/  IMAD R16, R4, 0x2, R12 ;  /* 0x0000000204107824 */ /* 0x000fc600078e020c */
[----:B------:R2:W-:Y:S01]  /*cf90*/  STL [R1+0xa20], R8 ;  /* 0x000a200801007387 */ /* 0x0005e20000100800 */
[----:B------:R-:W-:Y:S01]  /*cfa0*/  IMAD R7, R4, 0x2, R16 ;  /* 0x0000000204077824 */ /* 0x000fe200078e0210 */
[CC--:B-1----:R-:W-:Y:S02]  /*cfb0*/  LEA R9, P2, R12.reuse, R3.reuse, 0x1 ;  /* 0x000000030c097211 */ /* 0x0c2fe400078408ff */
[----:B--2---:R-:W-:Y:S01]  /*cfc0*/  LEA R8, P1, R17, R3, 0x1 ;  /* 0x0000000311087211 */ /* 0x004fe200078208ff */
[----:B------:R-:W-:Y:S04]  /*cfd0*/  STL [R1+0xa2c], R88 ;  /* 0x000a2c5801007387 */ /* 0x000fe80000100800 */
[----:B------:R1:W-:Y:S01]  /*cfe0*/  STL [R1+0xa34], R8 ;  /* 0x000a340801007387 */ /* 0x0003e20000100800 */
[----:B------:R-:W-:-:S03]  /*cff0*/  LEA.HI.X.SX32 R12, R12, R2, 0x1, P2 ;  /* 0x000000020c0c7211 */ /* 0x000fc600010f0eff */
[----:B------:R2:W-:Y:S01]  /*d000*/  STL [R1+0xa3c], R9 ;  /* 0x000a3c0901007387 */ /* 0x0005e20000100800 */
[----:B------:R-:W-:Y:S01]  /*d010*/  IMAD R11, R4, 0x2, R7 ;  /* 0x00000002040b7824 */ /* 0x000fe200078e0207 */
[-C--:B-1----:R-:W-:Y:S02]  /*d020*/  LEA.HI.X.SX32 R8, R55, R2.reuse, 0x1, P0 ;  /* 0x0000000237087211 */ /* 0x082fe400000f0eff */
[----:B--2---:R-:W-:-:S03]  /*d030*/  LEA.HI.X.SX32 R9, R17, R2, 0x1, P1 ;  /* 0x0000000211097211 */ /* 0x004fc600008f0eff */
[----:B------:R-:W-:Y:S01]  /*d040*/  STL [R1+0xa28], R8 ;  /* 0x000a280801007387 */ /* 0x000fe20000100800 */
[----:B------:R-:W-:-:S03]  /*d050*/  LEA R17, P1, R7, R3, 0x1 ;  /* 0x0000000307117211 */ /* 0x000fc600078208ff */
[----:B------:R1:W-:Y:S04]  /*d060*/  STL [R1+0xa30], R9 ;  /* 0x000a300901007387 */ /* 0x0003e80000100800 */
[----:B------:R2:W-:Y:S01]  /*d070*/  STL [R1+0xa38], R12 ;  /* 0x000a380c01007387 */ /* 0x0005e20000100800 */
[-C--:B-1----:R-:W-:Y:S02]  /*d080*/  LEA R9, P0, R16, R3.reuse, 0x1 ;  /* 0x0000000310097211 */ /* 0x082fe400078008ff */
[----:B--2---:R-:W-:-:S03]  /*d090*/  LEA R12, P2, R11, R3, 0x1 ;  /* 0x000000030b0c7211 */ /* 0x004fc600078408ff */
[----:B------:R-:W-:Y:S01]  /*d0a0*/  STL [R1+0xa44], R9 ;  /* 0x000a440901007387 */ /* 0x000fe20000100800 */
[----:B------:R-:W-:Y:S01]  /*d0b0*/  IMAD R13, R4, 0x2, R11 ;  /* 0x00000002040d7824 */ /* 0x000fe200078e020b */
[----:B------:R-:W-:Y:S02]  /*d0c0*/  LEA.HI.X.SX32 R16, R16, R2, 0x1, P0 ;  /* 0x0000000210107211 */ /* 0x000fe400000f0eff */
[----:B------:R-:W-:Y:S01]  /*d0d0*/  STL [R1+0xa4c], R17 ;  /* 0x000a4c1101007387 */ /* 0x000fe20000100800 */
[----:B------:R-:W-:-:S03]  /*d0e0*/  IMAD R19, R4, 0x2, R13 ;  /* 0x0000000204137824 */ /* 0x000fc600078e020d */
[----:B------:R1:W-:Y:S01]  /*d0f0*/  STL [R1+0xa54], R12 ;  /* 0x000a540c01007387 */ /* 0x0003e20000100800 */
[----:B------:R-:W-:-:S03]  /*d100*/  IMAD R10, R4, 0x2, R19 ;  /* 0x00000002040a7824 */ /* 0x000fc600078e0213 */
[----:B------:R2:W-:Y:S01]  /*d110*/  STL [R1+0xa40], R16 ;  /* 0x000a401001007387 */ /* 0x0005e20000100800 */
[-C--:B-1----:R-:W-:Y:S02]  /*d120*/  LEA.HI.X.SX32 R12, R7, R2.reuse, 0x1, P1 ;  /* 0x00000002070c7211 */ /* 0x082fe400008f0eff */
[----:B------:R-:W-:-:S03]  /*d130*/  LEA.HI.X.SX32 R7, R11, R2, 0x1, P2 ;  /* 0x000000020b077211 */ /* 0x000fc600010f0eff */
[----:B------:R1:W-:Y:S04]  /*d140*/  STL [R1+0xa48], R12 ;  /* 0x000a480c01007387 */ /* 0x0003e80000100800 */
[----:B------:R3:W-:Y:S01]  /*d150*/  STL [R1+0xa50], R7 ;  /* 0x000a500701007387 */ /* 0x0007e20000100800 */
[-C--:B--2---:R-:W-:Y:S02]  /*d160*/  LEA R16, P2, R10, R3.reuse, 0x1 ;  /* 0x000000030a107211 */ /* 0x084fe400078408ff */
[-C--:B-1----:R-:W-:Y:S02]  /*d170*/  LEA R12, P0, R13, R3.reuse, 0x1 ;  /* 0x000000030d0c7211 */ /* 0x082fe400078008ff */
[----:B---3--:R-:W-:-:S03]  /*d180*/  LEA R7, P1, R19, R3, 0x1 ;  /* 0x0000000313077211 */ /* 0x008fc600078208ff */
[----:B------:R-:W-:Y:S01]  /*d190*/  STL [R1+0xa5c], R12 ;  /* 0x000a5c0c01007387 */ /* 0x000fe20000100800 */
[----:B------:R-:W-:-:S03]  /*d1a0*/  IMAD R23, R4, 0x2, R10 ;  /* 0x0000000204177824 */ /* 0x000fc600078e020a */
[----:B------:R1:W-:Y:S01]  /*d1b0*/  STL [R1+0xa64], R7 ;  /* 0x000a640701007387 */ /* 0x0003e20000100800 */
[-C--:B------:R-:W-:Y:S01]  /*d1c0*/  LEA.HI.X.SX32 R10, R10, R2.reuse, 0x1, P2 ;  /* 0x000000020a0a7211 */ /* 0x080fe200010f0eff */
[C---:B------:R-:W-:Y:S02]  /*d1d0*/  IMAD R18, R4.reuse, 0x2, R23 ;  /* 0x0000000204127824 */ /* 0x040fe400078e0217 */
[----:B------:R2:W-:Y:S01]  /*d1e0*/  STL [R1+0xa6c], R16 ;  /* 0x000a6c1001007387 */ /* 0x0005e20000100800 */
[-C--:B-1----:R-:W-:Y:S02]  /*d1f0*/  LEA.HI.X.SX32 R7, R13, R2.reuse, 0x1, P0 ;  /* 0x000000020d077211 */ /* 0x082fe400000f0eff */
[----:B------:R-:W-:Y:S01]  /*d200*/  LEA.HI.X.SX32 R13, R19, R2, 0x1, P1 ;  /* 0x00000002130d7211 */ /* 0x000fe200008f0eff */
[----:B------:R-:W-:Y:S02]  /*d210*/  IMAD R21, R4, 0x2, R18 ;  /* 0x0000000204157824 */ /* 0x000fe400078e0212 */
[----:B------:R-:W-:Y:S01]  /*d220*/  STL [R1+0xa58], R7 ;  /* 0x000a580701007387 */ /* 0x000fe20000100800 */
[----:B--2---:R-:W-:-:S03]  /*d230*/  LEA R16, P0, R23, R3, 0x1 ;  /* 0x0000000317107211 */ /* 0x004fc600078008ff */
        /* <DEDUP_REMOVED lines=34> */
[----:B------:R-:W-:Y:S01]  /*d460*/  STL [R1+0xaa4], R20 ;  /* 0x000aa41401007387 */ /* 0x000fe20000100800 */
[-C--:B-1----:R-:W-:Y:S02]  /*d470*/  LEA R18, P2, R27, R3.reuse, 0x1 ;  /* 0x000000031b127211 */ /* 0x082fe400078408ff */
[----:B--2---:R-:W-:-:S05]  /*d480*/  LEA R13, P1, R24, R3, 0x1 ;  /* 0x00000003180d7211 */ /* 0x004fca00078208ff */
        /* <DEDUP_REMOVED lines=8> */
[----:B------:R1:W-:Y:S01]  /*d510*/  STL [R1+0xaa8], R21 ;  /* 0x000aa81501007387 */ /* 0x0003e20000100800 */
[----:B------:R-:W-:-:S03]  /*d520*/  IMAD R33, R4, 0x2, R26 ;  /* 0x0000000204217824 */ /* 0x000fc600078e021a */
[----:B------:R2:W-:Y:S01]  /*d530*/  STL [R1+0xab0], R18 ;  /* 0x000ab01201007387 */ /* 0x0005e20000100800 */
[----:B------:R-:W-:Y:S01]  /*d540*/  IMAD R5, R4, 0x2, R33 ;  /* 0x0000000204057824 */ /* 0x000fe200078e0221 */
[-C--:B-1----:R-:W-:Y:S02]  /*d550*/  LEA R21, P2, R26, R3.reuse, 0x1 ;  /* 0x000000031a157211 */ /* 0x082fe400078408ff */
[----:B--2---:R-:W-:Y:S01]  /*d560*/  LEA R18, P1, R30, R3, 0x1 ;  /* 0x000000031e127211 */ /* 0x004fe200078208ff */
[----:B------:R1:W-:Y:S04]  /*d570*/  STL [R1+0xabc], R22 ;  /* 0x000abc1601007387 */ /* 0x0003e80000100800 */
[----:B------:R2:W-:Y:S04]  /*d580*/  STL [R1+0xac4], R18 ;  /* 0x000ac41201007387 */ /* 0x0005e80000100800 */
[----:B------:R3:W-:Y:S01]  /*d590*/  STL [R1+0xacc], R21 ;  /* 0x000acc1501007387 */ /* 0x0007e20000100800 */
[----:B-1----:R-:W-:-:S02]  /*d5a0*/  LEA.HI.X.SX32 R22, R26, R2, 0x1, P2 ;  /* 0x000000021a167211 */ /* 0x002fc400010f0eff */
[-C--:B--2---:R-:W-:Y:S01]  /*d5b0*/  LEA.HI.X.SX32 R18, R28, R2.reuse, 0x1, P0 ;  /* 0x000000021c127211 */ /* 0x084fe200000f0eff */
[----:B------:R-:W-:Y:S01]  /*d5c0*/  IMAD R31, R4, 0x2, R5 ;  /* 0x00000002041f7824 */ /* 0x000fe200078e0205 */
        /* <DEDUP_REMOVED lines=9> */
[----:B------:R-:W-:-:S03]  /*d660*/  IMAD R34, R4, 0x2, R32 ;  /* 0x0000000204227824 */ /* 0x000fc600078e0220 */
[----:B------:R1:W-:Y:S04]  /*d670*/  STL [R1+0xadc], R22 ;  /* 0x000adc1601007387 */ /* 0x0003e80000100800 */
[----:B------:R2:W-:Y:S01]  /*d680*/  STL [R1+0xae4], R88 ;  /* 0x000ae45801007387 */ /* 0x0005e20000100800 */
[----:B------:R-:W-:Y:S01]  /*d690*/  IMAD R6, R4, 0x2, R34 ;  /* 0x0000000204067824 */ /* 0x000fe200078e0222 */
[-C--:B-1----:R-:W-:Y:S02]  /*d6a0*/  LEA.HI.X.SX32 R22, R33, R2.reuse, 0x1, P0 ;  /* 0x0000000221167211 */ /* 0x082fe400000f0eff */
[-C--:B--2---:R-:W-:Y:S02]  /*d6b0*/  LEA.HI.X.SX32 R88, R5, R2.reuse, 0x1, P1 ;  /* 0x0000000205587211 */ /* 0x084fe400008f0eff */
[----:B------:R-:W-:Y:S01]  /*d6c0*/  LEA.HI.X.SX32 R5, R31, R2, 0x1, P2 ;  /* 0x000000021f057211 */ /* 0x000fe200010f0eff */
[----:B------:R-:W-:Y:S01]  /*d6d0*/  STL [R1+0xad0], R22 ;  /* 0x000ad01601007387 */ /* 0x000fe20000100800 */
[----:B------:R-:W-:-:S03]  /*d6e0*/  LEA R89, P0, R32, R3, 0x1 ;  /* 0x0000000320597211 */ /* 0x000fc600078008ff */
[----:B------:R1:W-:Y:S04]  /*d6f0*/  STL [R1+0xad8], R88 ;  /* 0x000ad85801007387 */ /* 0x0003e80000100800 */
[----:B------:R2:W-:Y:S01]  /*d700*/  STL [R1+0xae0], R5 ;  /* 0x000ae00501007387 */ /* 0x0005e20000100800 */
[----:B------:R-:W-:Y:S01]  /*d710*/  IMAD R35, R4, 0x2, R6 ;  /* 0x0000000204237824 */ /* 0x000fe200078e0206 */
[-C--:B-1----:R-:W-:Y:S02]  /*d720*/  LEA R88, P2, R6, R3.reuse, 0x1 ;  /* 0x0000000306587211 */ /* 0x082fe400078408ff */
[----:B--2---:R-:W-:Y:S01]  /*d730*/  LEA R5, P1, R34, R3, 0x1 ;  /* 0x0000000322057211 */ /* 0x004fe200078208ff */
[----:B------:R-:W-:Y:S01]  /*d740*/  STL [R1+0xaec], R89 ;  /* 0x000aec5901007387 */ /* 0x000fe20000100800 */
[----:B------:R-:W-:-:S03]  /*d750*/  LEA.HI.X.SX32 R6, R6, R2, 0x1, P2 ;  /* 0x0000000206067211 */ /* 0x000fc600010f0eff */
[----:B------:R1:W-:Y:S01]  /*d760*/  STL [R1+0xaf4], R5 ;  /* 0x000af40501007387 */ /* 0x0003e20000100800 */
[----:B------:R-:W-:-:S03]  /*d770*/  IMAD R8, R4, 0x2, R35 ;  /* 0x0000000204087824 */ /* 0x000fc600078e0223 */
[----:B------:R2:W-:Y:S01]  /*d780*/  STL [R1+0xafc], R88 ;  /* 0x000afc5801007387 */ /* 0x0005e20000100800 */
[-C--:B-1----:R-:W-:Y:S02]  /*d790*/  LEA.HI.X.SX32 R5, R32, R2.reuse, 0x1, P0 ;  /* 0x0000000220057211 */ /* 0x082fe400000f0eff */
[----:B--2---:R-:W-:-:S03]  /*d7a0*/  LEA.HI.X.SX32 R88, R34, R2, 0x1, P1 ;  /* 0x0000000222587211 */ /* 0x004fc600008f0eff */
[----:B------:R-:W-:Y:S01]  /*d7b0*/  STL [R1+0xae8], R5 ;  /* 0x000ae80501007387 */ /* 0x000fe20000100800 */
[C---:B------:R-:W-:Y:S01]  /*d7c0*/  IMAD R9, R4.reuse, 0x2, R8 ;  /* 0x0000000204097824 */ /* 0x040fe200078e0208 */
[----:B------:R-:W-:Y:S02]  /*d7d0*/  LEA R89, P0, R35, R3, 0x1 ;  /* 0x0000000323597211 */ /* 0x000fe400078008ff */
[----:B------:R1:W-:Y:S04]  /*d7e0*/  STL [R1+0xaf0], R88 ;  /* 0x000af05801007387 */ /* 0x0003e80000100800 */
[----:B------:R2:W-:Y:S01]  /*d7f0*/  STL [R1+0xaf8], R6 ;  /* 0x000af80601007387 */ /* 0x0005e20000100800 */
[----:B------:R-:W-:-:S03]  /*d800*/  IMAD R11, R4, 0x2, R9 ;  /* 0x00000002040b7824 */ /* 0x000fc600078e0209 */
[----:B------:R-:W-:Y:S01]  /*d810*/  STL [R1+0xb04], R89 ;  /* 0x000b045901007387 */ /* 0x000fe20000100800 */
[CC--:B-1----:R-:W-:Y:S02]  /*d820*/  LEA R88, P2, R9.reuse, R3.reuse, 0x1 ;  /* 0x0000000309587211 */ /* 0x0c2fe400078408ff */
[----:B--2---:R-:W-:Y:S01]  /*d830*/  LEA R6, P1, R8, R3, 0x1 ;  /* 0x0000000308067211 */ /* 0x004fe200078208ff */
[----:B------:R-:W-:Y:S01]  /*d840*/  IMAD R12, R4, 0x2, R11 ;  /* 0x00000002040c7824 */ /* 0x000fe200078e020b */
[----:B------:R-:W-:-:S03]  /*d850*/  LEA.HI.X.SX32 R9, R9, R2, 0x1, P2 ;  /* 0x0000000209097211 */ /* 0x000fc600010f0eff */
[----:B------:R1:W-:Y:S01]  /*d860*/  STL [R1+0xb0c], R6 ;  /* 0x000b0c0601007387 */ /* 0x0003e20000100800 */
[-C--:B------:R-:W-:Y:S01]  /*d870*/  LEA.HI.X.SX32 R8, R8, R2.reuse, 0x1, P1 ;  /* 0x0000000208087211 */ /* 0x080fe200008f0eff */
[----:B------:R-:W-:Y:S02]  /*d880*/  IMAD R7, R4, 0x2, R12 ;  /* 0x0000000204077824 */ /* 0x000fe400078e020c */
[----:B------:R2:W-:Y:S01]  /*d890*/  STL [R1+0xb14], R88 ;  /* 0x000b145801007387 */ /* 0x0005e20000100800 */
[----:B-1----:R-:W-:-:S05]  /*d8a0*/  LEA.HI.X.SX32 R6, R35, R2, 0x1, P0 ;  /* 0x0000000223067211 */ /* 0x002fca00000f0eff */
[----:B------:R-:W-:Y:S04]  /*d8b0*/  STL [R1+0xb00], R6 ;  /* 0x000b000601007387 */ /* 0x000fe80000100800 */
[----:B------:R1:W-:Y:S01]  /*d8c0*/  STL [R1+0xb08], R8 ;  /* 0x000b080801007387 */ /* 0x0003e20000100800 */
[----:B------:R-:W-:-:S03]  /*d8d0*/  IMAD R19, R4, 0x2, R7 ;  /* 0x0000000204137824 */ /* 0x000fc600078e0207 */
        /* <DEDUP_REMOVED lines=8> */
[----:B------:R-:W-:Y:S02]  /*d960*/  IMAD R16, R4, 0x2, R10 ;  /* 0x0000000204107824 */ /* 0x000fe400078e020a */
[----:B------:R-:W-:Y:S01]  /*d970*/  STL [R1+0xb2c], R88 ;  /* 0x000b2c5801007387 */ /* 0x000fe20000100800 */
[-C--:B-1----:R-:W-:Y:S02]  /*d980*/  LEA.HI.X.SX32 R9, R11, R2.reuse, 0x1, P0 ;  /* 0x000000020b097211 */ /* 0x082fe400000f0eff */
[----:B------:R-:W-:-:S03]  /*d990*/  LEA.HI.X.SX32 R11, R12, R2, 0x1, P1 ;  /* 0x000000020c0b7211 */ /* 0x000fc600008f0eff */
        /* <DEDUP_REMOVED lines=17> */
[----:B------:R1:W-:Y:S01]  /*dab0*/  STL [R1+0xb38], R12 ;  /* 0x000b380c01007387 */ /* 0x0003e20000100800 */
[----:B------:R-:W-:-:S03]  /*dac0*/  IMAD R23, R4, 0x2, R13 ;  /* 0x0000000204177824 */ /* 0x000fc600078e020d */
[----:B------:R2:W-:Y:S01]  /*dad0*/  STL [R1+0xb40], R10 ;  /* 0x000b400a01007387 */ /* 0x0005e20000100800 */
[----:B------:R-:W-:Y:S01]  /*dae0*/  IMAD R18, R4, 0x2, R23 ;  /* 0x0000000204127824 */ /* 0x000fe200078e0217 */
[CC--:B-1----:R-:W-:Y:S02]  /*daf0*/  LEA R12, P2, R13.reuse, R3.reuse, 0x1 ;  /* 0x000000030d0c7211 */ /* 0x0c2fe400078408ff */
[----:B--2---:R-:W-:Y:S01]  /*db00*/  LEA R10, P1, R20, R3, 0x1 ;  /* 0x00000003140a7211 */ /* 0x004fe200078208ff */
[----:B------:R-:W-:Y:S01]  /*db10*/  STL [R1+0xb4c], R16 ;  /* 0x000b4c1001007387 */ /* 0x000fe20000100800 */
[----:B------:R-:W-:-:S03]  /*db20*/  LEA.HI.X.SX32 R13, R13, R2, 0x1, P2 ;  /* 0x000000020d0d7211 */ /* 0x000fc600010f0eff */
[----:B------:R1:W-:Y:S04]  /*db30*/  STL [R1+0xb54], R10 ;  /* 0x000b540a01007387 */ /* 0x0003e80000100800 */
        /* <DEDUP_REMOVED lines=28> */
[----:B------:R-:W-:Y:S02]  /*dd00*/  LEA.HI.X.SX32 R20, R22, R2, 0x1, P0 ;  /* 0x0000000216147211 */ /* 0x000fe400000f0eff */
[----:B------:R1:W-:Y:S04]  /*dd10*/  STL [R1+0xb84], R19 ;  /* 0x000b841301007387 */ /* 0x0003e80000100800 */
[----:B------:R2:W-:Y:S01]  /*dd20*/  STL [R1+0xb8c], R18 ;  /* 0x000b8c1201007387 */ /* 0x0005e20000100800 */
[----:B------:R-:W-:-:S03]  /*dd30*/  IMAD R8, R4, 0x2, R6 ;  /* 0x0000000204087824 */ /* 0x000fc600078e0206 */
[----:B------:R3:W-:Y:S01]  /*dd40*/  STL [R1+0xb78], R20 ;  /* 0x000b781401007387 */ /* 0x0007e20000100800 */
[-C--:B-1----:R-:W-:Y:S02]  /*dd50*/  LEA.HI.X.SX32 R19, R5, R2.reuse, 0x1, P2 ;  /* 0x0000000205137211 */ /* 0x082fe400010f0eff */
[----:B--2---:R-:W-:Y:S01]  /*dd60*/  LEA.HI.X.SX32 R18, R24, R2, 0x1, P1 ;  /* 0x0000000218127211 */ /* 0x004fe200008f0eff */
[----:B------:R-:W-:-:S04]  /*dd70*/  IMAD R9, R4, 0x2, R8 ;  /* 0x0000000204097824 */ /* 0x000fc800078e0208 */
[----:B------:R1:W-:Y:S01]  /*dd80*/  STL [R1+0xb80], R18 ;  /* 0x000b801201007387 */ /* 0x0003e20000100800 */
[----:B---3--:R-:W-:-:S03]  /*dd90*/  LEA R20, P1, R6, R3, 0x1 ;  /* 0x0000000306147211 */ /* 0x008fc600078208ff */
[----:B------:R2:W-:Y:S01]  /*dda0*/  STL [R1+0xb88], R19 ;  /* 0x000b881301007387 */ /* 0x0005e20000100800 */
[----:B------:R-:W-:Y:S01]  /*ddb0*/  IMAD R11, R4, 0x2, R9 ;  /* 0x00000002040b7824 */ /* 0x000fe200078e0209 */
[-C--:B-1----:R-:W-:Y:S02]  /*ddc0*/  LEA R18, P0, R25, R3.reuse, 0x1 ;  /* 0x0000000319127211 */ /* 0x082fe400078008ff */
[----:B--2---:R-:W-:-:S03]  /*ddd0*/  LEA R19, P2, R8, R3, 0x1 ;  /* 0x0000000308137211 */ /* 0x004fc600078408ff */
[----:B------:R-:W-:Y:S01]  /*dde0*/  STL [R1+0xb94], R18 ;  /* 0x000b941201007387 */ /* 0x000fe20000100800 */
[----:B------:R-:W-:-:S03]  /*ddf0*/  LEA.HI.X.SX32 R21, R25, R2, 0x1, P0 ;  /* 0x0000000219157211 */ /* 0x000fc600000f0eff */
[----:B------:R1:W-:Y:S01]  /*de00*/  STL [R1+0xb9c], R20 ;  /* 0x000b9c1401007387 */ /* 0x0003e20000100800 */
[----:B------:R-:W-:-:S03]  /*de10*/  IMAD R7, R4, 0x2, R11 ;  /* 0x0000000204077824 */ /* 0x000fc600078e020b */
[----:B------:R2:W-:Y:S01]  /*de20*/  STL [R1+0xba4], R19 ;  /* 0x000ba41301007387 */ /* 0x0005e20000100800 */
[----:B-1----:R-:W-:-:S03]  /*de30*/  LEA.HI.X.SX32 R20, R6, R2, 0x1, P1 ;  /* 0x0000000206147211 */ /* 0x002fc600008f0eff */
[----:B------:R-:W-:Y:S01]  /*de40*/  STL [R1+0xb90], R21 ;  /* 0x000b901501007387 */ /* 0x000fe20000100800 */
[----:B--2---:R-:W-:-:S03]  /*de50*/  LEA.HI.X.SX32 R19, R8, R2, 0x1, P2 ;  /* 0x0000000208137211 */ /* 0x004fc600010f0eff */
[----:B------:R1:W-:Y:S01]  /*de60*/  STL [R1+0xb98], R20 ;  /* 0x000b981401007387 */ /* 0x0003e20000100800 */
[CC--:B------:R-:W-:Y:S01]  /*de70*/  LEA R8, P0, R9.reuse, R3.reuse, 0x1 ;  /* 0x0000000309087211 */ /* 0x0c0fe200078008ff */
[C---:B------:R-:W-:Y:S02]  /*de80*/  IMAD R16, R4.reuse, 0x2, R7 ;  /* 0x0000000204107824 */ /* 0x040fe400078e0207 */
[----:B------:R2:W-:Y:S01]  /*de90*/  STL [R1+0xba0], R19 ;  /* 0x000ba01301007387 */ /* 0x0005e20000100800 */
[-C--:B------:R-:W-:Y:S01]  /*dea0*/  LEA.HI.X.SX32 R9, R9, R2.reuse, 0x1, P0 ;  /* 0x0000000209097211 */ /* 0x080fe200000f0eff */
[----:B------:R-:W-:Y:S01]  /*deb0*/  IMAD R10, R4, 0x2, R16 ;  /* 0x00000002040a7824 */ /* 0x000fe200078e0210 */
[-C--:B-1----:R-:W-:Y:S02]  /*dec0*/  LEA R20, P1, R11, R3.reuse, 0x1 ;  /* 0x000000030b147211 */ /* 0x082fe400078208ff */
[----:B--2---:R-:W-:Y:S01]  /*ded0*/  LEA R19, P2, R7, R3, 0x1 ;  /* 0x0000000307137211 */ /* 0x004fe200078408ff */
[----:B------:R-:W-:Y:S01]  /*dee0*/  STL [R1+0xbac], R8 ;  /* 0x000bac0801007387 */ /* 0x000fe20000100800 */
[----:B------:R-:W-:-:S02]  /*def0*/  LEA.HI.X.SX32 R11, R11, R2, 0x1, P1 ;  /* 0x000000020b0b7211 */ /* 0x000fc400008f0eff */
[----:B------:R-:W-:Y:S01]  /*df00*/  LEA.HI.X.SX32 R7, R7, R2, 0x1, P2 ;  /* 0x0000000207077211 */ /* 0x000fe200010f0eff */
[----:B------:R-:W-:Y:S01]  /*df10*/  STL [R1+0xbb4], R20 ;  /* 0x000bb41401007387 */ /* 0x000fe20000100800 */
[----:B------:R-:W-:-:S03]  /*df20*/  IMAD R12, R4, 0x2, R10 ;  /* 0x00000002040c7824 */ /* 0x000fc600078e020a */
[----:B------:R1:W-:Y:S04]  /*df30*/  STL [R1+0xbbc], R19 ;  /* 0x000bbc1301007387 */ /* 0x0003e80000100800 */
[----:B------:R-:W-:Y:S01]  /*df40*/  STL [R1+0xba8], R9 ;  /* 0x000ba80901007387 */ /* 0x000fe20000100800 */
[----:B------:R-:W-:-:S03]  /*df50*/  IMAD R13, R4, 0x2, R12 ;  /* 0x00000002040d7824 */ /* 0x000fc600078e020c */
[----:B------:R2:W-:Y:S04]  /*df60*/  STL [R1+0xbb0], R11 ;  /* 0x000bb00b01007387 */ /* 0x0005e80000100800 */
[----:B------:R3:W-:Y:S01]  /*df70*/  STL [R1+0xbb8], R7 ;  /* 0x000bb80701007387 */ /* 0x0007e20000100800 */
[-C--:B-1----:R-:W-:Y:S02]  /*df80*/  LEA R19, P2, R12, R3.reuse, 0x1 ;  /* 0x000000030c137211 */ /* 0x082fe400078408ff */
[-C--:B--2---:R-:W-:Y:S02]  /*df90*/  LEA R11, P0, R16, R3.reuse, 0x1 ;  /* 0x00000003100b7211 */ /* 0x084fe400078008ff */
[----:B---3--:R-:W-:-:S03]  /*dfa0*/  LEA R7, P1, R10, R3, 0x1 ;  /* 0x000000030a077211 */ /* 0x008fc600078208ff */
[----:B------:R-:W-:Y:S01]  /*dfb0*/  STL [R1+0xbc4], R11 ;  /* 0x000bc40b01007387 */ /* 0x000fe20000100800 */
[----:B------:R-:W-:-:S03]  /*dfc0*/  IMAD R17, R4, 0x2, R13 ;  /* 0x0000000204117824 */ /* 0x000fc600078e020d */
[----:B------:R1:W-:Y:S01]  /*dfd0*/  STL [R1+0xbcc], R7 ;  /* 0x000bcc0701007387 */ /* 0x0003e20000100800 */
[----:B------:R-:W-:-:S03]  /*dfe0*/  IMAD R5, R4, 0x2, R17 ;  /* 0x0000000204057824 */ /* 0x000fc600078e0211 */
[----:B------:R-:W-:Y:S01]  /*dff0*/  STL [R1+0xbd4], R19 ;  /* 0x000bd41301007387 */ /* 0x000fe20000100800 */
[-C--:B-1----:R-:W-:Y:S02]  /*e000*/  LEA.HI.X.SX32 R7, R16, R2.reuse, 0x1, P0 ;  /* 0x0000000210077211 */ /* 0x082fe400000f0eff */
[-C--:B------:R-:W-:Y:S02]  /*e010*/  LEA.HI.X.SX32 R16, R10, R2.reuse, 0x1, P1 ;  /* 0x000000020a107211 */ /* 0x080fe400008f0eff */
[----:B------:R-:W-:Y:S01]  /*e020*/  LEA.HI.X.SX32 R10, R12, R2, 0x1, P2 ;  /* 0x000000020c0a7211 */ /* 0x000fe200010f0eff */
[----:B------:R-:W-:Y:S01]  /*e030*/  STL [R1+0xbc0], R7 ;  /* 0x000bc00701007387 */ /* 0x000fe20000100800 */
[----:B------:R-:W-:-:S03]  /*e040*/  LEA R12, P0, R13, R3, 0x1 ;  /* 0x000000030d0c7211 */ /* 0x000fc600078008ff */
[----:B------:R1:W-:Y:S01]  /*e050*/  STL [R1+0xbc8], R16 ;  /* 0x000bc81001007387 */ /* 0x0003e20000100800 */
[----:B------:R-:W-:-:S03]  /*e060*/  IMAD R18, R4, 0x2, R5 ;  /* 0x0000000204127824 */ /* 0x000fc600078e0205 */
[----:B------:R2:W-:Y:S01]  /*e070*/  STL [R1+0xbd0], R10 ;  /* 0x000bd00a01007387 */ /* 0x0005e20000100800 */
[----:B-1----:R-:W-:-:S03]  /*e080*/  LEA R16, P1, R17, R3, 0x1 ;  /* 0x0000000311107211 */ /* 0x002fc600078208ff */
[----:B------:R-:W-:Y:S01]  /*e090*/  STL [R1+0xbdc], R12 ;  /* 0x000bdc0c01007387 */ /* 0x000fe20000100800 */
[----:B--2---:R-:W-:-:S03]  /*e0a0*/  LEA R10, P2, R5, R3, 0x1 ;  /* 0x00000003050a7211 */ /* 0x004fc600078408ff */
[----:B------:R1:W-:Y:S01]  /*e0b0*/  STL [R1+0xbe4], R16 ;  /* 0x000be41001007387 */ /* 0x0003e20000100800 */
[----:B------:R-:W-:-:S03]  /*e0c0*/  IMAD R6, R4, 0x2, R18 ;  /* 0x0000000204067824 */ /* 0x000fc600078e0212 */
[----:B------:R2:W-:Y:S01]  /*e0d0*/  STL [R1+0xbec], R10 ;  /* 0x000bec0a01007387 */ /* 0x0005e20000100800 */
[----:B------:R-:W-:Y:S01]  /*e0e0*/  IMAD R8, R4, 0x2, R6 ;  /* 0x0000000204087824 */ /* 0x000fe200078e0206 */
[-C--:B-1----:R-:W-:Y:S02]  /*e0f0*/  LEA.HI.X.SX32 R16, R13, R2.reuse, 0x1, P0 ;  /* 0x000000020d107211 */ /* 0x082fe400000f0eff */
[-C--:B------:R-:W-:Y:S02]  /*e100*/  LEA.HI.X.SX32 R13, R5, R2.reuse, 0x1, P2 ;  /* 0x00000002050d7211 */ /* 0x080fe400010f0eff */
[----:B--2---:R-:W-:Y:S01]  /*e110*/  LEA.HI.X.SX32 R10, R17, R2, 0x1, P1 ;  /* 0x00000002110a7211 */ /* 0x004fe200008f0eff */
[----:B------:R1:W-:Y:S04]  /*e120*/  STL [R1+0xbd8], R16 ;  /* 0x000bd81001007387 */ /* 0x0003e80000100800 */
[----:B------:R2:W-:Y:S04]  /*e130*/  STL [R1+0xbe0], R10 ;  /* 0x000be00a01007387 */ /* 0x0005e80000100800 */
[----:B------:R3:W-:Y:S01]  /*e140*/  STL [R1+0xbe8], R13 ;  /* 0x000be80d01007387 */ /* 0x0007e20000100800 */
[----:B-1----:R-:W-:-:S02]  /*e150*/  LEA R16, P1, R6, R3, 0x1 ;  /* 0x0000000306107211 */ /* 0x002fc400078208ff */
[-C--:B--2---:R-:W-:Y:S01]  /*e160*/  LEA R10, P0, R18, R3.reuse, 0x1 ;  /* 0x00000003120a7211 */ /* 0x084fe200078008ff */
[----:B------:R-:W-:Y:S01]  /*e170*/  IMAD R9, R4, 0x2, R8 ;  /* 0x0000000204097824 */ /* 0x000fe200078e0208 */
[----:B---3--:R-:W-:-:S03]  /*e180*/  LEA R13, P2, R8, R3, 0x1 ;  /* 0x00000003080d7211 */ /* 0x008fc600078408ff */
[----:B------:R-:W-:Y:S01]  /*e190*/  STL [R1+0xbf4], R10 ;  /* 0x000bf40a01007387 */ /* 0x000fe20000100800 */
[----:B------:R-:W-:-:S03]  /*e1a0*/  IMAD R11, R4, 0x2, R9 ;  /* 0x00000002040b7824 */ /* 0x000fc600078e0209 */
[----:B------:R1:W-:Y:S04]  /*e1b0*/  STL [R1+0xbfc], R16 ;  /* 0x000bfc1001007387 */ /* 0x0003e80000100800 */
[----:B------:R2:W-:Y:S01]  /*e1c0*/  STL [R1+0xc04], R13 ;  /* 0x000c040d01007387 */ /* 0x0005e20000100800 */
[-C--:B-1----:R-:W-:Y:S02]  /*e1d0*/  LEA.HI.X.SX32 R16, R18, R2.reuse, 0x1, P0 ;  /* 0x0000000212107211 */ /* 0x082fe400000f0eff */
[-C--:B--2---:R-:W-:Y:S02]  /*e1e0*/  LEA.HI.X.SX32 R13, R6, R2.reuse, 0x1, P1 ;  /* 0x00000002060d7211 */ /* 0x084fe400008f0eff */
[----:B------:R-:W-:Y:S01]  /*e1f0*/  LEA.HI.X.SX32 R6, R8, R2, 0x1, P2 ;  /* 0x0000000208067211 */ /* 0x000fe200010f0eff */
[----:B------:R-:W-:Y:S01]  /*e200*/  STL [R1+0xbf0], R16 ;  /* 0x000bf01001007387 */ /* 0x000fe20000100800 */
[----:B------:R-:W-:-:S03]  /*e210*/  IMAD R7, R4, 0x2, R11 ;  /* 0x0000000204077824 */ /* 0x000fc600078e020b */
[----:B------:R1:W-:Y:S01]  /*e220*/  STL [R1+0xbf8], R13 ;  /* 0x000bf80d01007387 */ /* 0x0003e20000100800 */
[----:B------:R-:W-:-:S03]  /*e230*/  IMAD R12, R4, 0x2, R7 ;  /* 0x00000002040c7824 */ /* 0x000fc600078e0207 */
[----:B------:R2:W-:Y:S01]  /*e240*/  STL [R1+0xc00], R6 ;  /* 0x000c000601007387 */ /* 0x0005e20000100800 */
[-C--:B-1----:R-:W-:Y:S02]  /*e250*/  LEA R13, P0, R9, R3.reuse, 0x1 ;  /* 0x00000003090d7211 */ /* 0x082fe400078008ff */
[----:B--2---:R-:W-:-:S03]  /*e260*/  LEA R6, P1, R11, R3, 0x1 ;  /* 0x000000030b067211 */ /* 0x004fc600078208ff */
[----:B------:R-:W-:Y:S01]  /*e270*/  STL [R1+0xc0c], R13 ;  /* 0x000c0c0d01007387 */ /* 0x000fe20000100800 */
[C---:B------:R-:W-:Y:S01]  /*e280*/  LEA R16, P2, R7.reuse, R3, 0x1 ;  /* 0x0000000307107211 */ /* 0x040fe200078408ff */
[C---:B------:R-:W-:Y:S02]  /*e290*/  IMAD R5, R4.reuse, 0x2, R12 ;  /* 0x0000000204057824 */ /* 0x040fe400078e020c */
        /* <DEDUP_REMOVED lines=8> */
[----:B------:R1:W-:Y:S04]  /*e320*/  STL [R1+0xc10], R9 ;  /* 0x000c100901007387 */ /* 0x0003e80000100800 */
[----:B------:R2:W-:Y:S01]  /*e330*/  STL [R1+0xc18], R7 ;  /* 0x000c180701007387 */ /* 0x0005e20000100800 */
[----:B------:R-:W-:Y:S01]  /*e340*/  IMAD R8, R4, 0x2, R10 ;  /* 0x0000000204087824 */ /* 0x000fe200078e020a */
[-C--:B-1----:R-:W-:Y:S02]  /*e350*/  LEA R9, P0, R12, R3.reuse, 0x1 ;  /* 0x000000030c097211 */ /* 0x082fe400078008ff */
[----:B--2---:R-:W-:-:S03]  /*e360*/  LEA R7, P2, R10, R3, 0x1 ;  /* 0x000000030a077211 */ /* 0x004fc600078408ff */
[----:B------:R-:W-:Y:S01]  /*e370*/  STL [R1+0xc24], R9 ;  /* 0x000c240901007387 */ /* 0x000fe20000100800 */
[----:B------:R-:W-:-:S03]  /*e380*/  IMAD R13, R4, 0x2, R8 ;  /* 0x00000002040d7824 */ /* 0x000fc600078e0208 */
[----:B------:R1:W-:Y:S01]  /*e390*/  STL [R1+0xc2c], R11 ;  /* 0x000c2c0b01007387 */ /* 0x0003e20000100800 */
[----:B------:R-:W-:-:S03]  /*e3a0*/  LEA.HI.X.SX32 R10, R10, R2, 0x1, P2 ;  /* 0x000000020a0a7211 */ /* 0x000fc600010f0eff */
[----:B------:R2:W-:Y:S01]  /*e3b0*/  STL [R1+0xc34], R7 ;  /* 0x000c340701007387 */ /* 0x0005e20000100800 */
[-C--:B-1----:R-:W-:Y:S02]  /*e3c0*/  LEA.HI.X.SX32 R11, R12, R2.reuse, 0x1, P0 ;  /* 0x000000020c0b7211 */ /* 0x082fe400000f0eff */
[----:B--2---:R-:W-:-:S03]  /*e3d0*/  LEA.HI.X.SX32 R7, R5, R2, 0x1, P1 ;  /* 0x0000000205077211 */ /* 0x004fc600008f0eff */
[----:B------:R-:W-:Y:S01]  /*e3e0*/  STL [R1+0xc20], R11 ;  /* 0x000c200b01007387 */ /* 0x000fe20000100800 */
[----:B------:R-:W-:-:S03]  /*e3f0*/  IMAD R6, R4, 0x2, R13 ;  /* 0x0000000204067824 */ /* 0x000fc600078e020d */
[----:B------:R1:W-:Y:S01]  /*e400*/  STL [R1+0xc28], R7 ;  /* 0x000c280701007387 */ /* 0x0003e20000100800 */
[----:B------:R-:W-:-:S03]  /*e410*/  IMAD R9, R4, 0x2, R6 ;  /* 0x0000000204097824 */ /* 0x000fc600078e0206 */
[----:B------:R2:W-:Y:S01]  /*e420*/  STL [R1+0xc30], R10 ;  /* 0x000c300a01007387 */ /* 0x0005e20000100800 */
[-C--:B-1----:R-:W-:Y:S02]  /*e430*/  LEA R7, P0, R8, R3.reuse, 0x1 ;  /* 0x0000000308077211 */ /* 0x082fe400078008ff */
[----:B--2---:R-:W-:-:S03]  /*e440*/  LEA R10, P1, R13, R3, 0x1 ;  /* 0x000000030d0a7211 */ /* 0x004fc600078208ff */
[----:B------:R1:W-:Y:S01]  /*e450*/  STL [R1+0xc3c], R7 ;  /* 0x000c3c0701007387 */ /* 0x0003e20000100800 */
[----:B------:R-:W-:Y:S01]  /*e460*/  LEA R11, P2, R6, R3, 0x1 ;  /* 0x00000003060b7211 */ /* 0x000fe200078408ff */
[----:B------:R-:W-:Y:S02]  /*e470*/  IMAD R5, R4, 0x2, R9 ;  /* 0x0000000204057824 */ /* 0x000fe400078e0209 */
[----:B------:R2:W-:Y:S01]  /*e480*/  STL [R1+0xc44], R10 ;  /* 0x000c440a01007387 */ /* 0x0005e20000100800 */
[----:B------:R-:W-:-:S03]  /*e490*/  LEA.HI.X.SX32 R6, R6, R2, 0x1, P2 ;  /* 0x0000000206067211 */ /* 0x000fc600010f0eff */
[----:B------:R-:W-:Y:S01]  /*e4a0*/  STL [R1+0xc4c], R11 ;  /* 0x000c4c0b01007387 */ /* 0x000fe20000100800 */
[----:B-1----:R-:W-:Y:S01]  /*e4b0*/  IMAD R7, R4, 0x2, R5 ;  /* 0x0000000204077824 */ /* 0x002fe200078e0205 */
[-C--:B--2---:R-:W-:Y:S02]  /*e4c0*/  LEA.HI.X.SX32 R10, R8, R2.reuse, 0x1, P0 ;  /* 0x00000002080a7211 */ /* 0x084fe400000f0eff */
[----:B------:R-:W-:-:S03]  /*e4d0*/  LEA.HI.X.SX32 R8, R13, R2, 0x1, P1 ;  /* 0x000000020d087211 */ /* 0x000fc600008f0eff */
[----:B------:R1:W-:Y:S01]  /*e4e0*/  STL [R1+0xc38], R10 ;  /* 0x000c380a01007387 */ /* 0x0003e20000100800 */
[----:B------:R-:W-:-:S03]  /*e4f0*/  IMAD R4, R4, 0x2, R7 ;  /* 0x0000000204047824 */ /* 0x000fc600078e0207 */
[----:B------:R2:W-:Y:S04]  /*e500*/  STL [R1+0xc40], R8 ;  /* 0x000c400801007387 */ /* 0x0005e80000100800 */
[----:B------:R3:W-:Y:S01]  /*e510*/  STL [R1+0xc48], R6 ;  /* 0x000c480601007387 */ /* 0x0007e20000100800 */
[-C--:B-1----:R-:W-:Y:S02]  /*e520*/  LEA R10, P1, R5, R3.reuse, 0x1 ;  /* 0x00000003050a7211 */ /* 0x082fe400078208ff */
[-C--:B--2---:R-:W-:Y:S02]  /*e530*/  LEA R8, P0, R9, R3.reuse, 0x1 ;  /* 0x0000000309087211 */ /* 0x084fe400078008ff */
[----:B---3--:R-:W-:-:S03]  /*e540*/  LEA R6, P2, R7, R3, 0x1 ;  /* 0x0000000307067211 */ /* 0x008fc600078408ff */
[----:B------:R1:W-:Y:S04]  /*e550*/  STL [R1+0xc50], R8 ;  /* 0x000c500801007387 */ /* 0x0003e80000100800 */
[----:B------:R-:W-:Y:S01]  /*e560*/  STL [R1+0xc54], R10 ;  /* 0x000c540a01007387 */ /* 0x000fe20000100800 */
[----:B-1----:R-:W-:Y:S02]  /*e570*/  LEA R8, P3, R4, R3, 0x1 ;  /* 0x0000000304087211 */ /* 0x002fe400078608ff */
[-C--:B------:R-:W-:Y:S01]  /*e580*/  LEA.HI.X.SX32 R3, R9, R2.reuse, 0x1, P0 ;  /* 0x0000000209037211 */ /* 0x080fe200000f0eff */
[----:B------:R1:W-:Y:S04]  /*e590*/  STL [R1+0xc58], R6 ;  /* 0x000c580601007387 */ /* 0x0003e80000100800 */
[----:B------:R-:W-:Y:S04]  /*e5a0*/  STL [R1+0x458], R8 ;  /* 0x0004580801007387 */ /* 0x000fe80000100800 */
[----:B------:R2:W-:Y:S01]  /*e5b0*/  STL [R1+0x448], R3 ;  /* 0x0004480301007387 */ /* 0x0005e20000100800 */
[----:B-1----:R-:W-:-:S02]  /*e5c0*/  LEA.HI.X.SX32 R6, R5, R2, 0x1, P1 ;  /* 0x0000000205067211 */ /* 0x002fc400008f0eff */
[----:B------:R-:W-:-:S03]  /*e5d0*/  LEA.HI.X.SX32 R5, R7, R2, 0x1, P2 ;  /* 0x0000000207057211 */ /* 0x000fc600010f0eff */
[----:B------:R-:W-:Y:S01]  /*e5e0*/  STL [R1+0x450], R6 ;  /* 0x0004500601007387 */ /* 0x000fe20000100800 */
[----:B--2---:R-:W-:-:S03]  /*e5f0*/  LEA.HI.X.SX32 R3, R4, R2, 0x1, P3 ;  /* 0x0000000204037211 */ /* 0x004fc600018f0eff */
[----:B------:R-:W-:Y:S04]  /*e600*/  STL [R1+0x454], R5 ;  /* 0x0004540501007387 */ /* 0x000fe80000100800 */
[----:B------:R1:W-:Y:S04]  /*e610*/  STL [R1+0x44c], R3 ;  /* 0x00044c0301007387 */ /* 0x0003e80000100800 */
[----:B------:R-:W2:Y:S04]  /*e620*/  LDL.LU R246, [R1+0x60] ;  /* 0x0000600001f67983 */ /* 0x000ea80000300800 */
[----:B------:R-:W3:Y:S01]  /*e630*/  LDL R247, [R1+0xe80] ;  /* 0x000e800001f77983 */ /* 0x000ee20000100800 */
[----:B-1----:R-:W-:-:S02]  /*e640*/  LOP3.LUT R3, R14, 0x6, RZ, 0xfc, !PT ;  /* 0x000000060e037812 */ /* 0x002fc400078efcff */
[C---:B------:R-:W-:Y:S02]  /*e650*/  LOP3.LUT R3, R14.reuse, 0xc, RZ, 0xfc, !PT ;  /* 0x0000000c0e037812 */ /* 0x040fe400078efcff */
[C---:B------:R-:W-:Y:S02]  /*e660*/  LOP3.LUT R3, R14.reuse, 0x12, RZ, 0xfc, !PT ;  /* 0x000000120e037812 */ /* 0x040fe400078efcff */
[C---:B------:R-:W-:Y:S02]  /*e670*/  LOP3.LUT R2, R14.reuse, 0x2, RZ, 0xfc, !PT ;  /* 0x000000020e027812 */ /* 0x040fe400078efcff */
[C---:B------:R-:W-:Y:S02]  /*e680*/  LOP3.LUT R3, R14.reuse, 0x18, RZ, 0xfc, !PT ;  /* 0x000000180e037812 */ /* 0x040fe400078efcff */
[C---:B------:R-:W-:Y:S02]  /*e690*/  LOP3.LUT R2, R14.reuse, 0x8, RZ, 0xfc, !PT ;  /* 0x000000080e027812 */ /* 0x040fe400078efcff */
[----:B------:R-:W-:-:S02]  /*e6a0*/  LOP3.LUT R3, R14, 0x1e, RZ, 0xfc, !PT ;  /* 0x0000001e0e037812 */ /* 0x000fc400078efcff */
        /* <DEDUP_REMOVED lines=116> */
[C---:B------:R-:W-:Y:S01]  /*edf0*/  LOP3.LUT R2, R14.reuse, 0xf6, RZ, 0xfc, !PT ;  /* 0x000000f60e027812 */ /* 0x040fe200078efcff */
[----:B------:R-:W-:Y:S01]  /*ee00*/  STL [R1+0x5c], RZ ;  /* 0x00005cff01007387 */ /* 0x000fe20000100800 */
[C---:B------:R-:W-:Y:S01]  /*ee10*/  LOP3.LUT R4, R14.reuse, 0xf8, RZ, 0xfc, !PT ;  /* 0x000000f80e047812 */ /* 0x040fe200078efcff */
[----:B0-----:R-:W-:Y:S01]  /*ee20*/  IMAD.SHL.U32 R12, R197, 0x100, RZ ;  /* 0x00000100c50c7824 */ /* 0x001fe200078e00ff */
[----:B------:R-:W-:Y:S01]  /*ee30*/  LOP3.LUT R2, R14, 0xfc, RZ, 0xfc, !PT ;  /* 0x000000fc0e027812 */ /* 0x000fe200078efcff */
[----:B------:R-:W-:Y:S01]  /*ee40*/  IMAD.SHL.U32 R14, R56, 0x100, RZ ;  /* 0x00000100380e7824 */ /* 0x000fe200078e00ff */
[----:B------:R-:W-:-:S02]  /*ee50*/  LOP3.LUT R2, R15, 0x10, RZ, 0x3c, !PT ;  /* 0x000000100f027812 */ /* 0x000fc400078e3cff */
[C---:B------:R-:W-:Y:S02]  /*ee60*/  LOP3.LUT R4, R15.reuse, 0x50, RZ, 0x3c, !PT ;  /* 0x000000500f047812 */ /* 0x040fe400078e3cff */
[C---:B------:R-:W-:Y:S02]  /*ee70*/  LOP3.LUT R6, R15.reuse, 0x60, RZ, 0x3c, !PT ;  /* 0x000000600f067812 */ /* 0x040fe400078e3cff */
[C---:B------:R-:W-:Y:S02]  /*ee80*/  LOP3.LUT R16, R15.reuse, 0x20, RZ, 0x3c, !PT ;  /* 0x000000200f107812 */ /* 0x040fe400078e3cff */
[C---:B------:R-:W-:Y:S02]  /*ee90*/  LOP3.LUT R17, R15.reuse, 0x30, RZ, 0x3c, !PT ;  /* 0x000000300f117812 */ /* 0x040fe400078e3cff */
[----:B------:R-:W-:Y:S02]  /*eea0*/  LOP3.LUT R5, R15, 0x70, RZ, 0x3c, !PT ;  /* 0x000000700f057812 */ /* 0x000fe400078e3cff */
[----:B------:R-:W-:-:S02]  /*eeb0*/  SHF.R.S32.HI R11, RZ, 0x1f, R12 ;  /* 0x0000001fff0b7819 */ /* 0x000fc4000001140c */
[----:B------:R-:W-:Y:S02]  /*eec0*/  SHF.R.S32.HI R13, RZ, 0x1f, R14 ;  /* 0x0000001fff0d7819 */ /* 0x000fe4000001140e */
[C---:B------:R-:W-:Y:S02]  /*eed0*/  LOP3.LUT R7, R252.reuse, 0x20, RZ, 0x3c, !PT ;  /* 0x00000020fc077812 */ /* 0x040fe400078e3cff */
[C---:B------:R-:W-:Y:S02]  /*eee0*/  LOP3.LUT R8, R252.reuse, 0x40, RZ, 0x3c, !PT ;  /* 0x00000040fc087812 */ /* 0x040fe400078e3cff */
[----:B------:R-:W-:Y:S02]  /*eef0*/  LOP3.LUT R9, R252, 0x60, RZ, 0x3c, !PT ;  /* 0x00000060fc097812 */ /* 0x000fe400078e3cff */
[----:B------:R-:W-:Y:S02]  /*ef00*/  CS2R R24, SRZ ;  /* 0x0000000000187805 */ /* 0x000fe4000001ff00 */
[----:B------:R-:W-:-:S02]  /*ef10*/  SHF.L.U64.HI R11, R12, 0x1, R11 ;  /* 0x000000010c0b7819 */ /* 0x000fc4000001020b */
[----:B------:R-:W-:Y:S02]  /*ef20*/  CS2R R26, SRZ ;  /* 0x00000000001a7805 */ /* 0x000fe4000001ff00 */
[----:B------:R-:W-:Y:S02]  /*ef30*/  SHF.L.U64.HI R13, R14, 0x1, R13 ;  /* 0x000000010e0d7819 */ /* 0x000fe4000001020d */
[----:B------:R-:W-:Y:S02]  /*ef40*/  CS2R R28, SRZ ;  /* 0x00000000001c7805 */ /* 0x000fe4000001ff00 */
[----:B------:R-:W-:Y:S01]  /*ef50*/  CS2R R30, SRZ ;  /* 0x00000000001e7805 */ /* 0x000fe2000001ff00 */
[----:B------:R-:W-:Y:S01]  /*ef60*/  IMAD.SHL.U32 R12, R12, 0x2, RZ ;  /* 0x000000020c0c7824 */ /* 0x000fe200078e00ff */
[----:B------:R-:W-:Y:S02]  /*ef70*/  CS2R R32, SRZ ;  /* 0x0000000000207805 */ /* 0x000fe4000001ff00 */
[----:B--2---:R-:W-:-:S05]  /*ef80*/  SHF.R.S32.HI R3, RZ, 0x8, R246 ;  /* 0x00000008ff037819 */ /* 0x004fca00000114f6 */
[----:B------:R0:W-:Y:S01]  /*ef90*/  STL [R1+0xc7c], R3 ;  /* 0x000c7c0301007387 */ /* 0x0001e20000100800 */
[----:B---3--:R-:W-:Y:S01]  /*efa0*/  IMAD.IADD R10, R247, 0x1, R15 ;  /* 0x00000001f70a7824 */ /* 0x008fe200078e020f */
[----:B------:R-:W-:Y:S02]  /*efb0*/  CS2R R34, SRZ ;  /* 0x0000000000227805 */ /* 0x000fe4000001ff00 */
[----:B0-----:R-:W-:Y:S01]  /*efc0*/  LOP3.LUT R3, R15, 0x40, RZ, 0x3c, !PT ;  /* 0x000000400f037812 */ /* 0x001fe200078e3cff */
[----:B------:R-:W-:Y:S01]  /*efd0*/  IMAD.IADD R15, R247, 0x1, R2 ;  /* 0x00000001f70f7824 */ /* 0x000fe200078e0202 */
[----:B------:R-:W-:-:S03]  /*efe0*/  CS2R R36, SRZ ;  /* 0x0000000000247805 */ /* 0x000fc6000001ff00 */
[C---:B------:R-:W-:Y:S02]  /*eff0*/  IMAD.IADD R2, R247.reuse, 0x1, R3 ;  /* 0x00000001f7027824 */ /* 0x040fe400078e0203 */
[C---:B------:R-:W-:Y:S01]  /*f000*/  IMAD.IADD R3, R247.reuse, 0x1, R4 ;  /* 0x00000001f7037824 */ /* 0x040fe200078e0204 */
[----:B------:R-:W-:Y:S01]  /*f010*/  CS2R R38, SRZ ;  /* 0x0000000000267805 */ /* 0x000fe2000001ff00 */
[C---:B------:R-:W-:Y:S01]  /*f020*/  IMAD.IADD R4, R247.reuse, 0x1, R6 ;  /* 0x00000001f7047824 */ /* 0x040fe200078e0206 */
[----:B------:R-:W-:Y:S01]  /*f030*/  CS2R R40, SRZ ;  /* 0x0000000000287805 */ /* 0x000fe2000001ff00 */
[----:B------:R-:W-:Y:S01]  /*f040*/  IMAD.SHL.U32 R14, R14, 0x2, RZ ;  /* 0x000000020e0e7824 */ /* 0x000fe200078e00ff */
[----:B------:R-:W-:Y:S01]  /*f050*/  CS2R R42, SRZ ;  /* 0x00000000002a7805 */ /* 0x000fe2000001ff00 */
[C---:B------:R-:W-:Y:S01]  /*f060*/  IMAD.IADD R16, R247.reuse, 0x1, R16 ;  /* 0x00000001f7107824 */ /* 0x040fe200078e0210 */
        /* <DEDUP_REMOVED lines=11> */
[----:B------:R-:W-:Y:S01]  /*f120*/  IMAD.IADD R9, R247, 0x1, R9 ;  /* 0x00000001f7097824 */ /* 0x000fe200078e0209 */
        /* <DEDUP_REMOVED lines=15> */
[----:B------:R-:W-:Y:S01]  /*f220*/  CS2R R86, SRZ ;  /* 0x0000000000567805 */ /* 0x000fe2000001ff00 */
[----:B------:R-:W-:Y:S02]  /*f230*/  UIADD3.64 UR8, UR6, 0x4, URZ ;  /* 0x0000000406087897 */ /* 0x000fe4000fffe03f */
[----:B------:R-:W-:Y:S02]  /*f240*/  UIADD3.64 UR10, UR6, 0x2, URZ ;  /* 0x00000002060a7897 */ /* 0x000fe4000fffe03f */
[----:B------:R-:W-:Y:S02]  /*f250*/  UIADD3.64 UR8, UR4, 0x80, URZ ;  /* 0x0000008004087897 */ /* 0x000fe4000fffe03f */
[----:B------:R-:W-:-:S02]  /*f260*/  UIADD3.64 UR12, UR4, 0x100, URZ ;  /* 0x00000100040c7897 */ /* 0x000fc4000fffe03f */
[----:B------:R-:W-:Y:S02]  /*f270*/  UIADD3.64 UR10, UR6, 0x3fe, URZ ;  /* 0x000003fe060a7897 */ /* 0x000fe4000fffe03f */
[----:B------:R-:W-:Y:S02]  /*f280*/  UIADD3.64 UR14, UR6, 0x400, URZ ;  /* 0x00000400060e7897 */ /* 0x000fe4000fffe03f */
        /* <DEDUP_REMOVED lines=21> */
[----:B------:R-:W-:-:S12]  /*f3e0*/  UIADD3.64 UR52, UR4, 0x700, URZ ;  /* 0x0000070004347897 */ /* 0x000fd8000fffe03f */
.L_x_1:
[----:B------:R-:W2:Y:S01]  /*f3f0*/  LDL R89, [R1+0xc5c] ;  /* 0x000c5c0001597983 */ /* 0x000ea20000100800 */
[----:B0-----:R-:W0:Y:S03]  /*f400*/  LDC R98, c[0x0][0x230] ;  /* 0x00008c00ff627b82 */ /* 0x001e260000000800 */
[----:B------:R-:W3:Y:S04]  /*f410*/  LDL R19, [R1+0xc60] ;  /* 0x000c600001137983 */ /* 0x000ee80000100800 */
[----:B------:R-:W4:Y:S04]  /*f420*/  LDL R12, [R1+0x44c] ;  /* 0x00044c00010c7983 */ /* 0x000f280000100800 */
[----:B-----5:R-:W-:Y:S04]  /*f430*/  STL [R1+0xf40], R6 ;  /* 0x000f400601007387 */ /* 0x020fe80000100800 */
        /* <DEDUP_REMOVED lines=16> */
[----:B------:R-:W0:Y:S04]  /*f540*/  LDL.LU R14, [R1+0x5c] ;  /* 0x00005c00010e7983 */ /* 0x000e280000300800 */
[----:B------:R1:W-:Y:S04]  /*f550*/  STL [R1+0xec8], R13 ;  /* 0x000ec80d01007387 */ /* 0x0003e80000100800 */
[----:B-1----:R-:W4:Y:S01]  /*f560*/  LDL.LU R13, [R1+0x458] ;  /* 0x00045800010d7983 */ /* 0x002f220000300800 */
[----:B------:R-:W-:-:S02]  /*f570*/  MOV R6, UR54 ;  /* 0x0000003600067c02 */ /* 0x000fc40008000f00 */
[----:B------:R-:W-:Y:S01]  /*f580*/  PRMT R165, RZ, 0x7610, R165 ;  /* 0x00007610ffa57816 */ /* 0x000fe200000000a5 */
[----:B------:R-:W1:Y:S01]  /*f590*/  S2R R159, SR_TID.X ;  /* 0x00000000009f7919 */ /* 0x000e620000002100 */
[----:B------:R-:W-:Y:S01]  /*f5a0*/  PRMT R7, RZ, 0x7610, R7 ;  /* 0x00007610ff077816 */ /* 0x000fe20000000007 */
[----:B------:R-:W1:Y:S01]  /*f5b0*/  S2R R90, SR_TID.X ;  /* 0x00000000005a7919 */ /* 0x000e620000002100 */
[----:B------:R-:W0:Y:S01]  /*f5c0*/  S2R R92, SR_TID.X ;  /* 0x00000000005c7919 */ /* 0x000e220000002100 */
[----:B------:R1:W-:Y:S04]  /*f5d0*/  STL [R1+0xec0], R11 ;  /* 0x000ec00b01007387 */ /* 0x0003e80000100800 */
[----:B------:R-:W-:Y:S01]  /*f5e0*/  STL [R1+0xe84], R0 ;  /* 0x000e840001007387 */ /* 0x000fe20000100800 */
[----:B-1----:R-:W-:-:S05]  /*f5f0*/  MOV R11, UR55 ;  /* 0x00000037000b7c02 */ /* 0x002fca0008000f00 */
[----:B------:R1:W-:Y:S04]  /*f600*/  STL [R1+0xc70], R11 ;  /* 0x000c700b01007387 */ /* 0x0003e80000100800 */
[----:B------:R1:W-:Y:S01]  /*f610*/  STL [R1+0xc6c], R6 ;  /* 0x000c6c0601007387 */ /* 0x0003e20000100800 */
[----:B------:R-:W-:Y:S02]  /*f620*/  SHF.R.U32.HI R18, RZ, 0x6, R159 ;  /* 0x00000006ff127819 */ /* 0x000fe4000001169f */
[----:B------:R-:W-:Y:S02]  /*f630*/  SHF.R.U32.HI R90, RZ, 0x6, R90 ;  /* 0x00000006ff5a7819 */ /* 0x000fe4000001165a */
[----:B------:R-:W-:Y:S02]  /*f640*/  SGXT.U32 R18, R18, 0x1 ;  /* 0x000000011212781a */ /* 0x000fe40000000000 */
[----:B------:R-:W-:-:S02]  /*f650*/  SGXT.U32 R90, R90, 0x1 ;  /* 0x000000015a5a781a */ /* 0x000fc40000000000 */
[----:B-1----:R-:W-:Y:S02]  /*f660*/  MOV R11, UR53 ;  /* 0x00000035000b7c02 */ /* 0x002fe40008000f00 */
[----:B------:R-:W-:Y:S02]  /*f670*/  LOP3.LUT R90, R90, 0x2, RZ, 0xfc, !PT ;  /* 0x000000025a5a7812 */ /* 0x000fe400078efcff */
[----:B------:R-:W-:Y:S01]  /*f680*/  MOV R6, UR52 ;  /* 0x0000003400067c02 */ /* 0x000fe20008000f00 */
[----:B------:R-:W-:Y:S04]  /*f690*/  STL [R1+0xc68], R11 ;  /* 0x000c680b01007387 */ /* 0x000fe80000100800 */
[----:B------:R1:W-:Y:S01]  /*f6a0*/  STL [R1+0xc64], R6 ;  /* 0x000c640601007387 */ /* 0x0003e20000100800 */
[----:B0-----:R-:W-:-:S03]  /*f6b0*/  IMAD R98, R14, -0x100, R98 ;  /* 0xffffff000e627824 */ /* 0x001fc600078e0262 */
[----:B------:R-:W-:Y:S02]  /*f6c0*/  STL [R1+0xecc], R14 ;  /* 0x000ecc0e01007387 */ /* 0x000fe40000100800 */
[-C--:B------:R-:W-:Y:S02]  /*f6d0*/  ISETP.GE.AND P0, PT, R18, R98.reuse, PT ;  /* 0x000000621200720c */ /* 0x080fe40003f06270 */
[----:B------:R-:W4:Y:S01]  /*f6e0*/  LDL R96, [R1+0x454] ;  /* 0x0004540001607983 */ /* 0x000f220000100800 */
[----:B------:R-:W-:Y:S02]  /*f6f0*/  ISETP.GE.AND P1, PT, R90, R98, PT ;  /* 0x000000625a00720c */ /* 0x000fe40003f26270 */
[--C-:B------:R-:W-:Y:S01]  /*f700*/  SHF.R.U32.HI R90, RZ, 0x6, R92.reuse ;  /* 0x00000006ff5a7819 */ /* 0x100fe2000001165c */
[----:B------:R-:W4:Y:S01]  /*f710*/  LDL R95, [R1+0xc58] ;  /* 0x000c5800015f7983 */ /* 0x000f220000100800 */
[----:B------:R-:W-:Y:S02]  /*f720*/  SHF.R.U32.HI R92, RZ, 0x6, R92 ;  /* 0x00000006ff5c7819 */ /* 0x000fe4000001165c */
[----:B------:R-:W-:Y:S01]  /*f730*/  SGXT.U32 R90, R90, 0x1 ;  /* 0x000000015a5a781a */ /* 0x000fe20000000000 */
[----:B------:R-:W4:Y:S01]  /*f740*/  LDL R93, [R1+0x450] ;  /* 0x00045000015d7983 */ /* 0x000f220000100800 */
[----:B------:R-:W-:-:S02]  /*f750*/  SGXT.U32 R92, R92, 0x1 ;  /* 0x000000015c5c781a */ /* 0x000fc40000000000 */
[----:B------:R-:W-:Y:S01]  /*f760*/  LOP3.LUT R90, R90, 0x6, RZ, 0xfc, !PT ;  /* 0x000000065a5a7812 */ /* 0x000fe200078efcff */
[----:B---3--:R-:W-:Y:S01]  /*f770*/  @!P0 IMAD.MOV.U32 R18, RZ, RZ, R19 ;  /* 0x000000ffff128224 */ /* 0x008fe200078e0013 */
[----:B------:R-:W-:Y:S01]  /*f780*/  LOP3.LUT R92, R92, 0x4, RZ, 0xfc, !PT ;  /* 0x000000045c5c7812 */ /* 0x000fe200078efcff */
[----:B--2---:R-:W-:Y:S01]  /*f790*/  @!P0 IMAD.MOV.U32 R19, RZ, RZ, R89 ;  /* 0x000000ffff138224 */ /* 0x004fe200078e0059 */
[-C--:B------:R-:W-:Y:S02]  /*f7a0*/  ISETP.GE.AND P3, PT, R90, R98.reuse, PT ;  /* 0x000000625a00720c */ /* 0x080fe40003f66270 */
[----:B------:R-:W-:Y:S02]  /*f7b0*/  ISETP.GE.AND P2, PT, R92, R98, PT ;  /* 0x000000625c00720c */ /* 0x000fe40003f46270 */
[----:B------:R4:W2:Y:S04]  /*f7c0*/  @!P0 LDG.E.U16 R165, desc[UR60][R18.64] ;  /* 0x0000003c12a58981 */ /* 0x0008a8000c1e1500 */
[----:B------:R-:W3:Y:S01]  /*f7d0*/  LDL R92, [R1+0xc54] ;  /* 0x000c5400015c7983 */ /* 0x000ee20000100800 */
[----:B----4-:R-:W-:-:S02]  /*f7e0*/  @!P1 IMAD.MOV.U32 R18, RZ, RZ, R13 ;  /* 0x000000ffff129224 */ /* 0x010fc400078e000d */
[----:B------:R-:W-:-:S05]  /*f7f0*/  @!P1 IMAD.MOV.U32 R19, RZ, RZ, R12 ;  /* 0x000000ffff139224 */ /* 0x000fca00078e000c */
[----:B------:R0:W4:Y:S01]  /*f800*/  @!P1 LDG.E.U16 R7, desc[UR60][R18.64] ;  /* 0x0000003c12079981 */ /* 0x000122000c1e1500 */
[----:B------:R-:W1:Y:S01]  /*f810*/  S2R R12, SR_TID.X ;  /* 0x00000000000c7919 */ /* 0x000e620000002100 */
[----:B------:R-:W0:Y:S01]  /*f820*/  S2R R89, SR_TID.X ;  /* 0x0000000000597919 */ /* 0x000e220000002100 */
[----:B------:R-:W-:Y:S01]  /*f830*/  PRMT R94, RZ, 0x7610, R94 ;  /* 0x00007610ff5e7816 */ /* 0x000fe2000000005e */
[----:B------:R-:W-:Y:S04]  /*f840*/  STL [R1+0xed0], R13 ;  /* 0x000ed00d01007387 */ /* 0x000fe80000100800 */
[----:B------:R-:W-:Y:S01]  /*f850*/  STL [R1+0xf1c], R13 ;  /* 0x000f1c0d01007387 */ /* 0x000fe20000100800 */
[----:B------:R-:W-:Y:S02]  /*f860*/  PRMT R3, RZ, 0x7610, R3 ;  /* 0x00007610ff037816 */ /* 0x000fe40000000003 */
[----:B-1----:R-:W-:-:S02]  /*f870*/  SHF.R.U32.HI R6, RZ, 0x6, R12 ;  /* 0x00000006ff067819 */ /* 0x002fc4000001160c */
[----:B------:R-:W2:Y:S02]  /*f880*/  LDL R12, [R1+0x448] ;  /* 0x00044800010c7983 */ /* 0x000ea40000100800 */
[----:B------:R-:W-:-:S04]  /*f890*/  SGXT.U32 R6, R6, 0x1 ;  /* 0x000000010606781a */ /* 0x000fc80000000000 */
[----:B------:R-:W-:-:S04]  /*f8a0*/  LOP3.LUT R6, R6, 0x8, RZ, 0xfc, !PT ;  /* 0x0000000806067812 */ /* 0x000fc800078efcff */
[----:B------:R-:W-:Y:S02]  /*f8b0*/  ISETP.GE.AND P4, PT, R6, R98, PT ;  /* 0x000000620600720c */ /* 0x000fe40003f86270 */
[----:B0-----:R-:W-:Y:S01]  /*f8c0*/  SHF.R.U32.HI R6, RZ, 0x6, R89 ;  /* 0x00000006ff067819 */ /* 0x001fe20000011659 */
[----:B------:R-:W-:Y:S02]  /*f8d0*/  @!P2 IMAD.MOV.U32 R19, RZ, RZ, R96 ;  /* 0x000000ffff13a224 */ /* 0x000fe400078e0060 */
[----:B------:R-:W-:-:S05]  /*f8e0*/  @!P2 IMAD.MOV.U32 R18, RZ, RZ, R95 ;  /* 0x000000ffff12a224 */ /* 0x000fca00078e005f */
[----:B------:R0:W2:Y:S02]  /*f8f0*/  @!P2 LDG.E.U16 R94, desc[UR60][R18.64] ;  /* 0x0000003c125ea981 */ /* 0x0000a4000c1e1500 */
[----:B0-----:R-:W-:Y:S02]  /*f900*/  @!P3 IMAD.MOV.U32 R19, RZ, RZ, R93 ;  /* 0x000000ffff13b224 */ /* 0x001fe400078e005d */
[----:B---3--:R-:W-:-:S05]  /*f910*/  @!P3 IMAD.MOV.U32 R18, RZ, RZ, R92 ;  /* 0x000000ffff12b224 */ /* 0x008fca00078e005c */
[----:B------:R2:W3:Y:S04]  /*f920*/  @!P3 LDG.E.U16 R3, desc[UR60][R18.64] ;  /* 0x0000003c1203b981 */ /* 0x0004e8000c1e1500 */
[----:B----4-:R0:W-:Y:S04]  /*f930*/  STL [R1+0x58], R7 ;  /* 0x0000580701007387 */ /* 0x0101e80000100800 */
[----:B------:R-:W4:Y:S04]  /*f940*/  LDL R11, [R1+0xc50] ;  /* 0x000c5000010b7983 */ /* 0x000f280000100800 */
[----:B------:R-:W4:Y:S01]  /*f950*/  LDL R90, [R1+0xc48] ;  /* 0x000c4800015a7983 */ /* 0x000f220000100800 */
[----:B0-----:R-:W-:-:S03]  /*f960*/  SHF.R.U32.HI R7, RZ, 0x6, R89 ;  /* 0x00000006ff077819 */ /* 0x001fc60000011659 */
[----:B------:R-:W4:Y:S01]  /*f970*/  LDL R89, [R1+0xc4c] ;  /* 0x000c4c0001597983 */ /* 0x000f220000100800 */
[----:B------:R-:W-:Y:S02]  /*f980*/  SGXT.U32 R6, R6, 0x1 ;  /* 0x000000010606781a */ /* 0x000fe40000000000 */
[----:B------:R-:W-:Y:S02]  /*f990*/  SGXT.U32 R7, R7, 0x1 ;  /* 0x000000010707781a */ /* 0x000fe40000000000 */
[----:B------:R-:W-:Y:S02]  /*f9a0*/  LOP3.LUT R6, R6, 0xc, RZ, 0xfc, !PT ;  /* 0x0000000c06067812 */ /* 0x000fe400078efcff */
[----:B------:R-:W-:Y:S02]  /*f9b0*/  LOP3.LUT R7, R7, 0xa, RZ, 0xfc, !PT ;  /* 0x0000000a07077812 */ /* 0x000fe400078efcff */
[-C--:B------:R-:W-:Y:S02]  /*f9c0*/  ISETP.GE.AND P6, PT, R6, R98.reuse, PT ;  /* 0x000000620600720c */ /* 0x080fe40003fc6270 */
[----:B------:R-:W-:Y:S01]  /*f9d0*/  ISETP.GE.AND P5, PT, R7, R98, PT ;  /* 0x000000620700720c */ /* 0x000fe20003fa6270 */
[----:B------:R-:W4:Y:S04]  /*f9e0*/  LDL R6, [R1+0xc44] ;  /* 0x000c440001067983 */ /* 0x000f280000100800 */
[----:B------:R-:W4:Y:S01]  /*f9f0*/  LDL R7, [R1+0xc40] ;  /* 0x000c400001077983 */ /* 0x000f220000100800 */
[----:B------:R-:W-:-:S02]  /*fa00*/  PRMT R163, RZ, 0x7610, R163 ;  /* 0x00007610ffa37816 */ /* 0x000fc400000000a3 */
[----:B------:R-:W-:Y:S01]  /*fa10*/  PRMT R23, RZ, 0x7610, R23 ;  /* 0x00007610ff177816 */ /* 0x000fe20000000017 */
[----:B--2---:R-:W-:Y:S01]  /*fa20*/  @!P4 IMAD.MOV.U32 R19, RZ, RZ, R12 ;  /* 0x000000ffff13c224 */ /* 0x004fe200078e000c */
[----:B------:R-:W0:Y:S01]  /*fa30*/  S2R R93, SR_TID.X ;  /* 0x00000000005d7919 */ /* 0x000e220000002100 */
[----:B---3--:R-:W-:Y:S04]  /*fa40*/  STL [R1+0xf20], R3 ;  /* 0x000f200301007387 */ /* 0x008fe80000100800 */
[----:B------:R-:W2:Y:S01]  /*fa50*/  LDL R12, [R1+0xc38] ;  /* 0x000c3800010c7983 */ /* 0x000ea20000100800 */
[----:B----4-:R-:W-:-:S03]  /*fa60*/  @!P4 IMAD.MOV.U32 R18, RZ, RZ, R11 ;  /* 0x000000ffff12c224 */ /* 0x010fc600078e000b */
[----:B------:R-:W3:Y:S04]  /*fa70*/  LDL R11, [R1+0xc3c] ;  /* 0x000c3c00010b7983 */ /* 0x000ee80000100800 */
[----:B------:R1:W4:Y:S02]  /*fa80*/  @!P4 LDG.E.U16 R163, desc[UR60][R18.64] ;  /* 0x0000003c12a3c981 */ /* 0x000324000c1e1500 */
[----:B-1----:R-:W-:Y:S02]  /*fa90*/  @!P5 IMAD.MOV.U32 R18, RZ, RZ, R89 ;  /* 0x000000ffff12d224 */ /* 0x002fe400078e0059 */
[----:B------:R-:W-:Y:S01]  /*faa0*/  @!P5 IMAD.MOV.U32 R19, RZ, RZ, R90 ;  /* 0x000000ffff13d224 */ /* 0x000fe200078e005a */
[----:B------:R-:W-:Y:S01]  /*fab0*/  PRMT R91, RZ, 0x7610, R91 ;  /* 0x00007610ff5b7816 */ /* 0x000fe2000000005b */
[----:B------:R-:W4:Y:S04]  /*fac0*/  LDL R90, [R1+0xc34] ;  /* 0x000c3400015a7983 */ /* 0x000f280000100800 */
[----:B------:R1:W4:Y:S01]  /*fad0*/  @!P5 LDG.E.U16 R23, desc[UR60][R18.64] ;  /* 0x0000003c1217d981 */ /* 0x000322000c1e1500 */
[----:B0-----:R-:W-:-:S02]  /*fae0*/  SHF.R.U32.HI R92, RZ, 0x6, R93 ;  /* 0x00000006ff5c7819 */ /* 0x001fc4000001165d */
[----:B------:R-:W-:Y:S01]  /*faf0*/  SHF.R.U32.HI R93, RZ, 0x6, R93 ;  /* 0x00000006ff5d7819 */ /* 0x000fe2000001165d */
[----:B------:R-:W4:Y:S01]  /*fb00*/  LDL R89, [R1+0xc28] ;  /* 0x000c280001597983 */ /* 0x000f220000100800 */
[----:B-1----:R-:W-:Y:S02]  /*fb10*/  @!P6 IMAD.MOV.U32 R18, RZ, RZ, R6 ;  /* 0x000000ffff12e224 */ /* 0x002fe400078e0006 */
[----:B------:R-:W-:-:S05]  /*fb20*/  @!P6 IMAD.MOV.U32 R19, RZ, RZ, R7 ;  /* 0x000000ffff13e224 */ /* 0x000fca00078e0007 */
[----:B------:R2:W4:Y:S01]  /*fb30*/  @!P6 LDG.E.U16 R91, desc[UR60][R18.64] ;  /* 0x0000003c125be981 */ /* 0x000522000c1e1500 */
[----:B------:R-:W-:Y:S02]  /*fb40*/  SGXT.U32 R93, R93, 0x1 ;  /* 0x000000015d5d781a */ /* 0x000fe40000000000 */
[----:B------:R-:W-:Y:S02]  /*fb50*/  SGXT.U32 R92, R92, 0x1 ;  /* 0x000000015c5c781a */ /* 0x000fe40000000000 */
[----:B------:R-:W-:Y:S02]  /*fb60*/  LOP3.LUT R93, R93, 0xe, RZ, 0xfc, !PT ;  /* 0x0000000e5d5d7812 */ /* 0x000fe400078efcff */
[----:B------:R-:W-:Y:S02]  /*fb70*/  LOP3.LUT R92, R92, 0x10, RZ, 0xfc, !PT ;  /* 0x000000105c5c7812 */ /* 0x000fe400078efcff */
[-C--:B------:R-:W-:Y:S02]  /*fb80*/  ISETP.GE.AND P1, PT, R93, R98.reuse, PT ;  /* 0x000000625d00720c */ /* 0x080fe40003f26270 */
[----:B------:R-:W-:-:S02]  /*fb90*/  ISETP.GE.AND P0, PT, R92, R98, PT ;  /* 0x000000625c00720c */ /* 0x000fc40003f06270 */
[----:B------:R-:W4:Y:S01]  /*fba0*/  LDL R92, [R1+0xc30] ;  /* 0x000c3000015c7983 */ /* 0x000f220000100800 */
[----:B------:R-:W-:-:S08]  /*fbb0*/  PRMT R2, RZ, 0x7610, R2 ;  /* 0x00007610ff027816 */ /* 0x000fd00000000002 */
[----:B--2---:R-:W-:Y:S02]  /*fbc0*/  @!P1 IMAD.MOV.U32 R19, RZ, RZ, R12 ;  /* 0x000000ffff139224 */ /* 0x004fe400078e000c */
[----:B---3--:R-:W-:-:S05]  /*fbd0*/  @!P1 IMAD.MOV.U32 R18, RZ, RZ, R11 ;  /* 0x000000ffff129224 */ /* 0x008fca00078e000b */
[----:B------:R0:W2:Y:S04]  /*fbe0*/  @!P1 LDG.E.U16 R2, desc[UR60][R18.64] ;  /* 0x0000003c12029981 */ /* 0x0000a8000c1e1500 */
[----:B----4-:R1:W-:Y:S04]  /*fbf0*/  STL [R1+0x4c], R23 ;  /* 0x00004c1701007387 */ /* 0x0103e80000100800 */
[----:B------:R-:W3:Y:S04]  /*fc00*/  LDL R7, [R1+0xc20] ;  /* 0x000c200001077983 */ /* 0x000ee80000100800 */
[----:B-1----:R-:W4:Y:S04]  /*fc10*/  LDL R23, [R1+0xc2c] ;  /* 0x000c2c0001177983 */ /* 0x002f280000100800 */
[----:B------:R1:W-:Y:S04]  /*fc20*/  STL [R1+0x54], R94 ;  /* 0x0000545e01007387 */ /* 0x0003e80000100800 */
[----:B------:R-:W3:Y:S01]  /*fc30*/  LDL R6, [R1+0xc24] ;  /* 0x000c240001067983 */ /* 0x000ee20000100800 */
[----:B-1----:R-:W1:Y:S03]  /*fc40*/  S2R R94, SR_TID.X ;  /* 0x00000000005e7919 */ /* 0x002e660000002100 */
[----:B------:R1:W-:Y:S01]  /*fc50*/  STL [R1+0x48], R91 ;  /* 0x0000485b01007387 */ /* 0x0003e20000100800 */
[----:B------:R-:W-:Y:S01]  /*fc60*/  PRMT R160, RZ, 0x7610, R160 ;  /* 0x00007610ffa07816 */ /* 0x000fe200000000a0 */
[----:B0-----:R-:W-:-:S02]  /*fc70*/  @!P0 IMAD.MOV.U32 R18, RZ, RZ, R90 ;  /* 0x000000ffff128224 */ /* 0x001fc400078e005a */
[----:B------:R-:W-:Y:S01]  /*fc80*/  @!P0 IMAD.MOV.U32 R19, RZ, RZ, R92 ;  /* 0x000000ffff138224 */ /* 0x000fe200078e005c */
[----:B------:R-:W-:Y:S01]  /*fc90*/  PRMT R22, RZ, 0x7610, R22 ;  /* 0x00007610ff167816 */ /* 0x000fe20000000016 */
[----:B------:R-:W3:Y:S04]  /*fca0*/  LDL R12, [R1+0xc18] ;  /* 0x000c1800010c7983 */ /* 0x000ee80000100800 */
[----:B------:R0:W3:Y:S04]  /*fcb0*/  @!P0 LDG.E.U16 R160, desc[UR60][R18.64] ;  /* 0x0000003c12a08981 */ /* 0x0000e8000c1e1500 */
[----:B------:R-:W3:Y:S01]  /*fcc0*/  LDL R11, [R1+0xc1c] ;  /* 0x000c1c00010b7983 */ /* 0x000ee20000100800 */
[----:B-1----:R-:W-:-:S02]  /*fcd0*/  SHF.R.U32.HI R91, RZ, 0x6, R94 ;  /* 0x00000006ff5b7819 */ /* 0x002fc4000001165e */
[--C-:B------:R-:W-:Y:S02]  /*fce0*/  SHF.R.U32.HI R93, RZ, 0x6, R94.reuse ;  /* 0x00000006ff5d7819 */ /* 0x100fe4000001165e */
[----:B------:R-:W-:-:S04]  /*fcf0*/  SHF.R.U32.HI R94, RZ, 0x6, R94 ;  /* 0x00000006ff5e7819 */ /* 0x000fc8000001165e */
[----:B------:R-:W-:Y:S02]  /*fd00*/  SGXT.U32 R94, R94, 0x1 ;  /* 0x000000015e5e781a */ /* 0x000fe40000000000 */
[----:B------:R-:W-:Y:S02]  /*fd10*/  SGXT.U32 R93, R93, 0x1 ;  /* 0x000000015d5d781a */ /* 0x000fe40000000000 */
[----:B------:R-:W-:Y:S02]  /*fd20*/  LOP3.LUT R94, R94, 0x12, RZ, 0xfc, !PT ;  /* 0x000000125e5e7812 */ /* 0x000fe400078efcff */
[----:B------:R-:W-:Y:S02]  /*fd30*/  LOP3.LUT R93, R93, 0x14, RZ, 0xfc, !PT ;  /* 0x000000145d5d7812 */ /* 0x000fe400078efcff */
[-C--:B------:R-:W-:Y:S02]  /*fd40*/  ISETP.GE.AND P2, PT, R94, R98.reuse, PT ;  /* 0x000000625e00720c */ /* 0x080fe40003f46270 */
[----:B------:R-:W-:-:S11]  /*fd50*/  ISETP.GE.AND P3, PT, R93, R98, PT ;  /* 0x000000625d00720c */ /* 0x000fd60003f66270 */
[----:B0-----:R-:W-:Y:S01]  /*fd60*/  @!P2 IMAD.MOV.U32 R19, RZ, RZ, R89 ;  /* 0x000000ffff13a224 */ /* 0x001fe200078e0059 */
[----:B--2---:R0:W-:Y:S02]  /*fd70*/  STL [R1+0xf24], R2 ;  /* 0x000f240201007387 */ /* 0x0041e40000100800 */
[----:B0-----:R-:W-:Y:S01]  /*fd80*/  PRMT R2, RZ, 0x7610, R2 ;  /* 0x00007610ff027816 */ /* 0x001fe20000000002 */
[----:B----4-:R-:W-:-:S05]  /*fd90*/  @!P2 IMAD.MOV.U32 R18, RZ, RZ, R23 ;  /* 0x000000ffff12a224 */ /* 0x010fca00078e0017 */
[----:B------:R3:W2:Y:S02]  /*fda0*/  @!P2 LDG.E.U16 R22, desc[UR60][R18.64] ;  /* 0x0000003c1216a981 */ /* 0x0006a4000c1e1500 */
[----:B---3--:R-:W-:Y:S02]  /*fdb0*/  @!P3 IMAD.MOV.U32 R18, RZ, RZ, R6 ;  /* 0x000000ffff12b224 */ /* 0x008fe400078e0006 */
[----:B------:R-:W-:Y:S01]  /*fdc0*/  @!P3 IMAD.MOV.U32 R19, RZ, RZ, R7 ;  /* 0x000000ffff13b224 */ /* 0x000fe200078e0007 */
[----:B------:R-:W-:Y:S01]  /*fdd0*/  SGXT.U32 R91, R91, 0x1 ;  /* 0x000000015b5b781a */ /* 0x000fe20000000000 */
[----:B------:R-:W3:Y:S04]  /*fde0*/  LDL R7, [R1+0xc10] ;  /* 0x000c100001077983 */ /* 0x000ee80000100800 */
[----:B------:R0:W4:Y:S01]  /*fdf0*/  @!P3 LDG.E.U16 R2, desc[UR60][R18.64] ;  /* 0x0000003c1202b981 */ /* 0x000122000c1e1500 */
[----:B------:R-:W-:-:S03]  /*fe00*/  LOP3.LUT R91, R91, 0x16, RZ, 0xfc, !PT ;  /* 0x000000165b5b7812 */ /* 0x000fc600078efcff */
[----:B------:R-:W2:Y:S01]  /*fe10*/  LDL R6, [R1+0xc14] ;  /* 0x000c140001067983 */ /* 0x000ea20000100800 */
[----:B------:R-:W-:Y:S02]  /*fe20*/  ISETP.GE.AND P4, PT, R91, R98, PT ;  /* 0x000000625b00720c */ /* 0x000fe40003f86270 */
[----:B------:R-:W1:Y:S02]  /*fe30*/  S2R R91, SR_TID.X ;  /* 0x00000000005b7919 */ /* 0x000e640000002100 */
[--C-:B-1----:R-:W-:Y:S02]  /*fe40*/  SHF.R.U32.HI R90, RZ, 0x6, R91.reuse ;  /* 0x00000006ff5a7819 */ /* 0x102fe4000001165b */
[----:B------:R-:W-:Y:S02]  /*fe50*/  SHF.R.U32.HI R91, RZ, 0x6, R91 ;  /* 0x00000006ff5b7819 */ /* 0x000fe4000001165b */
[----:B------:R-:W-:Y:S02]  /*fe60*/  SGXT.U32 R90, R90, 0x1 ;  /* 0x000000015a5a781a */ /* 0x000fe40000000000 */
[----:B------:R-:W-:-:S02]  /*fe70*/  SGXT.U32 R91, R91, 0x1 ;  /* 0x000000015b5b781a */ /* 0x000fc40000000000 */
[----:B------:R-:W-:Y:S02]  /*fe80*/  LOP3.LUT R90, R90, 0x1a, RZ, 0xfc, !PT ;  /* 0x0000001a5a5a7812 */ /* 0x000fe400078efcff */
[----:B------:R-:W-:Y:S02]  /*fe90*/  LOP3.LUT R91, R91, 0x18, RZ, 0xfc, !PT ;  /* 0x000000185b5b7812 */ /* 0x000fe400078efcff */
[-C--:B------:R-:W-:Y:S02]  /*fea0*/  ISETP.GE.AND P0, PT, R90, R98.reuse, PT ;  /* 0x000000625a00720c */ /* 0x080fe40003f06270 */
[----:B------:R-:W-:Y:S01]  /*feb0*/  ISETP.GE.AND P1, PT, R91, R98, PT ;  /* 0x000000625b00720c */ /* 0x000fe20003f26270 */
[----:B0-----:R-:W-:Y:S02]  /*fec0*/  @!P4 IMAD.MOV.U32 R18, RZ, RZ, R11 ;  /* 0x000000ffff12c224 */ /* 0x001fe400078e000b */
[----:B------:R-:W-:Y:S01]  /*fed0*/  @!P4 IMAD.MOV.U32 R19, RZ, RZ, R12 ;  /* 0x000000ffff13c224 */ /* 0x000fe200078e000c */
[----:B------:R-:W-:-:S06]  /*fee0*/  PRMT R10, RZ, 0x7610, R10 ;  /* 0x00007610ff0a7816 */ /* 0x000fcc000000000a */
[----:B------:R2:W3:Y:S04]  /*fef0*/  @!P4 LDG.E.U16 R10, desc[UR60][R18.64] ;  /* 0x0000003c120ac981 */ /* 0x0004e8000c1e1500 */
[----:B----4-:R-:W-:Y:S04]  /*ff00*/  STL [R1+0xf2c], R2 ;  /* 0x000f2c0201007387 */ /* 0x010fe80000100800 */
[----:B------:R-:W4:Y:S04]  /*ff10*/  LDL R91, [R1+0xc08] ;  /* 0x000c0800015b7983 */ /* 0x000f280000100800 */
[----:B------:R-:W4:Y:S04]  /*ff20*/  LDL R90, [R1+0xc0c] ;  /* 0x000c0c00015a7983 */ /* 0x000f280000100800 */
[----:B------:R-:W4:Y:S04]  /*ff30*/  LDL R12, [R1+0xc00] ;  /* 0x000c0000010c7983 */ /* 0x000f280000100800 */
[----:B------:R-:W4:Y:S01]  /*ff40*/  LDL R11, [R1+0xc04] ;  /* 0x000c0400010b7983 */ /* 0x000f220000100800 */
[----:B------:R-:W0:Y:S01]  /*ff50*/  S2R R93, SR_TID.X ;  /* 0x00000000005d7919 */ /* 0x000e220000002100 */
[----:B------:R-:W-:Y:S01]  /*ff60*/  PRMT R157, RZ, 0x7610, R157 ;  /* 0x00007610ff9d7816 */ /* 0x000fe2000000009d */
[----:B--2---:R-:W-:-:S02]  /*ff70*/  @!P1 IMAD.MOV.U32 R18, RZ, RZ, R6 ;  /* 0x000000ffff129224 */ /* 0x004fc400078e0006 */
[----:B---3--:R-:W-:Y:S01]  /*ff80*/  @!P1 IMAD.MOV.U32 R19, RZ, RZ, R7 ;  /* 0x000000ffff139224 */ /* 0x008fe200078e0007 */
[----:B------:R-:W-:Y:S01]  /*ff90*/  PRMT R88, RZ, 0x7610, R88 ;  /* 0x00007610ff587816 */ /* 0x000fe20000000058 */
[----:B------:R-:W2:Y:S04]  /*ffa0*/  LDL R23, [R1+0xbf8] ;  /* 0x000bf80001177983 */ /* 0x000ea80000100800 */
[----:B------:R4:W3:Y:S01]  /*ffb0*/  @!P1 LDG.E.U16 R157, desc[UR60][R18.64] ;  /* 0x0000003c129d9981 */ /* 0x0008e2000c1e1500 */
[--C-:B0-----:R-:W-:Y:S02]  /*ffc0*/  SHF.R.U32.HI R89, RZ, 0x6, R93.reuse ;  /* 0x00000006ff597819 */ /* 0x101fe4000001165d */
[--C-:B------:R-:W-:Y:S02]  /*ffd0*/  SHF.R.U32.HI R92, RZ, 0x6, R93.reuse ;  /* 0x00000006ff5c7819 */ /* 0x100fe4000001165d */
[----:B------:R-:W-:-:S04]  /*ffe0*/  SHF.R.U32.HI R93, RZ, 0x6, R93 ;  /* 0x00000006ff5d7819 */ /* 0x000fc8000001165d */
[----:B------:R-:W-:-:S04]  /*fff0*/  SGXT.U32 R93, R93, 0x1 ;  /* 0x000000015d5d781a */ /* 0x000fc80000000000 */
[----:B------:R-:W-:-:S04]  /*10000*/  LOP3.LUT R93, R93, 0x1c, RZ, 0xfc, !PT ;  /* 0x0000001c5d5d7812 */ /* 0x000fc800078efcff */
[----:B------:R-:W-:Y:S02]  /*10010*/  ISETP.GE.AND P2, PT, R93, R98, PT ;  /* 0x000000625d00720c */ /* 0x000fe40003f46270 */
[----:B------:R-:W-:Y:S01]  /*10020*/  PRMT R3, RZ, 0x7610, R3 ;  /* 0x00007610ff037816 */ /* 0x000fe20000000003 */
[----:B------:R0:W-:Y:S04]  /*10030*/  STL [R1+0x40], R22 ;  /* 0x0000401601007387 */ /* 0x0001e80000100800 */
[----:B0-----:R-:W3:Y:S04]  /*10040*/  LDL R22, [R1+0xbfc] ;  /* 0x000bfc0001167983 */ /* 0x001ee80000100800 */
[----:B------:R-:W-:Y:S04]  /*10050*/  STL [R1+0xf30], R10 ;  /* 0x000f300a01007387 */ /* 0x000fe80000100800 */
[----:B------:R-:W3:Y:S04]  /*10060*/  LDL R7, [R1+0xbf0] ;  /* 0x000bf00001077983 */ /* 0x000ee80000100800 */
[----:B------:R-:W3:Y:S01]  /*10070*/  LDL R6, [R1+0xbf4] ;  /* 0x000bf40001067983 */ /* 0x000ee20000100800 */
[----:B----4-:R-:W-:-:S02]  /*10080*/  @!P0 IMAD.MOV.U32 R19, RZ, RZ, R91 ;  /* 0x000000ffff138224 */ /* 0x010fc400078e005b */
[----:B------:R-:W-:-:S05]  /*10090*/  @!P0 IMAD.MOV.U32 R18, RZ, RZ, R90 ;  /* 0x000000ffff128224 */ /* 0x000fca00078e005a */
[----:B------:R0:W4:Y:S02]  /*100a0*/  @!P0 LDG.E.U16 R88, desc[UR60][R18.64] ;  /* 0x0000003c12588981 */ /* 0x000124000c1e1500 */
[----:B0-----:R-:W-:Y:S02]  /*100b0*/  @!P2 IMAD.MOV.U32 R18, RZ, RZ, R11 ;  /* 0x000000ffff12a224 */ /* 0x001fe400078e000b */
[----:B------:R-:W-:-:S05]  /*100c0*/  @!P2 IMAD.MOV.U32 R19, RZ, RZ, R12 ;  /* 0x000000ffff13a224 */ /* 0x000fca00078e000c */
[----:B------:R2:W4:Y:S01]  /*100d0*/  @!P2 LDG.E.U16 R3, desc[UR60][R18.64] ;  /* 0x0000003c1203a981 */ /* 0x000522000c1e1500 */
[----:B------:R-:W-:-:S04]  /*100e0*/  SGXT.U32 R89, R89, 0x1 ;  /* 0x000000015959781a */ /* 0x000fc80000000000 */
[----:B------:R-:W-:-:S04]  /*100f0*/  LOP3.LUT R89, R89, 0x20, RZ, 0xfc, !PT ;  /* 0x0000002059597812 */ /* 0x000fc800078efcff */
[----:B------:R-:W-:Y:S02]  /*10100*/  ISETP.GE.AND P4, PT, R89, R98, PT ;  /* 0x000000625900720c */ /* 0x000fe40003f86270 */
[----:B------:R-:W0:Y:S01]  /*10110*/  S2R R89, SR_TID.X ;  /* 0x0000000000597919 */ /* 0x000e220000002100 */
[----:B------:R-:W-:-:S04]  /*10120*/  SGXT.U32 R92, R92, 0x1 ;  /* 0x000000015c5c781a */ /* 0x000fc80000000000 */
[----:B------:R-:W-:-:S04]  /*10130*/  LOP3.LUT R92, R92, 0x1e, RZ, 0xfc, !PT ;  /* 0x0000001e5c5c7812 */ /* 0x000fc800078efcff */
[----:B------:R-:W-:Y:S02]  /*10140*/  ISETP.GE.AND P3, PT, R92, R98, PT ;  /* 0x000000625c00720c */ /* 0x000fe40003f66270 */
[----:B------:R-:W-:-:S11]  /*10150*/  PRMT R15, RZ, 0x7610, R15 ;  /* 0x00007610ff0f7816 */ /* 0x000fd6000000000f */
[----:B--2---:R-:W-:Y:S02]  /*10160*/  @!P3 IMAD.MOV.U32 R19, RZ, RZ, R23 ;  /* 0x000000ffff13b224 */ /* 0x004fe400078e0017 */
[----:B---3--:R-:W-:-:S05]  /*10170*/  @!P3 IMAD.MOV.U32 R18, RZ, RZ, R22 ;  /* 0x000000ffff12b224 */ /* 0x008fca00078e0016 */
[----:B------:R1:W2:Y:S02]  /*10180*/  @!P3 LDG.E.U16 R15, desc[UR60][R18.64] ;  /* 0x0000003c120fb981 */ /* 0x0002a4000c1e1500 */
[----:B-1----:R-:W-:Y:S02]  /*10190*/  @!P4 IMAD.MOV.U32 R19, RZ, RZ, R7 ;  /* 0x000000ffff13c224 */ /* 0x002fe400078e0007 */
[----:B----4-:R0:W-:Y:S04]  /*101a0*/  STL [R1+0x34], R88 ;  /* 0x0000345801007387 */ /* 0x0101e80000100800 */
[----:B------:R-:W3:Y:S04]  /*101b0*/  LDL R12, [R1+0xbe8] ;  /* 0x000be800010c7983 */ /* 0x000ee80000100800 */
[----:B------:R-:W4:Y:S01]  /*101c0*/  LDL R11, [R1+0xbec] ;  /* 0x000bec00010b7983 */ /* 0x000f220000100800 */
[----:B0-----:R-:W-:-:S04]  /*101d0*/  SHF.R.U32.HI R88, RZ, 0x6, R89 ;  /* 0x00000006ff587819 */ /* 0x001fc80000011659 */
[----:B------:R-:W-:-:S04]  /*101e0*/  SGXT.U32 R88, R88, 0x1 ;  /* 0x000000015858781a */ /* 0x000fc80000000000 */
[----:B------:R-:W-:Y:S01]  /*101f0*/  LOP3.LUT R88, R88, 0x24, RZ, 0xfc, !PT ;  /* 0x0000002458587812 */ /* 0x000fe200078efcff */
[----:B------:R0:W-:Y:S03]  /*10200*/  STL [R1+0xf34], R3 ;  /* 0x000f340301007387 */ /* 0x0001e60000100800 */
[----:B------:R-:W-:Y:S01]  /*10210*/  ISETP.GE.AND P0, PT, R88, R98, PT ;  /* 0x000000625800720c */ /* 0x000fe20003f06270 */
[----:B------:R-:W2:Y:S04]  /*10220*/  LDL R90, [R1+0xbe0] ;  /* 0x000be000015a7983 */ /* 0x000ea80000100800 */
[----:B------:R-:W2:Y:S04]  /*10230*/  LDL R88, [R1+0xbe4] ;  /* 0x000be40001587983 */ /* 0x000ea80000100800 */
[----:B------:R-:W2:Y:S01]  /*10240*/  LDL R7, [R1+0xbd8] ;  /* 0x000bd80001077983 */ /* 0x000ea20000100800 */
[----:B------:R-:W-:Y:S01]  /*10250*/  SHF.R.U32.HI R89, RZ, 0x6, R89 ;  /* 0x00000006ff597819 */ /* 0x000fe20000011659 */
[----:B------:R-:W-:-:S02]  /*10260*/  @!P4 IMAD.MOV.U32 R18, RZ, RZ, R6 ;  /* 0x000000ffff12c224 */ /* 0x000fc400078e0006 */
[----:B------:R-:W2:Y:S01]  /*10270*/  LDL R6, [R1+0xbdc] ;  /* 0x000bdc0001067983 */ /* 0x000ea20000100800 */
[----:B------:R-:W-:-:S03]  /*10280*/  SGXT.U32 R89, R89, 0x1 ;  /* 0x000000015959781a */ /* 0x000fc60000000000 */
[----:B------:R-:W2:Y:S01]  /*10290*/  LDL R22, [R1+0xbd4] ;  /* 0x000bd40001167983 */ /* 0x000ea20000100800 */
[----:B------:R-:W-:Y:S02]  /*102a0*/  LOP3.LUT R89, R89, 0x22, RZ, 0xfc, !PT ;  /* 0x0000002259597812 */ /* 0x000fe400078efcff */
[----:B------:R-:W-:Y:S01]  /*102b0*/  PRMT R154, RZ, 0x7610, R154 ;  /* 0x00007610ff9a7816 */ /* 0x000fe2000000009a */
[----:B------:R-:W1:Y:S01]  /*102c0*/  S2R R92, SR_TID.X ;  /* 0x00000000005c7919 */ /* 0x000e620000002100 */
[----:B------:R-:W-:Y:S01]  /*102d0*/  ISETP.GE.AND P1, PT, R89, R98, PT ;  /* 0x000000625900720c */ /* 0x000fe20003f26270 */
[----:B------:R-:W2:Y:S04]  /*102e0*/  LDL R23, [R1+0xbd0] ;  /* 0x000bd00001177983 */ /* 0x000ea80000100800 */
[----:B------:R3:W2:Y:S01]  /*102f0*/  @!P4 LDG.E.U16 R154, desc[UR60][R18.64] ;  /* 0x0000003c129ac981 */ /* 0x0006a2000c1e1500 */
[----:B0-----:R-:W-:-:S02]  /*10300*/  PRMT R3, RZ, 0x7610, R3 ;  /* 0x00007610ff037816 */ /* 0x001fc40000000003 */
[----:B------:R-:W-:Y:S01]  /*10310*/  PRMT R13, RZ, 0x7610, R13 ;  /* 0x00007610ff0d7816 */ /* 0x000fe2000000000d */
[----:B------:R-:W2:Y:S01]  /*10320*/  LDL R94, [R1+0x9b0] ;  /* 0x0009b000015e7983 */ /* 0x000ea20000100800 */
[----:B------:R-:W-:Y:S02]  /*10330*/  PRMT R16, RZ, 0x7610, R16 ;  /* 0x00007610ff107816 */ /* 0x000fe40000000010 */
[----:B------:R-:W-:Y:S01]  /*10340*/  PRMT R20, RZ, 0x7610, R20 ;  /* 0x00007610ff147816 */ /* 0x000fe20000000014 */
[----:B------:R-:W2:Y:S01]  /*10350*/  LDL R96, [R1+0x960] ;  /* 0x0009600001607983 */ /* 0x000ea20000100800 */
[----:B------:R-:W-:Y:S02]  /*10360*/  PRMT R10, RZ, 0x7610, R10 ;  /* 0x00007610ff0a7816 */ /* 0x000fe4000000000a */
[----:B------:R-:W-:Y:S01]  /*10370*/  PRMT R5, RZ, 0x7610, R5 ;  /* 0x00007610ff057816 */ /* 0x000fe20000000005 */
[----:B------:R-:W2:Y:S01]  /*10380*/  LDL R158, [R1+0x900] ;  /* 0x00090000019e7983 */ /* 0x000ea20000100800 */
[----:B------:R-:W-:-:S02]  /*10390*/  PRMT R17, RZ, 0x7610, R17 ;  /* 0x00007610ff117816 */ /* 0x000fc40000000011 */
[----:B------:R-:W-:Y:S01]  /*103a0*/  PRMT R2, RZ, 0x7610, R2 ;  /* 0x00007610ff027816 */ /* 0x000fe20000000002 */
[----:B------:R-:W2:Y:S01]  /*103b0*/  LDL R97, [R1+0x904] ;  /* 0x0009040001617983 */ /* 0x000ea20000100800 */
[----:B------:R-:W-:Y:S02]  /*103c0*/  PRMT R4, RZ, 0x7610, R4 ;  /* 0x00007610ff047816 */ /* 0x000fe40000000004 */
[----:B------:R-:W-:Y:S01]  /*103d0*/  PRMT R0, RZ, 0x7610, R0 ;  /* 0x00007610ff007816 */ /* 0x000fe20000000000 */
[----:B------:R-:W2:Y:S01]  /*103e0*/  LDL R251, [R1+0x8d8] ;  /* 0x0008d80001fb7983 */ /* 0x000ea20000100800 */
[--C-:B-1----:R-:W-:Y:S02]  /*103f0*/  SHF.R.U32.HI R89, RZ, 0x6, R92.reuse ;  /* 0x00000006ff597819 */ /* 0x102fe4000001165c */
[--C-:B------:R-:W-:Y:S02]  /*10400*/  SHF.R.U32.HI R91, RZ, 0x6, R92.reuse ;  /* 0x00000006ff5b7819 */ /* 0x100fe4000001165c */
[----:B------:R-:W-:-:S04]  /*10410*/  SHF.R.U32.HI R92, RZ, 0x6, R92 ;  /* 0x00000006ff5c7819 */ /* 0x000fc8000001165c */
[----:B------:R-:W-:-:S04]  /*10420*/  SGXT.U32 R92, R92, 0x1 ;  /* 0x000000015c5c781a */ /* 0x000fc80000000000 */
[----:B------:R-:W-:-:S04]  /*10430*/  LOP3.LUT R92, R92, 0x26, RZ, 0xfc, !PT ;  /* 0x000000265c5c7812 */ /* 0x000fc800078efcff */
[----:B------:R-:W-:Y:S01]  /*10440*/  ISETP.GE.AND P2, PT, R92, R98, PT ;  /* 0x000000625c00720c */ /* 0x000fe20003f46270 */
[----:B---3--:R-:W-:Y:S02]  /*10450*/  @!P1 IMAD.MOV.U32 R19, RZ, RZ, R12 ;  /* 0x000000ffff139224 */ /* 0x008fe400078e000c */
[----:B----4-:R-:W-:Y:S01]  /*10460*/  @!P1 IMAD.MOV.U32 R18, RZ, RZ, R11 ;  /* 0x000000ffff129224 */ /* 0x010fe200078e000b */
[----:B------:R-:W3:Y:S04]  /*10470*/  LDL R12, [R1+0xbc8] ;  /* 0x000bc800010c7983 */ /* 0x000ee80000100800 */
[----:B------:R-:W4:Y:S04]  /*10480*/  LDL R11, [R1+0xbcc] ;  /* 0x000bcc00010b7983 */ /* 0x000f280000100800 */
[----:B------:R2:W4:Y:S01]  /*10490*/  @!P1 LDG.E.U16 R3, desc[UR60][R18.64] ;  /* 0x0000003c12039981 */ /* 0x000522000c1e1500 */
[----:B------:R-:W-:-:S02]  /*104a0*/  SGXT.U32 R89, R89, 0x1 ;  /* 0x000000015959781a */ /* 0x000fc40000000000 */
[----:B------:R-:W-:Y:S01]  /*104b0*/  SGXT.U32 R91, R91, 0x1 ;  /* 0x000000015b5b781a */ /* 0x000fe20000000000 */
[----:B------:R-:W4:Y:S01]  /*104c0*/  LDL R92, [R1+0xb90] ;  /* 0x000b9000015c7983 */ /* 0x000f220000100800 */
[----:B--2---:R-:W-:Y:S02]  /*104d0*/  @!P0 IMAD.MOV.U32 R18, RZ, RZ, R88 ;  /* 0x000000ffff128224 */ /* 0x004fe400078e0058 */
[----:B------:R-:W-:Y:S01]  /*104e0*/  @!P0 IMAD.MOV.U32 R19, RZ, RZ, R90 ;  /* 0x000000ffff138224 */ /* 0x000fe200078e005a */
[----:B------:R-:W-:Y:S01]  /*104f0*/  LOP3.LUT R89, R89, 0x2a, RZ, 0xfc, !PT ;  /* 0x0000002a59597812 */ /* 0x000fe200078efcff */
[----:B------:R-:W2:Y:S04]  /*10500*/  LDL R90, [R1+0xbb8] ;  /* 0x000bb800015a7983 */ /* 0x000ea80000100800 */
[----:B------:R0:W2:Y:S02]  /*10510*/  @!P0 LDG.E.U16 R13, desc[UR60][R18.64] ;  /* 0x0000003c120d8981 */ /* 0x0000a4000c1e1500 */
[----:B0-----:R-:W-:-:S02]  /*10520*/  @!P2 IMAD.MOV.U32 R19, RZ, RZ, R7 ;  /* 0x000000ffff13a224 */ /* 0x001fc400078e0007 */
[----:B------:R-:W2:Y:S01]  /*10530*/  LDL R7, [R1+0xbc0] ;  /* 0x000bc00001077983 */ /* 0x000ea20000100800 */
[-C--:B------:R-:W-:Y:S02]  /*10540*/  ISETP.GE.AND P4, PT, R89, R98.reuse, PT ;  /* 0x000000625900720c */ /* 0x080fe40003f86270 */
[----:B------:R-:W-:Y:S01]  /*10550*/  LOP3.LUT R91, R91, 0x28, RZ, 0xfc, !PT ;  /* 0x000000285b5b7812 */ /* 0x000fe200078efcff */
[----:B------:R-:W0:Y:S03]  /*10560*/  S2R R89, SR_TID.X ;  /* 0x0000000000597919 */ /* 0x000e260000002100 */
[----:B------:R-:W-:Y:S01]  /*10570*/  ISETP.GE.AND P3, PT, R91, R98, PT ;  /* 0x000000625b00720c */ /* 0x000fe20003f66270 */
[----:B------:R-:W-:Y:S02]  /*10580*/  @!P2 IMAD.MOV.U32 R18, RZ, RZ, R6 ;  /* 0x000000ffff12a224 */ /* 0x000fe400078e0006 */
[----:B------:R-:W2:Y:S04]  /*10590*/  LDL R6, [R1+0xbc4] ;  /* 0x000bc40001067983 */ /* 0x000ea80000100800 */
[----:B------:R1:W2:Y:S06]  /*105a0*/  @!P2 LDG.E.U16 R16, desc[UR60][R18.64] ;  /* 0x0000003c1210a981 */ /* 0x0002ac000c1e1500 */
[----:B-1----:R-:W-:-:S02]  /*105b0*/  @!P3 IMAD.MOV.U32 R18, RZ, RZ, R22 ;  /* 0x000000ffff12b224 */ /* 0x002fc400078e0016 */
[----:B------:R-:W2:Y:S01]  /*105c0*/  LDL R22, [R1+0xbbc] ;  /* 0x000bbc0001167983 */ /* 0x000ea20000100800 */
[----:B------:R-:W-:Y:S02]  /*105d0*/  @!P3 IMAD.MOV.U32 R19, RZ, RZ, R23 ;  /* 0x000000ffff13b224 */ /* 0x000fe400078e0017 */
[----:B------:R-:W1:Y:S03]  /*105e0*/  S2R R23, SR_TID.X ;  /* 0x0000000000177919 */ /* 0x000e660000002100 */
[----:B------:R3:W2:Y:S01]  /*105f0*/  @!P3 LDG.E.U16 R20, desc[UR60][R18.64] ;  /* 0x0000003c1214b981 */ /* 0x0006a2000c1e1500 */
[--C-:B0-----:R-:W-:Y:S02]  /*10600*/  SHF.R.U32.HI R88, RZ, 0x6, R89.reuse ;  /* 0x00000006ff587819 */ /* 0x101fe40000011659 */
[----:B------:R-:W-:-:S04]  /*10610*/  SHF.R.U32.HI R89, RZ, 0x6, R89 ;  /* 0x00000006ff597819 */ /* 0x000fc80000011659 */
[----:B------:R-:W-:-:S04]  /*10620*/  SGXT.U32 R89, R89, 0x1 ;  /* 0x000000015959781a */ /* 0x000fc80000000000 */
[----:B------:R-:W-:-:S04]  /*10630*/  LOP3.LUT R89, R89, 0x2c, RZ, 0xfc, !PT ;  /* 0x0000002c59597812 */ /* 0x000fc800078efcff */
[----:B------:R-:W-:Y:S02]  /*10640*/  ISETP.GE.AND P1, PT, R89, R98, PT ;  /* 0x000000625900720c */ /* 0x000fe40003f26270 */
[----:B------:R-:W0:Y:S01]  /*10650*/  S2R R89, SR_TID.X ;  /* 0x0000000000597919 */ /* 0x000e220000002100 */
[----:B------:R-:W-:Y:S02]  /*10660*/  SGXT.U32 R88, R88, 0x1 ;  /* 0x000000015858781a */ /* 0x000fe40000000000 */
[----:B-1----:R-:W-:-:S04]  /*10670*/  SHF.R.U32.HI R23, RZ, 0x6, R23 ;  /* 0x00000006ff177819 */ /* 0x002fc80000011617 */
[----:B------:R-:W-:Y:S02]  /*10680*/  SGXT.U32 R23, R23, 0x1 ;  /* 0x000000011717781a */ /* 0x000fe40000000000 */
[----:B------:R-:W-:Y:S02]  /*10690*/  LOP3.LUT R88, R88, 0x2e, RZ, 0xfc, !PT ;  /* 0x0000002e58587812 */ /* 0x000fe400078efcff */
[----:B------:R-:W-:Y:S02]  /*106a0*/  LOP3.LUT R23, R23, 0x30, RZ, 0xfc, !PT ;  /* 0x0000003017177812 */ /* 0x000fe400078efcff */
[-C--:B------:R-:W-:Y:S02]  /*106b0*/  ISETP.GE.AND P0, PT, R88, R98.reuse, PT ;  /* 0x000000625800720c */ /* 0x080fe40003f06270 */
[----:B------:R-:W-:Y:S01]  /*106c0*/  ISETP.GE.AND P2, PT, R23, R98, PT ;  /* 0x000000621700720c */ /* 0x000fe20003f46270 */
[----:B------:R-:W2:Y:S01]  /*106d0*/  LDL R88, [R1+0xbac] ;  /* 0x000bac0001587983 */ /* 0x000ea20000100800 */
[----:B0-----:R-:W-:-:S02]  /*106e0*/  SHF.R.U32.HI R23, RZ, 0x6, R89 ;  /* 0x00000006ff177819 */ /* 0x001fc40000011659 */
[----:B------:R-:W-:Y:S02]  /*106f0*/  SHF.R.U32.HI R91, RZ, 0x6, R89 ;  /* 0x00000006ff5b7819 */ /* 0x000fe40000011659 */
[----:B------:R-:W2:Y:S01]  /*10700*/  LDL R89, [R1+0xba8] ;  /* 0x000ba80001597983 */ /* 0x000ea20000100800 */
[----:B---3--:R-:W-:-:S03]  /*10710*/  @!P4 IMAD.MOV.U32 R19, RZ, RZ, R12 ;  /* 0x000000ffff13c224 */ /* 0x008fc600078e000c */
[----:B------:R-:W3:Y:S01]  /*10720*/  LDL R12, [R1+0xbb0] ;  /* 0x000bb000010c7983 */ /* 0x000ee20000100800 */
[----:B----4-:R-:W-:-:S03]  /*10730*/  @!P4 IMAD.MOV.U32 R18, RZ, RZ, R11 ;  /* 0x000000ffff12c224 */ /* 0x010fc600078e000b */
[----:B------:R-:W4:Y:S04]  /*10740*/  LDL R11, [R1+0xbb4] ;  /* 0x000bb400010b7983 */ /* 0x000f280000100800 */
[----:B------:R2:W4:Y:S02]  /*10750*/  @!P4 LDG.E.U16 R10, desc[UR60][R18.64] ;  /* 0x0000003c120ac981 */ /* 0x000524000c1e1500 */
[----:B--2---:R-:W-:Y:S02]  /*10760*/  @!P1 IMAD.MOV.U32 R19, RZ, RZ, R7 ;  /* 0x000000ffff139224 */ /* 0x004fe400078e0007 */
[----:B------:R-:W2:Y:S01]  /*10770*/  LDL R7, [R1+0xba0] ;  /* 0x000ba00001077983 */ /* 0x000ea20000100800 */
[----:B------:R-:W-:-:S04]  /*10780*/  SGXT.U32 R23, R23, 0x1 ;  /* 0x000000011717781a */ /* 0x000fc80000000000 */
[----:B------:R-:W-:-:S04]  /*10790*/  LOP3.LUT R23, R23, 0x34, RZ, 0xfc, !PT ;  /* 0x0000003417177812 */ /* 0x000fc800078efcff */
[----:B------:R-:W-:Y:S02]  /*107a0*/  ISETP.GE.AND P4, PT, R23, R98, PT ;  /* 0x000000621700720c */ /* 0x000fe40003f86270 */
[----:B------:R-:W0:Y:S01]  /*107b0*/  S2R R23, SR_TID.X ;  /* 0x0000000000177919 */ /* 0x000e220000002100 */
[----:B------:R-:W-:Y:S02]  /*107c0*/  @!P1 IMAD.MOV.U32 R18, RZ, RZ, R6 ;  /* 0x000000ffff129224 */ /* 0x000fe400078e0006 */
[----:B------:R-:W2:Y:S04]  /*107d0*/  LDL R6, [R1+0xba4] ;  /* 0x000ba40001067983 */ /* 0x000ea80000100800 */
[----:B------:R1:W2:Y:S02]  /*107e0*/  @!P1 LDG.E.U16 R5, desc[UR60][R18.64] ;  /* 0x0000003c12059981 */ /* 0x0002a4000c1e1500 */
[----:B-1----:R-:W-:Y:S01]  /*107f0*/  @!P0 IMAD.MOV.U32 R18, RZ, RZ, R22 ;  /* 0x000000ffff128224 */ /* 0x002fe200078e0016 */
[----:B0-----:R-:W-:-:S02]  /*10800*/  SHF.R.U32.HI R22, RZ, 0x6, R23 ;  /* 0x00000006ff167819 */ /* 0x001fc40000011617 */
[----:B------:R-:W-:-:S04]  /*10810*/  SHF.R.U32.HI R23, RZ, 0x6, R23 ;  /* 0x00000006ff177819 */ /* 0x000fc80000011617 */
[----:B------:R-:W-:-:S04]  /*10820*/  SGXT.U32 R23, R23, 0x1 ;  /* 0x000000011717781a */ /* 0x000fc80000000000 */
[----:B------:R-:W-:-:S04]  /*10830*/  LOP3.LUT R23, R23, 0x36, RZ, 0xfc, !PT ;  /* 0x0000003617177812 */ /* 0x000fc800078efcff */
[-C--:B------:R-:W-:Y:S02]  /*10840*/  ISETP.GE.AND P1, PT, R23, R98.reuse, PT ;  /* 0x000000621700720c */ /* 0x080fe40003f26270 */
[----:B------:R-:W-:Y:S02]  /*10850*/  SGXT.U32 R91, R91, 0x1 ;  /* 0x000000015b5b781a */ /* 0x000fe40000000000 */
[----:B------:R-:W-:Y:S02]  /*10860*/  SGXT.U32 R22, R22, 0x1 ;  /* 0x000000011616781a */ /* 0x000fe40000000000 */
[----:B------:R-:W-:Y:S01]  /*10870*/  LOP3.LUT R91, R91, 0x32, RZ, 0xfc, !PT ;  /* 0x000000325b5b7812 */ /* 0x000fe200078efcff */
[----:B------:R-:W-:Y:S01]  /*10880*/  @!P0 IMAD.MOV.U32 R19, RZ, RZ, R90 ;  /* 0x000000ffff138224 */ /* 0x000fe200078e005a */
[----:B------:R-:W-:Y:S01]  /*10890*/  LOP3.LUT R22, R22, 0x38, RZ, 0xfc, !PT ;  /* 0x0000003816167812 */ /* 0x000fe200078efcff */
[----:B------:R-:W2:Y:S01]  /*108a0*/  LDL R90, [R1+0xb94] ;  /* 0x000b9400015a7983 */ /* 0x000ea20000100800 */
[----:B------:R-:W-:-:S03]  /*108b0*/  ISETP.GE.AND P3, PT, R91, R98, PT ;  /* 0x000000625b00720c */ /* 0x000fc60003f66270 */
[----:B------:R0:W2:Y:S01]  /*108c0*/  @!P0 LDG.E.U16 R17, desc[UR60][R18.64] ;  /* 0x0000003c12118981 */ /* 0x0000a2000c1e1500 */
[----:B------:R-:W-:Y:S02]  /*108d0*/  ISETP.GE.AND P0, PT, R22, R98, PT ;  /* 0x000000621600720c */ /* 0x000fe40003f06270 */
[----:B0-----:R-:W-:Y:S01]  /*108e0*/  PRMT R19, RZ, 0x7610, R19 ;  /* 0x00007610ff137816 */ /* 0x001fe20000000013 */
[----:B---3--:R-:W-:Y:S02]  /*108f0*/  @!P2 IMAD.MOV.U32 R23, RZ, RZ, R12 ;  /* 0x000000ffff17a224 */ /* 0x008fe400078e000c */
[----:B------:R-:W3:Y:S01]  /*10900*/  LDL R12, [R1+0xb98] ;  /* 0x000b9800010c7983 */ /* 0x000ee20000100800 */
[----:B----4-:R-:W-:-:S03]  /*10910*/  @!P2 IMAD.MOV.U32 R22, RZ, RZ, R11 ;  /* 0x000000ffff16a224 */ /* 0x010fc600078e000b */
[----:B------:R-:W4:Y:S04]  /*10920*/  LDL R11, [R1+0xb9c] ;  /* 0x000b9c00010b7983 */ /* 0x000f280000100800 */
[----:B------:R0:W4:Y:S02]  /*10930*/  @!P2 LDG.E.U16 R19, desc[UR60][R22.64] ;  /* 0x0000003c1613a981 */ /* 0x000124000c1e1500 */
[----:B0-----:R-:W-:Y:S02]  /*10940*/  @!P3 IMAD.MOV.U32 R22, RZ, RZ, R88 ;  /* 0x000000ffff16b224 */ /* 0x001fe400078e0058 */
[----:B------:R-:W-:Y:S01]  /*10950*/  @!P3 IMAD.MOV.U32 R23, RZ, RZ, R89 ;  /* 0x000000ffff17b224 */ /* 0x000fe200078e0059 */
[----:B------:R-:W4:Y:S04]  /*10960*/  LDL R88, [R1+0xb84] ;  /* 0x000b840001587983 */ /* 0x000f280000100800 */
[----:B------:R2:W4:Y:S02]  /*10970*/  @!P3 LDG.E.U16 R2, desc[UR60][R22.64] ;  /* 0x0000003c1602b981 */ /* 0x000524000c1e1500 */
[----:B--2---:R-:W-:-:S02]  /*10980*/  @!P4 IMAD.MOV.U32 R23, RZ, RZ, R7 ;  /* 0x000000ffff17c224 */ /* 0x004fc400078e0007 */
[----:B------:R-:W2:Y:S01]  /*10990*/  LDL R7, [R1+0xb88] ;  /* 0x000b880001077983 */ /* 0x000ea20000100800 */
[----:B------:R-:W0:Y:S01]  /*109a0*/  S2R R89, SR_TID.X ;  /* 0x0000000000597919 */ /* 0x000e220000002100 */
[----:B------:R-:W-:Y:S02]  /*109b0*/  @!P4 IMAD.MOV.U32 R22, RZ, RZ, R6 ;  /* 0x000000ffff16c224 */ /* 0x000fe400078e0006 */
[----:B------:R-:W2:Y:S04]  /*109c0*/  LDL R6, [R1+0xb8c] ;  /* 0x000b8c0001067983 */ /* 0x000ea80000100800 */
[----:B------:R3:W2:Y:S01]  /*109d0*/  @!P4 LDG.E.U16 R4, desc[UR60][R22.64] ;  /* 0x0000003c1604c981 */ /* 0x0006a2000c1e1500 */
[----:B0-----:R-:W-:-:S04]  /*109e0*/  SHF.R.U32.HI R91, RZ, 0x6, R89 ;  /* 0x00000006ff5b7819 */ /* 0x001fc80000011659 */
[----:B------:R-:W-:-:S04]  /*109f0*/  SGXT.U32 R91, R91, 0x1 ;  /* 0x000000015b5b781a */ /* 0x000fc80000000000 */
[----:B------:R-:W-:Y:S02]  /*10a00*/  LOP3.LUT R91, R91, 0x3a, RZ, 0xfc, !PT ;  /* 0x0000003a5b5b7812 */ /* 0x000fe400078efcff */
[--C-:B------:R-:W-:Y:S02]  /*10a10*/  SHF.R.U32.HI R93, RZ, 0x6, R89.reuse ;  /* 0x00000006ff5d7819 */ /* 0x100fe40000011659 */
[----:B------:R-:W-:Y:S02]  /*10a20*/  ISETP.GE.AND P2, PT, R91, R98, PT ;  /* 0x000000625b00720c */ /* 0x000fe40003f46270 */
[----:B------:R-:W-:Y:S02]  /*10a30*/  SHF.R.U32.HI R91, RZ, 0x6, R89 ;  /* 0x00000006ff5b7819 */ /* 0x000fe40000011659 */
[----:B------:R-:W2:Y:S01]  /*10a40*/  LDL R89, [R1+0xb80] ;  /* 0x000b800001597983 */ /* 0x000ea20000100800 */
[----:B------:R-:W-:Y:S01]  /*10a50*/  PRMT R18, RZ, 0x7610, R18 ;  /* 0x00007610ff127816 */ /* 0x000fe20000000012 */
[----:B---3--:R-:W-:-:S02]  /*10a60*/  @!P1 IMAD.MOV.U32 R23, RZ, RZ, R12 ;  /* 0x000000ffff179224 */ /* 0x008fc400078e000c */
[----:B------:R-:W3:Y:S01]  /*10a70*/  LDL R12, [R1+0xb78] ;  /* 0x000b7800010c7983 */ /* 0x000ee20000100800 */
[----:B----4-:R-:W-:-:S03]  /*10a80*/  @!P1 IMAD.MOV.U32 R22, RZ, RZ, R11 ;  /* 0x000000ffff169224 */ /* 0x010fc600078e000b */
[----:B------:R-:W4:Y:S04]  /*10a90*/  LDL R11, [R1+0xb7c] ;  /* 0x000b7c00010b7983 */ /* 0x000f280000100800 */
[----:B------:R0:W4:Y:S02]  /*10aa0*/  @!P1 LDG.E.U16 R0, desc[UR60][R22.64] ;  /* 0x0000003c16009981 */ /* 0x000124000c1e1500 */
[----:B0-----:R-:W-:Y:S02]  /*10ab0*/  @!P0 IMAD.MOV.U32 R22, RZ, RZ, R90 ;  /* 0x000000ffff168224 */ /* 0x001fe400078e005a */
[----:B------:R-:W-:Y:S01]  /*10ac0*/  @!P0 IMAD.MOV.U32 R23, RZ, RZ, R92 ;  /* 0x000000ffff178224 */ /* 0x000fe200078e005c */
[----:B------:R-:W-:Y:S01]  /*10ad0*/  SGXT.U32 R91, R91, 0x1 ;  /* 0x000000015b5b781a */ /* 0x000fe20000000000 */
[----:B------:R-:W4:Y:S04]  /*10ae0*/  LDL R92, [R1+0xb68] ;  /* 0x000b6800015c7983 */ /* 0x000f280000100800 */
[----:B------:R2:W4:Y:S02]  /*10af0*/  @!P0 LDG.E.U16 R18, desc[UR60][R22.64] ;  /* 0x0000003c16128981 */ /* 0x000524000c1e1500 */
[----:B--2---:R-:W-:-:S02]  /*10b00*/  @!P2 IMAD.MOV.U32 R23, RZ, RZ, R7 ;  /* 0x000000ffff17a224 */ /* 0x004fc400078e0007 */
[----:B------:R-:W2:Y:S01]  /*10b10*/  LDL R7, [R1+0xb70] ;  /* 0x000b700001077983 */ /* 0x000ea20000100800 */
[----:B------:R-:W-:-:S04]  /*10b20*/  LOP3.LUT R91, R91, 0x3e, RZ, 0xfc, !PT ;  /* 0x0000003e5b5b7812 */ /* 0x000fc800078efcff */
[----:B------:R-:W-:Y:S02]  /*10b30*/  ISETP.GE.AND P4, PT, R91, R98, PT ;  /* 0x000000625b00720c */ /* 0x000fe40003f86270 */
[----:B------:R-:W0:Y:S01]  /*10b40*/  S2R R91, SR_TID.X ;  /* 0x00000000005b7919 */ /* 0x000e220000002100 */
[----:B------:R-:W-:-:S04]  /*10b50*/  SGXT.U32 R93, R93, 0x1 ;  /* 0x000000015d5d781a */ /* 0x000fc80000000000 */
[----:B------:R-:W-:Y:S01]  /*10b60*/  LOP3.LUT R93, R93, 0x3c, RZ, 0xfc, !PT ;  /* 0x0000003c5d5d7812 */ /* 0x000fe200078efcff */
[----:B------:R-:W-:Y:S02]  /*10b70*/  @!P2 IMAD.MOV.U32 R22, RZ, RZ, R6 ;  /* 0x000000ffff16a224 */ /* 0x000fe400078e0006 */
[----:B------:R-:W2:Y:S01]  /*10b80*/  LDL R6, [R1+0xb74] ;  /* 0x000b740001067983 */ /* 0x000ea20000100800 */
[----:B------:R-:W-:Y:S02]  /*10b90*/  ISETP.GE.AND P3, PT, R93, R98, PT ;  /* 0x000000625d00720c */ /* 0x000fe40003f66270 */
[----:B------:R-:W-:Y:S02]  /*10ba0*/  PRMT R8, RZ, 0x7610, R8 ;  /* 0x00007610ff087816 */ /* 0x000fe40000000008 */
[----:B------:R-:W-:-:S04]  /*10bb0*/  PRMT R9, RZ, 0x7610, R9 ;  /* 0x00007610ff097816 */ /* 0x000fc80000000009 */
[----:B------:R1:W2:Y:S01]  /*10bc0*/  @!P2 LDG.E.U16 R8, desc[UR60][R22.64] ;  /* 0x0000003c1608a981 */ /* 0x0002a2000c1e1500 */
[----:B0-----:R-:W-:-:S04]  /*10bd0*/  SHF.R.U32.HI R90, RZ, 0x6, R91 ;  /* 0x00000006ff5a7819 */ /* 0x001fc8000001165b */
[----:B------:R-:W-:-:S04]  /*10be0*/  SGXT.U32 R90, R90, 0x1 ;  /* 0x000000015a5a781a */ /* 0x000fc80000000000 */
[----:B------:R-:W-:Y:S01]  /*10bf0*/  LOP3.LUT R90, R90, 0x42, RZ, 0xfc, !PT ;  /* 0x000000425a5a7812 */ /* 0x000fe200078efcff */
[----:B-1----:R-:W-:Y:S02]  /*10c00*/  @!P3 IMAD.MOV.U32 R22, RZ, RZ, R88 ;  /* 0x000000ffff16b224 */ /* 0x002fe400078e0058 */
[----:B------:R-:W-:Y:S01]  /*10c10*/  @!P3 IMAD.MOV.U32 R23, RZ, RZ, R89 ;  /* 0x000000ffff17b224 */ /* 0x000fe200078e0059 */
[----:B------:R-:W-:Y:S01]  /*10c20*/  ISETP.GE.AND P0, PT, R90, R98, PT ;  /* 0x000000625a00720c */ /* 0x000fe20003f06270 */
[----:B------:R-:W2:Y:S04]  /*10c30*/  LDL R88, [R1+0xb5c] ;  /* 0x000b5c0001587983 */ /* 0x000ea80000100800 */
[----:B------:R-:W2:Y:S04]  /*10c40*/  LDL R90, [R1+0xb6c] ;  /* 0x000b6c00015a7983 */ /* 0x000ea80000100800 */
[----:B------:R3:W2:Y:S01]  /*10c50*/  @!P3 LDG.E.U16 R9, desc[UR60][R22.64] ;  /* 0x0000003c1609b981 */ /* 0x0006a2000c1e1500 */
[----:B------:R-:W0:Y:S01]  /*10c60*/  S2R R89, SR_TID.X ;  /* 0x0000000000597919 */ /* 0x000e220000002100 */
[----:B------:R-:W-:-:S04]  /*10c70*/  SHF.R.U32.HI R91, RZ, 0x6, R91 ;  /* 0x00000006ff5b7819 */ /* 0x000fc8000001165b */
[----:B------:R-:W-:-:S04]  /*10c80*/  SGXT.U32 R91, R91, 0x1 ;  /* 0x000000015b5b781a */ /* 0x000fc80000000000 */
[----:B------:R-:W-:-:S04]  /*10c90*/  LOP3.LUT R91, R91, 0x40, RZ, 0xfc, !PT ;  /* 0x000000405b5b7812 */ /* 0x000fc800078efcff */
[----:B------:R-:W-:Y:S02]  /*10ca0*/  ISETP.GE.AND P1, PT, R91, R98, PT ;  /* 0x000000625b00720c */ /* 0x000fe40003f26270 */
[----:B------:R-:W-:Y:S02]  /*10cb0*/  PRMT R252, RZ, 0x7610, R252 ;  /* 0x00007610fffc7816 */ /* 0x000fe400000000fc */
[----:B0-----:R-:W-:-:S04]  /*10cc0*/  SHF.R.U32.HI R91, RZ, 0x6, R89 ;  /* 0x00000006ff5b7819 */ /* 0x001fc80000011659 */
[----:B------:R-:W-:-:S04]  /*10cd0*/  SGXT.U32 R91, R91, 0x1 ;  /* 0x000000015b5b781a */ /* 0x000fc80000000000 */
[----:B------:R-:W-:Y:S02]  /*10ce0*/  LOP3.LUT R91, R91, 0x44, RZ, 0xfc, !PT ;  /* 0x000000445b5b7812 */ /* 0x000fe400078efcff */
[--C-:B------:R-:W-:Y:S02]  /*10cf0*/  SHF.R.U32.HI R93, RZ, 0x6, R89.reuse ;  /* 0x00000006ff5d7819 */ /* 0x100fe40000011659 */
[----:B------:R-:W-:Y:S02]  /*10d00*/  ISETP.GE.AND P2, PT, R91, R98, PT ;  /* 0x000000625b00720c */ /* 0x000fe40003f46270 */
        /* <DEDUP_REMOVED lines=9> */
[----:B------:R-:W-:Y:S02]  /*10da0*/  PRMT R250, RZ, 0x7610, R250 ;  /* 0x00007610fffa7816 */ /* 0x000fe400000000fa */
[----:B------:R-:W-:Y:S01]  /*10db0*/  SGXT.U32 R91, R91, 0x1 ;  /* 0x000000015b5b781a */ /* 0x000fe20000000000 */
[----:B------:R-:W-:-:S02]  /*10dc0*/  @!P1 IMAD.MOV.U32 R22, RZ, RZ, R6 ;  /* 0x000000ffff169224 */ /* 0x000fc400078e0006 */
[----:B------:R-:W2:Y:S01]  /*10dd0*/  LDL R6, [R1+0xb54] ;  /* 0x000b540001067983 */ /* 0x000ea20000100800 */
[----:B------:R-:W-:-:S03]  /*10de0*/  PRMT R249, RZ, 0x7610, R249 ;  /* 0x00007610fff97816 */ /* 0x000fc600000000f9 */
[----:B------:R0:W2:Y:S01]  /*10df0*/  @!P1 LDG.E.U16 R250, desc[UR60][R22.64] ;  /* 0x0000003c16fa9981 */ /* 0x0000a2000c1e1500 */
[----:B------:R-:W-:Y:S01]  /*10e00*/  LOP3.LUT R91, R91, 0x48, RZ, 0xfc, !PT ;  /* 0x000000485b5b7812 */ /* 0x000fe200078efcff */
[----:B0-----:R-:W-:-:S03]  /*10e10*/  @!P0 IMAD.MOV.U32 R23, RZ, RZ, R92 ;  /* 0x000000ffff178224 */ /* 0x001fc600078e005c */
[----:B------:R-:W-:Y:S01]  /*10e20*/  ISETP.GE.AND P4, PT, R91, R98, PT ;  /* 0x000000625b00720c */ /* 0x000fe20003f86270 */
[----:B------:R-:W2:Y:S01]  /*10e30*/  LDL R92, [R1+0xb40] ;  /* 0x000b4000015c7983 */ /* 0x000ea20000100800 */
[----:B------:R-:W0:Y:S01]  /*10e40*/  S2R R91, SR_TID.X ;  /* 0x00000000005b7919 */ /* 0x000e220000002100 */
[----:B------:R-:W-:-:S05]  /*10e50*/  @!P0 IMAD.MOV.U32 R22, RZ, RZ, R90 ;  /* 0x000000ffff168224 */ /* 0x000fca00078e005a */
[----:B------:R3:W2:Y:S01]  /*10e60*/  @!P0 LDG.E.U16 R249, desc[UR60][R22.64] ;  /* 0x0000003c16f98981 */ /* 0x0006a2000c1e1500 */
[----:B------:R-:W-:-:S04]  /*10e70*/  SGXT.U32 R93, R93, 0x1 ;  /* 0x000000015d5d781a */ /* 0x000fc80000000000 */
[----:B------:R-:W-:Y:S02]  /*10e80*/  LOP3.LUT R93, R93, 0x46, RZ, 0xfc, !PT ;  /* 0x000000465d5d7812 */ /* 0x000fe400078efcff */
[----:B0-----:R-:W-:Y:S02]  /*10e90*/  SHF.R.U32.HI R90, RZ, 0x6, R91 ;  /* 0x00000006ff5a7819 */ /* 0x001fe4000001165b */
[----:B------:R-:W-:Y:S02]  /*10ea0*/  ISETP.GE.AND P3, PT, R93, R98, PT ;  /* 0x000000625d00720c */ /* 0x000fe40003f66270 */
[----:B------:R-:W-:Y:S02]  /*10eb0*/  SGXT.U32 R90, R90, 0x1 ;  /* 0x000000015a5a781a */ /* 0x000fe40000000000 */
[----:B------:R-:W-:Y:S02]  /*10ec0*/  PRMT R248, RZ, 0x7610, R248 ;  /* 0x00007610fff87816 */ /* 0x000fe400000000f8 */
[----:B------:R-:W-:-:S02]  /*10ed0*/  LOP3.LUT R90, R90, 0x4c, RZ, 0xfc, !PT ;  /* 0x0000004c5a5a7812 */ /* 0x000fc400078efcff */
[----:B------:R-:W-:Y:S02]  /*10ee0*/  PRMT R247, RZ, 0x7610, R247 ;  /* 0x00007610fff77816 */ /* 0x000fe400000000f7 */
[----:B------:R-:W-:Y:S02]  /*10ef0*/  ISETP.GE.AND P0, PT, R90, R98, PT ;  /* 0x000000625a00720c */ /* 0x000fe40003f06270 */
[----:B------:R-:W2:Y:S01]  /*10f00*/  LDL R90, [R1+0xb44] ;  /* 0x000b4400015a7983 */ /* 0x000ea20000100800 */
[----:B---3--:R-:W-:-:S03]  /*10f10*/  @!P2 IMAD.MOV.U32 R23, RZ, RZ, R12 ;  /* 0x000000ffff17a224 */ /* 0x008fc600078e000c */
[----:B------:R-:W3:Y:S01]  /*10f20*/  LDL R12, [R1+0xb48] ;  /* 0x000b4800010c7983 */ /* 0x000ee20000100800 */
[----:B----4-:R-:W-:-:S03]  /*10f30*/  @!P2 IMAD.MOV.U32 R22, RZ, RZ, R11 ;  /* 0x000000ffff16a224 */ /* 0x010fc600078e000b */
[----:B------:R-:W4:Y:S04]  /*10f40*/  LDL R11, [R1+0xb4c] ;  /* 0x000b4c00010b7983 */ /* 0x000f280000100800 */
[----:B------:R0:W4:Y:S02]  /*10f50*/  @!P2 LDG.E.U16 R248, desc[UR60][R22.64] ;  /* 0x0000003c16f8a981 */ /* 0x000124000c1e1500 */
[----:B0-----:R-:W-:Y:S02]  /*10f60*/  @!P3 IMAD.MOV.U32 R22, RZ, RZ, R88 ;  /* 0x000000ffff16b224 */ /* 0x001fe400078e0058 */
[----:B------:R-:W-:Y:S01]  /*10f70*/  @!P3 IMAD.MOV.U32 R23, RZ, RZ, R89 ;  /* 0x000000ffff17b224 */ /* 0x000fe200078e0059 */
[----:B------:R-:W-:Y:S01]  /*10f80*/  SHF.R.U32.HI R91, RZ, 0x6, R91 ;  /* 0x00000006ff5b7819 */ /* 0x000fe2000001165b */
[----:B------:R-:W4:Y:S04]  /*10f90*/  LDL R88, [R1+0xb34] ;  /* 0x000b340001587983 */ /* 0x000f280000100800 */
[----:B------:R2:W4:Y:S02]  /*10fa0*/  @!P3 LDG.E.U16 R247, desc[UR60][R22.64] ;  /* 0x0000003c16f7b981 */ /* 0x000524000c1e1500 */
[----:B--2---:R-:W-:-:S02]  /*10fb0*/  @!P4 IMAD.MOV.U32 R23, RZ, RZ, R7 ;  /* 0x000000ffff17c224 */ /* 0x004fc400078e0007 */
[----:B------:R-:W2:Y:S01]  /*10fc0*/  LDL R7, [R1+0xb38] ;  /* 0x000b380001077983 */ /* 0x000ea20000100800 */
[----:B------:R-:W0:Y:S01]  /*10fd0*/  S2R R89, SR_TID.X ;  /* 0x0000000000597919 */ /* 0x000e220000002100 */
[----:B------:R-:W-:-:S04]  /*10fe0*/  SGXT.U32 R91, R91, 0x1 ;  /* 0x000000015b5b781a */ /* 0x000fc80000000000 */
[----:B------:R-:W-:-:S04]  /*10ff0*/  LOP3.LUT R91, R91, 0x4a, RZ, 0xfc, !PT ;  /* 0x0000004a5b5b7812 */ /* 0x000fc800078efcff */
[----:B------:R-:W-:Y:S01]  /*11000*/  ISETP.GE.AND P1, PT, R91, R98, PT ;  /* 0x000000625b00720c */ /* 0x000fe20003f26270 */
[----:B------:R-:W-:Y:S02]  /*11010*/  @!P4 IMAD.MOV.U32 R22, RZ, RZ, R6 ;  /* 0x000000ffff16c224 */ /* 0x000fe400078e0006 */
[----:B------:R-:W2:Y:S01]  /*11020*/  LDL R6, [R1+0xb3c] ;  /* 0x000b3c0001067983 */ /* 0x000ea20000100800 */
[----:B------:R-:W-:-:S06]  /*11030*/  PRMT R246, RZ, 0x7610, R246 ;  /* 0x00007610fff67816 */ /* 0x000fcc00000000f6 */
        /* <DEDUP_REMOVED lines=8> */
[----:B------:R-:W-:Y:S02]  /*110c0*/  PRMT R245, RZ, 0x7610, R245 ;  /* 0x00007610fff57816 */ /* 0x000fe400000000f5 */
        /* <DEDUP_REMOVED lines=18> */
[----:B------:R-:W-:-:S03]  /*111f0*/  @!P2 IMAD.MOV.U32 R22, RZ, RZ, R6 ;  /* 0x000000ffff16a224 */ /* 0x000fc600078e0006 */
[----:B------:R-:W-:Y:S01]  /*11200*/  ISETP.GE.AND P3, PT, R93, R98, PT ;  /* 0x000000625d00720c */ /* 0x000fe20003f66270 */
[----:B------:R-:W2:Y:S01]  /*11210*/  LDL R6, [R1+0xb24] ;  /* 0x000b240001067983 */ /* 0x000ea20000100800 */
        /* <DEDUP_REMOVED lines=33> */
[----:B------:R-:W-:-:S02]  /*11430*/  SGXT.U32 R91, R91, 0x1 ;  /* 0x000000015b5b781a */ /* 0x000fc40000000000 */
[----:B------:R-:W-:Y:S01]  /*11440*/  PRMT R239, RZ, 0x7610, R239 ;  /* 0x00007610ffef7816 */ /* 0x000fe200000000ef */
[----:B------:R-:W-:Y:S02]  /*11450*/  @!P1 IMAD.MOV.U32 R22, RZ, RZ, R6 ;  /* 0x000000ffff169224 */ /* 0x000fe400078e0006 */
[----:B------:R-:W2:Y:S01]  /*11460*/  LDL R6, [R1+0xb04] ;  /* 0x000b040001067983 */ /* 0x000ea20000100800 */
[----:B------:R-:W-:-:S03]  /*11470*/  LOP3.LUT R91, R91, 0x5c, RZ, 0xfc, !PT ;  /* 0x0000005c5b5b7812 */ /* 0x000fc600078efcff */
[----:B------:R0:W2:Y:S01]  /*11480*/  @!P1 LDG.E.U16 R240, desc[UR60][R22.64] ;  /* 0x0000003c16f09981 */ /* 0x0000a2000c1e1500 */
[----:B------:R-:W-:Y:S01]  /*11490*/  ISETP.GE.AND P4, PT, R91, R98, PT ;  /* 0x000000625b00720c */ /* 0x000fe20003f86270 */
[----:B0-----:R-:W-:Y:S01]  /*114a0*/  @!P0 IMAD.MOV.U32 R23, RZ, RZ, R92 ;  /* 0x000000ffff178224 */ /* 0x001fe200078e005c */
[----:B------:R-:W0:Y:S01]  /*114b0*/  S2R R91, SR_TID.X ;  /* 0x00000000005b7919 */ /* 0x000e220000002100 */
[----:B------:R-:W-:Y:S02]  /*114c0*/  SGXT.U32 R93, R93, 0x1 ;  /* 0x000000015d5d781a */ /* 0x000fe40000000000 */
[----:B------:R-:W-:Y:S01]  /*114d0*/  PRMT R238, RZ, 0x7610, R238 ;  /* 0x00007610ffee7816 */ /* 0x000fe200000000ee */
[----:B------:R-:W2:Y:S01]  /*114e0*/  LDL R92, [R1+0xaf0] ;  /* 0x000af000015c7983 */ /* 0x000ea20000100800 */
[----:B------:R-:W-:-:S05]  /*114f0*/  @!P0 IMAD.MOV.U32 R22, RZ, RZ, R90 ;  /* 0x000000ffff168224 */ /* 0x000fca00078e005a */
[----:B------:R3:W2:Y:S01]  /*11500*/  @!P0 LDG.E.U16 R239, desc[UR60][R22.64] ;  /* 0x0000003c16ef8981 */ /* 0x0006a2000c1e1500 */
[----:B------:R-:W-:-:S04]  /*11510*/  LOP3.LUT R93, R93, 0x5a, RZ, 0xfc, !PT ;  /* 0x0000005a5d5d7812 */ /* 0x000fc800078efcff */
[----:B------:R-:W-:Y:S02]  /*11520*/  ISETP.GE.AND P3, PT, R93, R98, PT ;  /* 0x000000625d00720c */ /* 0x000fe40003f66270 */
[----:B0-----:R-:W-:-:S04]  /*11530*/  SHF.R.U32.HI R90, RZ, 0x6, R91 ;  /* 0x00000006ff5a7819 */ /* 0x001fc8000001165b */
[----:B------:R-:W-:-:S04]  /*11540*/  SGXT.U32 R90, R90, 0x1 ;  /* 0x000000015a5a781a */ /* 0x000fc80000000000 */
[----:B------:R-:W-:Y:S02]  /*11550*/  LOP3.LUT R90, R90, 0x60, RZ, 0xfc, !PT ;  /* 0x000000605a5a7812 */ /* 0x000fe400078efcff */
        /* <DEDUP_REMOVED lines=48> */
[----:B------:R-:W-:-:S04]  /*11860*/  LOP3.LUT R93, R93, 0x64, RZ, 0xfc, !PT ;  /* 0x000000645d5d7812 */ /* 0x000fc800078efcff */
[----:B------:R-:W-:Y:S01]  /*11870*/  ISETP.GE.AND P3, PT, R93, R98, PT ;  /* 0x000000625d00720c */ /* 0x000fe20003f66270 */
[----:B------:R-:W-:Y:S02]  /*11880*/  @!P2 IMAD.MOV.U32 R22, RZ, RZ, R6 ;  /* 0x000000ffff16a224 */ /* 0x000fe400078e0006 */
        /* <DEDUP_REMOVED lines=201> */
[----:B------:R-:W-:Y:S02]  /*12520*/  SGXT.U32 R93, R93, 0x1 ;  /* 0x000000015d5d781a */ /* 0x000fe40000000000 */
[----:B------:R-:W-:Y:S02]  /*12530*/  LOP3.LUT R91, R91, 0x8e, RZ, 0xfc, !PT ;  /* 0x0000008e5b5b7812 */ /* 0x000fe400078efcff */
[----:B------:R-:W-:Y:S02]  /*12540*/  LOP3.LUT R93, R93, 0x8c, RZ, 0xfc, !PT ;  /* 0x0000008c5d5d7812 */ /* 0x000fe400078efcff */
[-C--:B------:R-:W-:Y:S02]  /*12550*/  ISETP.GE.AND P4, PT, R91, R98.reuse, PT ;  /* 0x000000625b00720c */ /* 0x080fe40003f86270 */
[----:B------:R-:W-:Y:S01]  /*12560*/  ISETP.GE.AND P3, PT, R93, R98, PT ;  /* 0x000000625d00720c */ /* 0x000fe20003f66270 */
[----:B------:R-:W0:Y:S01]  /*12570*/  S2R R91, SR_TID.X ;  /* 0x00000000005b7919 */ /* 0x000e220000002100 */
[----:B------:R-:W-:Y:S01]  /*12580*/  PRMT R189, RZ, 0x7610, R189 ;  /* 0x00007610ffbd7816 */ /* 0x000fe200000000bd */
[----:B------:R-:W-:-:S02]  /*12590*/  @!P2 IMAD.MOV.U32 R22, RZ, RZ, R6 ;  /* 0x000000ffff16a224 */ /* 0x000fc400078e0006 */
[----:B------:R-:W2:Y:S01]  /*125a0*/  LDL R6, [R1+0xa34] ;  /* 0x000a340001067983 */ /* 0x000ea20000100800 */
[----:B------:R-:W-:-:S03]  /*125b0*/  PRMT R187, RZ, 0x7610, R187 ;  /* 0x00007610ffbb7816 */ /* 0x000fc600000000bb */
[----:B------:R1:W2:Y:S04]  /*125c0*/  @!P2 LDG.E.U16 R189, desc[UR60][R22.64] ;  /* 0x0000003c16bda981 */ /* 0x0002a8000c1e1500 */
[----:B-1----:R-:W-:Y:S02]  /*125d0*/  @!P3 IMAD.MOV.U32 R22, RZ, RZ, R88 ;  /* 0x000000ffff16b224 */ /* 0x002fe400078e0058 */
[----:B------:R-:W2:Y:S01]  /*125e0*/  LDL R88, [R1+0xa24] ;  /* 0x000a240001587983 */ /* 0x000ea20000100800 */
[----:B------:R-:W-:Y:S01]  /*125f0*/  @!P3 IMAD.MOV.U32 R23, RZ, RZ, R89 ;  /* 0x000000ffff17b224 */ /* 0x000fe200078e0059 */
[----:B0-----:R-:W-:Y:S02]  /*12600*/  SHF.R.U32.HI R90, RZ, 0x6, R91 ;  /* 0x00000006ff5a7819 */ /* 0x001fe4000001165b */
[----:B------:R-:W2:Y:S04]  /*12610*/  LDL R89, [R1+0xa20] ;  /* 0x000a200001597983 */ /* 0x000ea80000100800 */
[----:B------:R3:W2:Y:S01]  /*12620*/  @!P3 LDG.E.U16 R187, desc[UR60][R22.64] ;  /* 0x0000003c16bbb981 */ /* 0x0006a2000c1e1500 */
[----:B------:R-:W-:-:S02]  /*12630*/  SGXT.U32 R90, R90, 0x1 ;  /* 0x000000015a5a781a */ /* 0x000fc40000000000 */
[----:B------:R-:W-:Y:S02]  /*12640*/  SHF.R.U32.HI R91, RZ, 0x6, R91 ;  /* 0x00000006ff5b7819 */ /* 0x000fe4000001165b */
[----:B------:R-:W-:Y:S02]  /*12650*/  LOP3.LUT R90, R90, 0x92, RZ, 0xfc, !PT ;  /* 0x000000925a5a7812 */ /* 0x000fe400078efcff */
[----:B------:R-:W-:Y:S02]  /*12660*/  SGXT.U32 R91, R91, 0x1 ;  /* 0x000000015b5b781a */ /* 0x000fe40000000000 */
[----:B------:R-:W-:Y:S02]  /*12670*/  ISETP.GE.AND P0, PT, R90, R98, PT ;  /* 0x000000625a00720c */ /* 0x000fe40003f06270 */
[----:B------:R-:W2:Y:S01]  /*12680*/  LDL R90, [R1+0xa2c] ;  /* 0x000a2c00015a7983 */ /* 0x000ea20000100800 */
[----:B------:R-:W-:-:S04]  /*12690*/  LOP3.LUT R91, R91, 0x90, RZ, 0xfc, !PT ;  /* 0x000000905b5b7812 */ /* 0x000fc800078efcff */
[----:B------:R-:W-:Y:S02]  /*126a0*/  ISETP.GE.AND P1, PT, R91, R98, PT ;  /* 0x000000625b00720c */ /* 0x000fe40003f26270 */
[----:B------:R-:W-:Y:S01]  /*126b0*/  PRMT R185, RZ, 0x7610, R185 ;  /* 0x00007610ffb97816 */ /* 0x000fe200000000b9 */
[----:B---3--:R-:W-:Y:S02]  /*126c0*/  @!P4 IMAD.MOV.U32 R23, RZ, RZ, R12 ;  /* 0x000000ffff17c224 */ /* 0x008fe400078e000c */
[----:B------:R-:W0:Y:S01]  /*126d0*/  S2R R12, SR_TID.X ;  /* 0x00000000000c7919 */ /* 0x000e220000002100 */
[----:B----4-:R-:W-:Y:S02]  /*126e0*/  @!P4 IMAD.MOV.U32 R22, RZ, RZ, R11 ;  /* 0x000000ffff16c224 */ /* 0x010fe400078e000b */
[----:B------:R-:W3:Y:S04]  /*126f0*/  LDL R11, [R1+0xa1c] ;  /* 0x000a1c00010b7983 */ /* 0x000ee80000100800 */
[----:B------:R2:W4:Y:S01]  /*12700*/  @!P4 LDG.E.U16 R185, desc[UR60][R22.64] ;  /* 0x0000003c16b9c981 */ /* 0x000522000c1e1500 */
[----:B0-----:R-:W-:-:S04]  /*12710*/  SHF.R.U32.HI R91, RZ, 0x6, R12 ;  /* 0x00000006ff5b7819 */ /* 0x001fc8000001160c */
[----:B------:R-:W-:-:S04]  /*12720*/  SGXT.U32 R91, R91, 0x1 ;  /* 0x000000015b5b781a */ /* 0x000fc80000000000 */
[----:B------:R-:W-:Y:S02]  /*12730*/  LOP3.LUT R91, R91, 0x94, RZ, 0xfc, !PT ;  /* 0x000000945b5b7812 */ /* 0x000fe400078efcff */
[--C-:B------:R-:W-:Y:S02]  /*12740*/  SHF.R.U32.HI R93, RZ, 0x6, R12.reuse ;  /* 0x00000006ff5d7819 */ /* 0x100fe4000001160c */
[----:B------:R-:W-:Y:S02]  /*12750*/  ISETP.GE.AND P2, PT, R91, R98, PT ;  /* 0x000000625b00720c */ /* 0x000fe40003f46270 */
[----:B------:R-:W-:Y:S02]  /*12760*/  SHF.R.U32.HI R91, RZ, 0x6, R12 ;  /* 0x00000006ff5b7819 */ /* 0x000fe4000001160c */
[----:B------:R-:W4:Y:S01]  /*12770*/  LDL R12, [R1+0xa18] ;  /* 0x000a1800010c7983 */ /* 0x000f220000100800 */
[----:B--2---:R-:W-:-:S03]  /*12780*/  @!P1 IMAD.MOV.U32 R23, RZ, RZ, R7 ;  /* 0x000000ffff179224 */ /* 0x004fc600078e0007 */
[----:B------:R-:W2:Y:S01]  /*12790*/  LDL R7, [R1+0xa10] ;  /* 0x000a100001077983 */ /* 0x000ea20000100800 */
[----:B------:R-:W-:Y:S01]  /*127a0*/  SGXT.U32 R91, R91, 0x1 ;  /* 0x000000015b5b781a */ /* 0x000fe20000000000 */
[----:B------:R-:W-:Y:S02]  /*127b0*/  @!P1 IMAD.MOV.U32 R22, RZ, RZ, R6 ;  /* 0x000000ffff169224 */ /* 0x000fe400078e0006 */
[----:B------:R-:W2:Y:S01]  /*127c0*/  LDL R6, [R1+0xa14] ;  /* 0x000a140001067983 */ /* 0x000ea20000100800 */
[----:B------:R-:W-:-:S04]  /*127d0*/  LOP3.LUT R91, R91, 0x98, RZ, 0xfc, !PT ;  /* 0x000000985b5b7812 */ /* 0x000fc800078efcff */
[----:B------:R-:W-:Y:S02]  /*127e0*/  ISETP.GE.AND P4, PT, R91, R98, PT ;  /* 0x000000625b00720c */ /* 0x000fe40003f86270 */
[----:B------:R-:W0:Y:S01]  /*127f0*/  S2R R91, SR_TID.X ;  /* 0x00000000005b7919 */ /* 0x000e220000002100 */
[----:B------:R-:W-:Y:S02]  /*12800*/  PRMT R183, RZ, 0x7610, R183 ;  /* 0x00007610ffb77816 */ /* 0x000fe400000000b7 */
[----:B------:R-:W-:-:S04]  /*12810*/  SGXT.U32 R93, R93, 0x1 ;  /* 0x000000015d5d781a */ /* 0x000fc80000000000 */
[----:B------:R1:W2:Y:S01]  /*12820*/  @!P1 LDG.E.U16 R183, desc[UR60][R22.64] ;  /* 0x0000003c16b79981 */ /* 0x0002a2000c1e1500 */
[----:B------:R-:W-:Y:S02]  /*12830*/  LOP3.LUT R93, R93, 0x96, RZ, 0xfc, !PT ;  /* 0x000000965d5d7812 */ /* 0x000fe400078efcff */
[----:B------:R-:W-:Y:S02]  /*12840*/  PRMT R181, RZ, 0x7610, R181 ;  /* 0x00007610ffb57816 */ /* 0x000fe400000000b5 */
[----:B------:R-:W-:Y:S01]  /*12850*/  ISETP.GE.AND P3, PT, R93, R98, PT ;  /* 0x000000625d00720c */ /* 0x000fe20003f66270 */
[----:B-1----:R-:W-:Y:S01]  /*12860*/  @!P0 IMAD.MOV.U32 R23, RZ, RZ, R92 ;  /* 0x000000ffff178224 */ /* 0x002fe200078e005c */
[----:B------:R-:W-:Y:S01]  /*12870*/  PRMT R179, RZ, 0x7610, R179 ;  /* 0x00007610ffb37816 */ /* 0x000fe200000000b3 */
[----:B------:R-:W2:Y:S01]  /*12880*/  LDL R92, [R1+0xa00] ;  /* 0x000a0000015c7983 */ /* 0x000ea20000100800 */
[----:B------:R-:W-:Y:S01]  /*12890*/  PRMT R177, RZ, 0x7610, R177 ;  /* 0x00007610ffb17816 */ /* 0x000fe200000000b1 */
[----:B------:R-:W-:Y:S01]  /*128a0*/  @!P0 IMAD.MOV.U32 R22, RZ, RZ, R90 ;  /* 0x000000ffff168224 */ /* 0x000fe200078e005a */
[----:B0-----:R-:W-:-:S04]  /*128b0*/  SHF.R.U32.HI R90, RZ, 0x6, R91 ;  /* 0x00000006ff5a7819 */ /* 0x001fc8000001165b */
[----:B------:R-:W-:Y:S01]  /*128c0*/  SGXT.U32 R90, R90, 0x1 ;  /* 0x000000015a5a781a */ /* 0x000fe20000000000 */
[----:B------:R0:W2:Y:S03]  /*128d0*/  @!P0 LDG.E.U16 R181, desc[UR60][R22.64] ;  /* 0x0000003c16b58981 */ /* 0x0000a6000c1e1500 */
[----:B------:R-:W-:-:S04]  /*128e0*/  LOP3.LUT R90, R90, 0x9c, RZ, 0xfc, !PT ;  /* 0x0000009c5a5a7812 */ /* 0x000fc800078efcff */
[----:B------:R-:W-:Y:S02]  /*128f0*/  ISETP.GE.AND P0, PT, R90, R98, PT ;  /* 0x000000625a00720c */ /* 0x000fe40003f06270 */
[----:B------:R-:W2:Y:S01]  /*12900*/  LDL R90, [R1+0xa08] ;  /* 0x000a0800015a7983 */ /* 0x000ea20000100800 */
[----:B0-----:R-:W-:Y:S02]  /*12910*/  @!P2 IMAD.MOV.U32 R22, RZ, RZ, R88 ;  /* 0x000000ffff16a224 */ /* 0x001fe400078e0058 */
[----:B------:R-:W-:Y:S01]  /*12920*/  @!P2 IMAD.MOV.U32 R23, RZ, RZ, R89 ;  /* 0x000000ffff17a224 */ /* 0x000fe200078e0059 */
[----:B------:R-:W2:Y:S04]  /*12930*/  LDL R88, [R1+0xa0c] ;  /* 0x000a0c0001587983 */ /* 0x000ea80000100800 */
[----:B------:R3:W2:Y:S04]  /*12940*/  @!P2 LDG.E.U16 R179, desc[UR60][R22.64] ;  /* 0x0000003c16b3a981 */ /* 0x0006a8000c1e1500 */
[----:B------:R-:W2:Y:S01]  /*12950*/  LDL R89, [R1+0xa04] ;  /* 0x000a040001597983 */ /* 0x000ea20000100800 */
[----:B------:R-:W-:Y:S01]  /*12960*/  SHF.R.U32.HI R91, RZ, 0x6, R91 ;  /* 0x00000006ff5b7819 */ /* 0x000fe2000001165b */
[----:B---3--:R-:W-:-:S02]  /*12970*/  @!P3 IMAD.MOV.U32 R22, RZ, RZ, R11 ;  /* 0x000000ffff16b224 */ /* 0x008fc400078e000b */
[----:B------:R-:W3:Y:S01]  /*12980*/  LDL R11, [R1+0x9f8] ;  /* 0x0009f800010b7983 */ /* 0x000ee20000100800 */
[----:B----4-:R-:W-:-:S05]  /*12990*/  @!P3 IMAD.MOV.U32 R23, RZ, RZ, R12 ;  /* 0x000000ffff17b224 */ /* 0x010fca00078e000c */
[----:B------:R2:W4:Y:S02]  /*129a0*/  @!P3 LDG.E.U16 R177, desc[UR60][R22.64] ;  /* 0x0000003c16b1b981 */ /* 0x000524000c1e1500 */
[----:B--2---:R-:W-:Y:S02]  /*129b0*/  @!P4 IMAD.MOV.U32 R23, RZ, RZ, R7 ;  /* 0x000000ffff17c224 */ /* 0x004fe400078e0007 */
[----:B------:R-:W2:Y:S01]  /*129c0*/  LDL R7, [R1+0x9fc] ;  /* 0x0009fc0001077983 */ /* 0x000ea20000100800 */
[----:B------:R-:W0:Y:S01]  /*129d0*/  S2R R12, SR_TID.X ;  /* 0x00000000000c7919 */ /* 0x000e220000002100 */
[----:B------:R-:W-:-:S04]  /*129e0*/  SGXT.U32 R91, R91, 0x1 ;  /* 0x000000015b5b781a */ /* 0x000fc80000000000 */
[----:B------:R-:W-:-:S04]  /*129f0*/  LOP3.LUT R91, R91, 0x9a, RZ, 0xfc, !PT ;  /* 0x0000009a5b5b7812 */ /* 0x000fc800078efcff */
[----:B------:R-:W-:Y:S02]  /*12a00*/  ISETP.GE.AND P1, PT, R91, R98, PT ;  /* 0x000000625b00720c */ /* 0x000fe40003f26270 */
[----:B0-----:R-:W-:-:S04]  /*12a10*/  SHF.R.U32.HI R91, RZ, 0x6, R12 ;  /* 0x00000006ff5b7819 */ /* 0x001fc8000001160c */
[----:B------:R-:W-:-:S04]  /*12a20*/  SGXT.U32 R91, R91, 0x1 ;  /* 0x000000015b5b781a */ /* 0x000fc80000000000 */
[----:B------:R-:W-:Y:S02]  /*12a30*/  LOP3.LUT R91, R91, 0x9e, RZ, 0xfc, !PT ;  /* 0x0000009e5b5b7812 */ /* 0x000fe400078efcff */
[--C-:B------:R-:W-:Y:S02]  /*12a40*/  SHF.R.U32.HI R93, RZ, 0x6, R12.reuse ;  /* 0x00000006ff5d7819 */ /* 0x100fe4000001160c */
[----:B------:R-:W-:Y:S02]  /*12a50*/  ISETP.GE.AND P2, PT, R91, R98, PT ;  /* 0x000000625b00720c */ /* 0x000fe40003f46270 */
[----:B------:R-:W-:Y:S02]  /*12a60*/  SHF.R.U32.HI R91, RZ, 0x6, R12 ;  /* 0x00000006ff5b7819 */ /* 0x000fe4000001160c */
[----:B------:R-:W4:Y:S01]  /*12a70*/  LDL R12, [R1+0x9f0] ;  /* 0x0009f000010c7983 */ /* 0x000f220000100800 */
[----:B------:R-:W-:-:S03]  /*12a80*/  @!P4 IMAD.MOV.U32 R22, RZ, RZ, R6 ;  /* 0x000000ffff16c224 */ /* 0x000fc600078e0006 */
[----:B------:R-:W4:Y:S01]  /*12a90*/  LDL R6, [R1+0x9f4] ;  /* 0x0009f40001067983 */ /* 0x000f220000100800 */
[----:B------:R-:W-:Y:S02]  /*12aa0*/  PRMT R175, RZ, 0x7610, R175 ;  /* 0x00007610ffaf7816 */ /* 0x000fe400000000af */
[----:B------:R-:W-:-:S04]  /*12ab0*/  PRMT R173, RZ, 0x7610, R173 ;  /* 0x00007610ffad7816 */ /* 0x000fc800000000ad */
[----:B------:R0:W4:Y:S01]  /*12ac0*/  @!P4 LDG.E.U16 R175, desc[UR60][R22.64] ;  /* 0x0000003c16afc981 */ /* 0x000122000c1e1500 */
[----:B------:R-:W-:Y:S01]  /*12ad0*/  PRMT R171, RZ, 0x7610, R171 ;  /* 0x00007610ffab7816 */ /* 0x000fe200000000ab */
[----:B0-----:R-:W-:Y:S02]  /*12ae0*/  @!P1 IMAD.MOV.U32 R22, RZ, RZ, R88 ;  /* 0x000000ffff169224 */ /* 0x001fe400078e0058 */
[----:B------:R-:W-:Y:S01]  /*12af0*/  @!P1 IMAD.MOV.U32 R23, RZ, RZ, R90 ;  /* 0x000000ffff179224 */ /* 0x000fe200078e005a */
[----:B------:R-:W4:Y:S04]  /*12b00*/  LDL R88, [R1+0x9ec] ;  /* 0x0009ec0001587983 */ /* 0x000f280000100800 */
[----:B------:R-:W4:Y:S04]  /*12b10*/  LDL R90, [R1+0x9e8] ;  /* 0x0009e800015a7983 */ /* 0x000f280000100800 */
[----:B------:R0:W4:Y:S02]  /*12b20*/  @!P1 LDG.E.U16 R173, desc[UR60][R22.64] ;  /* 0x0000003c16ad9981 */ /* 0x000124000c1e1500 */
[----:B0-----:R-:W-:-:S02]  /*12b30*/  @!P0 IMAD.MOV.U32 R22, RZ, RZ, R89 ;  /* 0x000000ffff168224 */ /* 0x001fc400078e0059 */
[----:B------:R-:W-:-:S05]  /*12b40*/  @!P0 IMAD.MOV.U32 R23, RZ, RZ, R92 ;  /* 0x000000ffff178224 */ /* 0x000fca00078e005c */
[----:B------:R3:W4:Y:S01]  /*12b50*/  @!P0 LDG.E.U16 R171, desc[UR60][R22.64] ;  /* 0x0000003c16ab8981 */ /* 0x000722000c1e1500 */
[----:B------:R-:W-:-:S04]  /*12b60*/  SGXT.U32 R93, R93, 0x1 ;  /* 0x000000015d5d781a */ /* 0x000fc80000000000 */
[----:B------:R-:W-:-:S04]  /*12b70*/  LOP3.LUT R93, R93, 0xa0, RZ, 0xfc, !PT ;  /* 0x000000a05d5d7812 */ /* 0x000fc800078efcff */
[----:B------:R-:W-:Y:S01]  /*12b80*/  ISETP.GE.AND P3, PT, R93, R98, PT ;  /* 0x000000625d00720c */ /* 0x000fe20003f66270 */
[----:B---3--:R-:W-:Y:S02]  /*12b90*/  @!P2 IMAD.MOV.U32 R23, RZ, RZ, R11 ;  /* 0x000000ffff17a224 */ /* 0x008fe400078e000b */
[----:B------:R-:W3:Y:S01]  /*12ba0*/  LDL R11, [R1+0x9e0] ;  /* 0x0009e000010b7983 */ /* 0x000ee20000100800 */
[----:B--2---:R-:W-:-:S03]  /*12bb0*/  @!P2 IMAD.MOV.U32 R22, RZ, RZ, R7 ;  /* 0x000000ffff16a224 */ /* 0x004fc600078e0007 */
[----:B------:R-:W2:Y:S01]  /*12bc0*/  LDL R7, [R1+0x9e4] ;  /* 0x0009e40001077983 */ /* 0x000ea20000100800 */
[----:B------:R-:W-:Y:S02]  /*12bd0*/  SGXT.U32 R91, R91, 0x1 ;  /* 0x000000015b5b781a */ /* 0x000fe40000000000 */
[----:B------:R-:W-:Y:S02]  /*12be0*/  PRMT R169, RZ, 0x7610, R169 ;  /* 0x00007610ffa97816 */ /* 0x000fe400000000a9 */
[----:B------:R-:W-:-:S04]  /*12bf0*/  LOP3.LUT R91, R91, 0xa2, RZ, 0xfc, !PT ;  /* 0x000000a25b5b7812 */ /* 0x000fc800078efcff */
[----:B------:R4:W2:Y:S01]  /*12c00*/  @!P2 LDG.E.U16 R169, desc[UR60][R22.64] ;  /* 0x0000003c16a9a981 */ /* 0x0008a2000c1e1500 */
[----:B------:R-:W-:Y:S02]  /*12c10*/  ISETP.GE.AND P4, PT, R91, R98, PT ;  /* 0x000000625b00720c */ /* 0x000fe40003f86270 */
[----:B------:R-:W0:Y:S01]  /*12c20*/  S2R R91, SR_TID.X ;  /* 0x00000000005b7919 */ /* 0x000e220000002100 */
[----:B----4-:R-:W-:Y:S02]  /*12c30*/  @!P3 IMAD.MOV.U32 R23, RZ, RZ, R12 ;  /* 0x000000ffff17b224 */ /* 0x010fe400078e000c */
[----:B------:R-:W4:Y:S01]  /*12c40*/  LDL R12, [R1+0x9d8] ;  /* 0x0009d800010c7983 */ /* 0x000f220000100800 */
[----:B0-----:R-:W-:-:S04]  /*12c50*/  SHF.R.U32.HI R89, RZ, 0x6, R91 ;  /* 0x00000006ff597819 */ /* 0x001fc8000001165b */
[----:B------:R-:W-:Y:S01]  /*12c60*/  SGXT.U32 R89, R89, 0x1 ;  /* 0x000000015959781a */ /* 0x000fe20000000000 */
[----:B------:R-:W-:Y:S02]  /*12c70*/  @!P3 IMAD.MOV.U32 R22, RZ, RZ, R6 ;  /* 0x000000ffff16b224 */ /* 0x000fe400078e0006 */
[----:B------:R-:W4:Y:S01]  /*12c80*/  LDL R6, [R1+0x9dc] ;  /* 0x0009dc0001067983 */ /* 0x000f220000100800 */
[----:B------:R-:W-:-:S04]  /*12c90*/  LOP3.LUT R89, R89, 0xa6, RZ, 0xfc, !PT ;  /* 0x000000a659597812 */ /* 0x000fc800078efcff */
[----:B------:R-:W-:Y:S02]  /*12ca0*/  ISETP.GE.AND P0, PT, R89, R98, PT ;  /* 0x000000625900720c */ /* 0x000fe40003f06270 */
[----:B------:R-:W0:Y:S01]  /*12cb0*/  S2R R89, SR_TID.X ;  /* 0x0000000000597919 */ /* 0x000e220000002100 */
[----:B------:R-:W-:-:S04]  /*12cc0*/  SHF.R.U32.HI R91, RZ, 0x6, R91 ;  /* 0x00000006ff5b7819 */ /* 0x000fc8000001165b */
[----:B------:R-:W-:-:S04]  /*12cd0*/  SGXT.U32 R91, R91, 0x1 ;  /* 0x000000015b5b781a */ /* 0x000fc80000000000 */
[----:B------:R-:W-:-:S04]  /*12ce0*/  LOP3.LUT R91, R91, 0xa4, RZ, 0xfc, !PT ;  /* 0x000000a45b5b7812 */ /* 0x000fc800078efcff */
[----:B------:R-:W-:Y:S02]  /*12cf0*/  ISETP.GE.AND P1, PT, R91, R98, PT ;  /* 0x000000625b00720c */ /* 0x000fe40003f26270 */
[----:B------:R-:W-:-:S06]  /*12d00*/  PRMT R167, RZ, 0x7610, R167 ;  /* 0x00007610ffa77816 */ /* 0x000fcc00000000a7 */
[----:B------:R1:W4:Y:S01]  /*12d10*/  @!P3 LDG.E.U16 R167, desc[UR60][R22.64] ;  /* 0x0000003c16a7b981 */ /* 0x000322000c1e1500 */
[----:B0-----:R-:W-:-:S04]  /*12d20*/  SHF.R.U32.HI R91, RZ, 0x6, R89 ;  /* 0x00000006ff5b7819 */ /* 0x001fc80000011659 */
[----:B------:R-:W-:-:S04]  /*12d30*/  SGXT.U32 R91, R91, 0x1 ;  /* 0x000000015b5b781a */ /* 0x000fc80000000000 */
[----:B------:R-:W-:-:S04]  /*12d40*/  LOP3.LUT R91, R91, 0xa8, RZ, 0xfc, !PT ;  /* 0x000000a85b5b7812 */ /* 0x000fc800078efcff */
[----:B------:R-:W-:Y:S02]  /*12d50*/  ISETP.GE.AND P2, PT, R91, R98, PT ;  /* 0x000000625b00720c */ /* 0x000fe40003f46270 */
[----:B------:R-:W4:Y:S01]  /*12d60*/  LDL R91, [R1+0x9d0] ;  /* 0x0009d000015b7983 */ /* 0x000f220000100800 */
[----:B-1----:R-:W-:-:S03]  /*12d70*/  @!P4 IMAD.MOV.U32 R23, RZ, RZ, R90 ;  /* 0x000000ffff17c224 */ /* 0x002fc600078e005a */
[----:B------:R-:W4:Y:S01]  /*12d80*/  LDL R90, [R1+0x9d4] ;  /* 0x0009d400015a7983 */ /* 0x000f220000100800 */
[----:B------:R-:W-:Y:S01]  /*12d90*/  PRMT R153, RZ, 0x7610, R153 ;  /* 0x00007610ff997816 */ /* 0x000fe20000000099 */
[----:B------:R-:W-:Y:S01]  /*12da0*/  @!P4 IMAD.MOV.U32 R22, RZ, RZ, R88 ;  /* 0x000000ffff16c224 */ /* 0x000fe200078e0058 */
[--C-:B------:R-:W-:Y:S01]  /*12db0*/  SHF.R.U32.HI R92, RZ, 0x6, R89.reuse ;  /* 0x00000006ff5c7819 */ /* 0x100fe20000011659 */
[----:B------:R-:W4:Y:S01]  /*12dc0*/  LDL R88, [R1+0x9cc] ;  /* 0x0009cc0001587983 */ /* 0x000f220000100800 */
[----:B------:R-:W-:-:S03]  /*12dd0*/  SHF.R.U32.HI R93, RZ, 0x6, R89 ;  /* 0x00000006ff5d7819 */ /* 0x000fc60000011659 */
[----:B------:R-:W4:Y:S04]  /*12de0*/  LDL R89, [R1+0x9c8] ;  /* 0x0009c80001597983 */ /* 0x000f280000100800 */
[----:B------:R3:W4:Y:S02]  /*12df0*/  @!P4 LDG.E.U16 R153, desc[UR60][R22.64] ;  /* 0x0000003c1699c981 */ /* 0x000724000c1e1500 */
[----:B---3--:R-:W-:Y:S02]  /*12e00*/  @!P1 IMAD.MOV.U32 R23, RZ, RZ, R11 ;  /* 0x000000ffff179224 */ /* 0x008fe400078e000b */
[----:B------:R-:W3:Y:S01]  /*12e10*/  LDL R11, [R1+0x9c0] ;  /* 0x0009c000010b7983 */ /* 0x000ee20000100800 */
[----:B--2---:R-:W-:-:S03]  /*12e20*/  @!P1 IMAD.MOV.U32 R22, RZ, RZ, R7 ;  /* 0x000000ffff169224 */ /* 0x004fc600078e0007 */
[----:B------:R-:W2:Y:S01]  /*12e30*/  LDL R7, [R1+0x9c4] ;  /* 0x0009c40001077983 */ /* 0x000ea20000100800 */
[----:B------:R-:W-:-:S06]  /*12e40*/  PRMT R141, RZ, 0x7610, R141 ;  /* 0x00007610ff8d7816 */ /* 0x000fcc000000008d */
[----:B------:R4:W2:Y:S01]  /*12e50*/  @!P1 LDG.E.U16 R141, desc[UR60][R22.64] ;  /* 0x0000003c168d9981 */ /* 0x0008a2000c1e1500 */
[----:B------:R-:W-:-:S04]  /*12e60*/  SGXT.U32 R92, R92, 0x1 ;  /* 0x000000015c5c781a */ /* 0x000fc80000000000 */
[----:B------:R-:W-:-:S04]  /*12e70*/  LOP3.LUT R92, R92, 0xac, RZ, 0xfc, !PT ;  /* 0x000000ac5c5c7812 */ /* 0x000fc800078efcff */
[----:B------:R-:W-:Y:S01]  /*12e80*/  ISETP.GE.AND P4, PT, R92, R98, PT ;  /* 0x000000625c00720c */ /* 0x000fe20003f86270 */
[----:B----4-:R-:W-:Y:S02]  /*12e90*/  @!P0 IMAD.MOV.U32 R23, RZ, RZ, R12 ;  /* 0x000000ffff178224 */ /* 0x010fe400078e000c */
[----:B------:R-:W0:Y:S01]  /*12ea0*/  S2R R12, SR_TID.X ;  /* 0x00000000000c7919 */ /* 0x000e220000002100 */
[----:B------:R-:W-:Y:S02]  /*12eb0*/  @!P0 IMAD.MOV.U32 R22, RZ, RZ, R6 ;  /* 0x000000ffff168224 */ /* 0x000fe400078e0006 */
[----:B------:R-:W4:Y:S01]  /*12ec0*/  LDL R6, [R1+0x9bc] ;  /* 0x0009bc0001067983 */ /* 0x000f220000100800 */
[--C-:B0-----:R-:W-:Y:S02]  /*12ed0*/  SHF.R.U32.HI R92, RZ, 0x6, R12.reuse ;  /* 0x00000006ff5c7819 */ /* 0x101fe4000001160c */
[----:B------:R-:W-:-:S04]  /*12ee0*/  SHF.R.U32.HI R12, RZ, 0x6, R12 ;  /* 0x00000006ff0c7819 */ /* 0x000fc8000001160c */
[----:B------:R-:W-:-:S04]  /*12ef0*/  SGXT.U32 R12, R12, 0x1 ;  /* 0x000000010c0c781a */ /* 0x000fc80000000000 */
[----:B------:R-:W-:-:S04]  /*12f00*/  LOP3.LUT R12, R12, 0xae, RZ, 0xfc, !PT ;  /* 0x000000ae0c0c7812 */ /* 0x000fc800078efcff */
[----:B------:R-:W-:Y:S02]  /*12f10*/  ISETP.GE.AND P1, PT, R12, R98, PT ;  /* 0x000000620c00720c */ /* 0x000fe40003f26270 */
[----:B------:R-:W4:Y:S01]  /*12f20*/  LDL R12, [R1+0x9b8] ;  /* 0x0009b800010c7983 */ /* 0x000f220000100800 */
[----:B------:R-:W-:Y:S02]  /*12f30*/  PRMT R129, RZ, 0x7610, R129 ;  /* 0x00007610ff817816 */ /* 0x000fe40000000081 */
[----:B------:R-:W-:-:S04]  /*12f40*/  SGXT.U32 R93, R93, 0x1 ;  /* 0x000000015d5d781a */ /* 0x000fc80000000000 */
[----:B------:R-:W-:Y:S01]  /*12f50*/  LOP3.LUT R93, R93, 0xaa, RZ, 0xfc, !PT ;  /* 0x000000aa5d5d7812 */ /* 0x000fe200078efcff */
[----:B------:R0:W4:Y:S03]  /*12f60*/  @!P0 LDG.E.U16 R129, desc[UR60][R22.64] ;  /* 0x0000003c16818981 */ /* 0x000126000c1e1500 */
[----:B------:R-:W-:Y:S01]  /*12f70*/  ISETP.GE.AND P3, PT, R93, R98, PT ;  /* 0x000000625d00720c */ /* 0x000fe20003f66270 */
[----:B0-----:R-:W-:Y:S02]  /*12f80*/  @!P2 IMAD.MOV.U32 R23, RZ, RZ, R91 ;  /* 0x000000ffff17a224 */ /* 0x001fe400078e005b */
[----:B------:R-:W4:Y:S01]  /*12f90*/  LDL R91, [R1+0x9b4] ;  /* 0x0009b400015b7983 */ /* 0x000f220000100800 */
[----:B------:R-:W-:Y:S01]  /*12fa0*/  PRMT R21, RZ, 0x7610, R21 ;  /* 0x00007610ff157816 */ /* 0x000fe20000000015 */
[----:B------:R-:W-:Y:S01]  /*12fb0*/  @!P2 IMAD.MOV.U32 R22, RZ, RZ, R90 ;  /* 0x000000ffff16a224 */ /* 0x000fe200078e005a */
[----:B------:R-:W-:Y:S01]  /*12fc0*/  PRMT R152, RZ, 0x7610, R152 ;  /* 0x00007610ff987816 */ /* 0x000fe20000000098 */
[----:B------:R-:W4:Y:S04]  /*12fd0*/  LDL R90, [R1+0x9a4] ;  /* 0x0009a400015a7983 */ /* 0x000f280000100800 */
[----:B------:R0:W4:Y:S02]  /*12fe0*/  @!P2 LDG.E.U16 R21, desc[UR60][R22.64] ;  /* 0x0000003c1615a981 */ /* 0x000124000c1e1500 */
[----:B0-----:R-:W-:-:S02]  /*12ff0*/  @!P3 IMAD.MOV.U32 R22, RZ, RZ, R88 ;  /* 0x000000ffff16b224 */ /* 0x001fc400078e0058 */
[----:B------:R-:W-:-:S05]  /*13000*/  @!P3 IMAD.MOV.U32 R23, RZ, RZ, R89 ;  /* 0x000000ffff17b224 */ /* 0x000fca00078e0059 */
[----:B------:R3:W4:Y:S01]  /*13010*/  @!P3 LDG.E.U16 R152, desc[UR60][R22.64] ;  /* 0x0000003c1698b981 */ /* 0x000722000c1e1500 */
[----:B------:R-:W0:Y:S01]  /*13020*/  S2R R88, SR_TID.X ;  /* 0x0000000000587919 */ /* 0x000e220000002100 */
[----:B---3--:R-:W-:Y:S01]  /*13030*/  @!P4 IMAD.MOV.U32 R23, RZ, RZ, R11 ;  /* 0x000000ffff17c224 */ /* 0x008fe200078e000b */
[----:B0-----:R-:W-:-:S04]  /*13040*/  SHF.R.U32.HI R11, RZ, 0x6, R88 ;  /* 0x00000006ff0b7819 */ /* 0x001fc80000011658 */
[----:B------:R-:W-:Y:S01]  /*13050*/  SGXT.U32 R11, R11, 0x1 ;  /* 0x000000010b0b781a */ /* 0x000fe20000000000 */
[----:B--2---:R-:W-:Y:S02]  /*13060*/  @!P4 IMAD.MOV.U32 R22, RZ, RZ, R7 ;  /* 0x000000ffff16c224 */ /* 0x004fe400078e0007 */
[----:B------:R-:W2:Y:S01]  /*13070*/  LDL R7, [R1+0x9ac] ;  /* 0x0009ac0001077983 */ /* 0x000ea20000100800 */
[----:B------:R-:W-:-:S04]  /*13080*/  LOP3.LUT R11, R11, 0xb2, RZ, 0xfc, !PT ;  /* 0x000000b20b0b7812 */ /* 0x000fc800078efcff */
[----:B------:R-:W-:Y:S02]  /*13090*/  ISETP.GE.AND P2, PT, R11, R98, PT ;  /* 0x000000620b00720c */ /* 0x000fe40003f46270 */
[----:B------:R-:W3:Y:S01]  /*130a0*/  LDL R11, [R1+0x9a8] ;  /* 0x0009a800010b7983 */ /* 0x000ee20000100800 */
[----:B------:R-:W0:Y:S01]  /*130b0*/  S2R R89, SR_TID.X ;  /* 0x0000000000597919 */ /* 0x000e220000002100 */
[----:B------:R-:W-:-:S04]  /*130c0*/  SGXT.U32 R92, R92, 0x1 ;  /* 0x000000015c5c781a */ /* 0x000fc80000000000 */
[----:B------:R-:W-:Y:S02]  /*130d0*/  LOP3.LUT R92, R92, 0xb0, RZ, 0xfc, !PT ;  /* 0x000000b05c5c7812 */ /* 0x000fe400078efcff */
[----:B------:R-:W-:Y:S02]  /*130e0*/  PRMT R140, RZ, 0x7610, R140 ;  /* 0x00007610ff8c7816 */ /* 0x000fe4000000008c */
[----:B------:R-:W-:Y:S02]  /*130f0*/  ISETP.GE.AND P0, PT, R92, R98, PT ;  /* 0x000000625c00720c */ /* 0x000fe40003f06270 */
[----:B------:R-:W3:Y:S04]  /*13100*/  LDL R92, [R1+0x9a0] ;  /* 0x0009a000015c7983 */ /* 0x000ee80000100800 */
[----:B------:R1:W3:Y:S01]  /*13110*/  @!P4 LDG.E.U16 R140, desc[UR60][R22.64] ;  /* 0x0000003c168cc981 */ /* 0x0002e2000c1e1500 */
[----:B0-----:R-:W-:-:S02]  /*13120*/  SHF.R.U32.HI R88, RZ, 0x6, R89 ;  /* 0x00000006ff587819 */ /* 0x001fc40000011659 */
[----:B------:R-:W-:Y:S02]  /*13130*/  SHF.R.U32.HI R89, RZ, 0x6, R89 ;  /* 0x00000006ff597819 */ /* 0x000fe40000011659 */
[----:B------:R-:W-:Y:S02]  /*13140*/  SGXT.U32 R88, R88, 0x1 ;  /* 0x000000015858781a */ /* 0x000fe40000000000 */
[----:B------:R-:W-:Y:S02]  /*13150*/  SGXT.U32 R89, R89, 0x1 ;  /* 0x000000015959781a */ /* 0x000fe40000000000 */
[----:B------:R-:W-:Y:S02]  /*13160*/  LOP3.LUT R88, R88, 0xb6, RZ, 0xfc, !PT ;  /* 0x000000b658587812 */ /* 0x000fe400078efcff */
[----:B------:R-:W-:Y:S02]  /*13170*/  LOP3.LUT R89, R89, 0xb4, RZ, 0xfc, !PT ;  /* 0x000000b459597812 */ /* 0x000fe400078efcff */
[----:B------:R-:W-:-:S02]  /*13180*/  ISETP.GE.AND P4, PT, R88, R98, PT ;  /* 0x000000625800720c */ /* 0x000fc40003f86270 */
[----:B------:R-:W-:Y:S01]  /*13190*/  ISETP.GE.AND P3, PT, R89, R98, PT ;  /* 0x000000625900720c */ /* 0x000fe20003f66270 */
[----:B----4-:R-:W-:Y:S02]  /*131a0*/  @!P1 IMAD.MOV.U32 R88, RZ, RZ, R6 ;  /* 0x000000ffff589224 */ /* 0x010fe400078e0006 */
[----:B------:R-:W4:Y:S01]  /*131b0*/  LDL R6, [R1+0x99c] ;  /* 0x00099c0001067983 */ /* 0x000f220000100800 */
[----:B------:R-:W0:Y:S01]  /*131c0*/  S2R R93, SR_TID.X ;  /* 0x00000000005d7919 */ /* 0x000e220000002100 */
[----:B------:R-:W-:Y:S02]  /*131d0*/  @!P1 IMAD.MOV.U32 R89, RZ, RZ, R12 ;  /* 0x000000ffff599224 */ /* 0x000fe400078e000c */
[----:B------:R-:W4:Y:S01]  /*131e0*/  LDL R12, [R1+0x998] ;  /* 0x00099800010c7983 */ /* 0x000f220000100800 */
[----:B------:R-:W-:-:S06]  /*131f0*/  PRMT R128, RZ, 0x7610, R128 ;  /* 0x00007610ff807816 */ /* 0x000fcc0000000080 */
[----:B------:R0:W4:Y:S01]  /*13200*/  @!P1 LDG.E.U16 R128, desc[UR60][R88.64] ;  /* 0x0000003c58809981 */ /* 0x000122000c1e1500 */
[----:B-1----:R-:W-:Y:S01]  /*13210*/  PRMT R22, RZ, 0x7610, R22 ;  /* 0x00007610ff167816 */ /* 0x002fe20000000016 */
[----:B0-----:R-:W-:Y:S01]  /*13220*/  @!P0 IMAD.MOV.U32 R88, RZ, RZ, R91 ;  /* 0x000000ffff588224 */ /* 0x001fe200078e005b */
[--C-:B------:R-:W-:Y:S02]  /*13230*/  SHF.R.U32.HI R91, RZ, 0x6, R93.reuse ;  /* 0x00000006ff5b7819 */ /* 0x100fe4000001165d */
[----:B------:R-:W-:Y:S02]  /*13240*/  SHF.R.U32.HI R93, RZ, 0x6, R93 ;  /* 0x00000006ff5d7819 */ /* 0x000fe4000001165d */
[----:B------:R-:W-:Y:S02]  /*13250*/  SGXT.U32 R91, R91, 0x1 ;  /* 0x000000015b5b781a */ /* 0x000fe40000000000 */
[----:B------:R-:W-:Y:S01]  /*13260*/  SGXT.U32 R93, R93, 0x1 ;  /* 0x000000015d5d781a */ /* 0x000fe20000000000 */
[----:B------:R-:W-:Y:S01]  /*13270*/  @!P0 IMAD.MOV.U32 R89, RZ, RZ, R94 ;  /* 0x000000ffff598224 */ /* 0x000fe200078e005e */
[----:B------:R-:W-:-:S02]  /*13280*/  LOP3.LUT R91, R91, 0xba, RZ, 0xfc, !PT ;  /* 0x000000ba5b5b7812 */ /* 0x000fc400078efcff */
[----:B------:R-:W-:Y:S02]  /*13290*/  LOP3.LUT R93, R93, 0xb8, RZ, 0xfc, !PT ;  /* 0x000000b85d5d7812 */ /* 0x000fe400078efcff */
[----:B------:R2:W4:Y:S01]  /*132a0*/  @!P0 LDG.E.U16 R22, desc[UR60][R88.64] ;  /* 0x0000003c58168981 */ /* 0x000522000c1e1500 */
[-C--:B------:R-:W-:Y:S02]  /*132b0*/  ISETP.GE.AND P0, PT, R91, R98.reuse, PT ;  /* 0x000000625b00720c */ /* 0x080fe40003f06270 */
[----:B------:R-:W-:Y:S01]  /*132c0*/  ISETP.GE.AND P1, PT, R93, R98, PT ;  /* 0x000000625d00720c */ /* 0x000fe20003f26270 */
[----:B------:R-:W4:Y:S04]  /*132d0*/  LDL R91, [R1+0x994] ;  /* 0x00099400015b7983 */ /* 0x000f280000100800 */
[----:B------:R-:W4:Y:S01]  /*132e0*/  LDL R93, [R1+0x990] ;  /* 0x00099000015d7983 */ /* 0x000f220000100800 */
[----:B--2---:R-:W-:-:S03]  /*132f0*/  @!P2 IMAD.MOV.U32 R88, RZ, RZ, R7 ;  /* 0x000000ffff58a224 */ /* 0x004fc600078e0007 */
[----:B------:R-:W2:Y:S01]  /*13300*/  LDL R7, [R1+0x98c] ;  /* 0x00098c0001077983 */ /* 0x000ea20000100800 */
[----:B---3--:R-:W-:-:S03]  /*13310*/  @!P2 IMAD.MOV.U32 R89, RZ, RZ, R11 ;  /* 0x000000ffff59a224 */ /* 0x008fc600078e000b */
[----:B------:R-:W3:Y:S01]  /*13320*/  LDL R11, [R1+0x988] ;  /* 0x00098800010b7983 */ /* 0x000ee20000100800 */
[----:B------:R-:W-:-:S06]  /*13330*/  PRMT R151, RZ, 0x7610, R151 ;  /* 0x00007610ff977816 */ /* 0x000fcc0000000097 */
[----:B------:R0:W3:Y:S02]  /*13340*/  @!P2 LDG.E.U16 R151, desc[UR60][R88.64] ;  /* 0x0000003c5897a981 */ /* 0x0000e4000c1e1500 */
[----:B0-----:R-:W-:Y:S02]  /*13350*/  @!P3 IMAD.MOV.U32 R88, RZ, RZ, R90 ;  /* 0x000000ffff58b224 */ /* 0x001fe400078e005a */
[----:B------:R-:W0:Y:S01]  /*13360*/  S2R R90, SR_TID.X ;  /* 0x00000000005a7919 */ /* 0x000e220000002100 */
[----:B------:R-:W-:Y:S01]  /*13370*/  PRMT R139, RZ, 0x7610, R139 ;  /* 0x00007610ff8b7816 */ /* 0x000fe2000000008b */
[----:B------:R-:W-:-:S05]  /*13380*/  @!P3 IMAD.MOV.U32 R89, RZ, RZ, R92 ;  /* 0x000000ffff59b224 */ /* 0x000fca00078e005c */
[----:B------:R4:W3:Y:S01]  /*13390*/  @!P3 LDG.E.U16 R139, desc[UR60][R88.64] ;  /* 0x0000003c588bb981 */ /* 0x0008e2000c1e1500 */
[----:B------:R-:W1:Y:S01]  /*133a0*/  S2R R92, SR_TID.X ;  /* 0x00000000005c7919 */ /* 0x000e620000002100 */
[----:B----4-:R-:W-:Y:S01]  /*133b0*/  @!P4 IMAD.MOV.U32 R88, RZ, RZ, R6 ;  /* 0x000000ffff58c224 */ /* 0x010fe200078e0006 */
[----:B0-----:R-:W-:Y:S02]  /*133c0*/  SHF.R.U32.HI R6, RZ, 0x6, R90 ;  /* 0x00000006ff067819 */ /* 0x001fe4000001165a */
[----:B------:R-:W4:Y:S01]  /*133d0*/  LDL R90, [R1+0x980] ;  /* 0x00098000015a7983 */ /* 0x000f220000100800 */
[----:B------:R-:W-:-:S03]  /*133e0*/  @!P4 IMAD.MOV.U32 R89, RZ, RZ, R12 ;  /* 0x000000ffff59c224 */ /* 0x000fc600078e000c */
[----:B------:R-:W4:Y:S01]  /*133f0*/  LDL R12, [R1+0x984] ;  /* 0x00098400010c7983 */ /* 0x000f220000100800 */
[----:B------:R-:W-:-:S04]  /*13400*/  SGXT.U32 R6, R6, 0x1 ;  /* 0x000000010606781a */ /* 0x000fc80000000000 */
[----:B------:R-:W-:-:S04]  /*13410*/  LOP3.LUT R6, R6, 0xbc, RZ, 0xfc, !PT ;  /* 0x000000bc06067812 */ /* 0x000fc800078efcff */
[----:B------:R-:W-:Y:S02]  /*13420*/  ISETP.GE.AND P2, PT, R6, R98, PT ;  /* 0x000000620600720c */ /* 0x000fe40003f46270 */
[----:B-1----:R-:W-:Y:S02]  /*13430*/  SHF.R.U32.HI R6, RZ, 0x6, R92 ;  /* 0x00000006ff067819 */ /* 0x002fe4000001165c */
[----:B------:R-:W-:Y:S02]  /*13440*/  PRMT R127, RZ, 0x7610, R127 ;  /* 0x00007610ff7f7816 */ /* 0x000fe4000000007f */
[----:B------:R-:W-:-:S04]  /*13450*/  SGXT.U32 R6, R6, 0x1 ;  /* 0x000000010606781a */ /* 0x000fc80000000000 */
[----:B------:R-:W-:Y:S01]  /*13460*/  LOP3.LUT R6, R6, 0xbe, RZ, 0xfc, !PT ;  /* 0x000000be06067812 */ /* 0x000fe200078efcff */
[----:B------:R0:W4:Y:S01]  /*13470*/  @!P4 LDG.E.U16 R127, desc[UR60][R88.64] ;  /* 0x0000003c587fc981 */ /* 0x000122000c1e1500 */
[----:B------:R-:W-:Y:S02]  /*13480*/  PRMT R23, RZ, 0x7610, R23 ;  /* 0x00007610ff177816 */ /* 0x000fe40000000017 */
[----:B------:R-:W-:Y:S02]  /*13490*/  SHF.R.U32.HI R94, RZ, 0x6, R92 ;  /* 0x00000006ff5e7819 */ /* 0x000fe4000001165c */
[----:B------:R-:W-:Y:S01]  /*134a0*/  ISETP.GE.AND P3, PT, R6, R98, PT ;  /* 0x000000620600720c */ /* 0x000fe20003f66270 */
[----:B------:R-:W4:Y:S04]  /*134b0*/  LDL R92, [R1+0x978] ;  /* 0x00097800015c7983 */ /* 0x000f280000100800 */
[----:B------:R-:W4:Y:S01]  /*134c0*/  LDL R6, [R1+0x97c] ;  /* 0x00097c0001067983 */ /* 0x000f220000100800 */
[----:B0-----:R-:W-:-:S02]  /*134d0*/  @!P1 IMAD.MOV.U32 R88, RZ, RZ, R91 ;  /* 0x000000ffff589224 */ /* 0x001fc400078e005b */
[----:B------:R-:W-:-:S05]  /*134e0*/  @!P1 IMAD.MOV.U32 R89, RZ, RZ, R93 ;  /* 0x000000ffff599224 */ /* 0x000fca00078e005d */
[----:B------:R2:W4:Y:S02]  /*134f0*/  @!P1 LDG.E.U16 R23, desc[UR60][R88.64] ;  /* 0x0000003c58179981 */ /* 0x000524000c1e1500 */
[----:B--2---:R-:W-:Y:S02]  /*13500*/  @!P0 IMAD.MOV.U32 R88, RZ, RZ, R7 ;  /* 0x000000ffff588224 */ /* 0x004fe400078e0007 */
[----:B------:R-:W2:Y:S01]  /*13510*/  LDL R7, [R1+0x974] ;  /* 0x0009740001077983 */ /* 0x000ea20000100800 */
[----:B---3--:R-:W-:-:S03]  /*13520*/  @!P0 IMAD.MOV.U32 R89, RZ, RZ, R11 ;  /* 0x000000ffff598224 */ /* 0x008fc600078e000b */
[----:B------:R-:W3:Y:S01]  /*13530*/  LDL R11, [R1+0x970] ;  /* 0x00097000010b7983 */ /* 0x000ee20000100800 */
[----:B------:R-:W0:Y:S01]  /*13540*/  S2R R93, SR_TID.X ;  /* 0x00000000005d7919 */ /* 0x000e220000002100 */
[----:B------:R-:W-:-:S06]  /*13550*/  PRMT R150, RZ, 0x7610, R150 ;  /* 0x00007610ff967816 */ /* 0x000fcc0000000096 */
[----:B------:R-:W3:Y:S01]  /*13560*/  @!P0 LDG.E.U16 R150, desc[UR60][R88.64] ;  /* 0x0000003c58968981 */ /* 0x000ee2000c1e1500 */
[----:B0-----:R-:W-:-:S04]  /*13570*/  SHF.R.U32.HI R91, RZ, 0x6, R93 ;  /* 0x00000006ff5b7819 */ /* 0x001fc8000001165d */
[----:B------:R-:W-:-:S04]  /*13580*/  SGXT.U32 R91, R91, 0x1 ;  /* 0x000000015b5b781a */ /* 0x000fc80000000000 */
[----:B------:R-:W-:-:S04]  /*13590*/  LOP3.LUT R91, R91, 0xc4, RZ, 0xfc, !PT ;  /* 0x000000c45b5b7812 */ /* 0x000fc800078efcff */
[----:B------:R-:W-:Y:S01]  /*135a0*/  ISETP.GE.AND P0, PT, R91, R98, PT ;  /* 0x000000625b00720c */ /* 0x000fe20003f06270 */
[----:B----4-:R-:W-:Y:S01]  /*135b0*/  @!P2 IMAD.MOV.U32 R91, RZ, RZ, R90 ;  /* 0x000000ffff5ba224 */ /* 0x010fe200078e005a */
[----:B------:R-:W-:Y:S01]  /*135c0*/  SHF.R.U32.HI R93, RZ, 0x6, R93 ;  /* 0x00000006ff5d7819 */ /* 0x000fe2000001165d */
[----:B------:R-:W-:Y:S02]  /*135d0*/  @!P2 IMAD.MOV.U32 R90, RZ, RZ, R12 ;  /* 0x000000ffff5aa224 */ /* 0x000fe400078e000c */
[----:B------:R-:W4:Y:S01]  /*135e0*/  LDL R12, [R1+0x96c] ;  /* 0x00096c00010c7983 */ /* 0x000f220000100800 */
[----:B------:R-:W-:-:S04]  /*135f0*/  SGXT.U32 R93, R93, 0x1 ;  /* 0x000000015d5d781a */ /* 0x000fc80000000000 */
[----:B------:R-:W-:Y:S02]  /*13600*/  LOP3.LUT R93, R93, 0xc2, RZ, 0xfc, !PT ;  /* 0x000000c25d5d7812 */ /* 0x000fe400078efcff */
[----:B------:R-:W-:Y:S02]  /*13610*/  SGXT.U32 R94, R94, 0x1 ;  /* 0x000000015e5e781a */ /* 0x000fe40000000000 */
[-C--:B------:R-:W-:Y:S02]  /*13620*/  ISETP.GE.AND P1, PT, R93, R98.reuse, PT ;  /* 0x000000625d00720c */ /* 0x080fe40003f26270 */
[----:B------:R-:W4:Y:S01]  /*13630*/  LDL R93, [R1+0x968] ;  /* 0x00096800015d7983 */ /* 0x000f220000100800 */
[----:B------:R-:W-:Y:S02]  /*13640*/  LOP3.LUT R94, R94, 0xc0, RZ, 0xfc, !PT ;  /* 0x000000c05e5e7812 */ /* 0x000fe400078efcff */
[----:B------:R-:W-:Y:S02]  /*13650*/  PRMT R138, RZ, 0x7610, R138 ;  /* 0x00007610ff8a7816 */ /* 0x000fe4000000008a */
[----:B------:R-:W-:-:S02]  /*13660*/  ISETP.GE.AND P4, PT, R94, R98, PT ;  /* 0x000000625e00720c */ /* 0x000fc40003f86270 */
[----:B------:R-:W-:Y:S01]  /*13670*/  PRMT R126, RZ, 0x7610, R126 ;  /* 0x00007610ff7e7816 */ /* 0x000fe2000000007e */
[----:B------:R-:W4:Y:S04]  /*13680*/  LDL R94, [R1+0x964] ;  /* 0x00096400015e7983 */ /* 0x000f280000100800 */
[----:B------:R0:W4:Y:S02]  /*13690*/  @!P2 LDG.E.U16 R138, desc[UR60][R90.64] ;  /* 0x0000003c5a8aa981 */ /* 0x000124000c1e1500 */
[----:B0-----:R-:W-:Y:S02]  /*136a0*/  @!P3 IMAD.MOV.U32 R90, RZ, RZ, R6 ;  /* 0x000000ffff5ab224 */ /* 0x001fe400078e0006 */
[----:B------:R-:W-:-:S05]  /*136b0*/  @!P3 IMAD.MOV.U32 R91, RZ, RZ, R92 ;  /* 0x000000ffff5bb224 */ /* 0x000fca00078e005c */
[----:B------:R2:W4:Y:S02]  /*136c0*/  @!P3 LDG.E.U16 R126, desc[UR60][R90.64] ;  /* 0x0000003c5a7eb981 */ /* 0x000524000c1e1500 */
[----:B--2---:R-:W-:Y:S02]  /*136d0*/  @!P4 IMAD.MOV.U32 R90, RZ, RZ, R7 ;  /* 0x000000ffff5ac224 */ /* 0x004fe400078e0007 */
[----:B------:R-:W2:Y:S01]  /*136e0*/  LDL R7, [R1+0x95c] ;  /* 0x00095c0001077983 */ /* 0x000ea20000100800 */
[----:B---3--:R-:W-:-:S03]  /*136f0*/  @!P4 IMAD.MOV.U32 R91, RZ, RZ, R11 ;  /* 0x000000ffff5bc224 */ /* 0x008fc600078e000b */
[----:B------:R-:W3:Y:S01]  /*13700*/  LDL R11, [R1+0x958] ;  /* 0x00095800010b7983 */ /* 0x000ee20000100800 */
[----:B------:R-:W0:Y:S02]  /*13710*/  S2R R92, SR_TID.X ;  /* 0x00000000005c7919 */ /* 0x000e240000002100 */
[----:B0-----:R-:W-:-:S04]  /*13720*/  SHF.R.U32.HI R6, RZ, 0x6, R92 ;  /* 0x00000006ff067819 */ /* 0x001fc8000001165c */
[----:B------:R-:W-:-:S04]  /*13730*/  SGXT.U32 R6, R6, 0x1 ;  /* 0x000000010606781a */ /* 0x000fc80000000000 */
[----:B------:R-:W-:Y:S02]  /*13740*/  LOP3.LUT R6, R6, 0xc6, RZ, 0xfc, !PT ;  /* 0x000000c606067812 */ /* 0x000fe400078efcff */
[--C-:B------:R-:W-:Y:S02]  /*13750*/  SHF.R.U32.HI R95, RZ, 0x6, R92.reuse ;  /* 0x00000006ff5f7819 */ /* 0x100fe4000001165c */
[----:B------:R-:W-:Y:S02]  /*13760*/  ISETP.GE.AND P2, PT, R6, R98, PT ;  /* 0x000000620600720c */ /* 0x000fe40003f46270 */
[----:B------:R-:W-:Y:S02]  /*13770*/  SHF.R.U32.HI R6, RZ, 0x6, R92 ;  /* 0x00000006ff067819 */ /* 0x000fe4000001165c */
[----:B------:R-:W3:Y:S02]  /*13780*/  LDL R92, [R1+0x950] ;  /* 0x00095000015c7983 */ /* 0x000ee40000100800 */
[----:B------:R-:W-:-:S04]  /*13790*/  SGXT.U32 R6, R6, 0x1 ;  /* 0x000000010606781a */ /* 0x000fc80000000000 */
[----:B------:R-:W-:Y:S02]  /*137a0*/  LOP3.LUT R6, R6, 0xc8, RZ, 0xfc, !PT ;  /* 0x000000c806067812 */ /* 0x000fe400078efcff */
[----:B------:R-:W-:Y:S02]  /*137b0*/  PRMT R88, RZ, 0x7610, R88 ;  /* 0x00007610ff587816 */ /* 0x000fe40000000058 */
[----:B------:R-:W-:Y:S02]  /*137c0*/  ISETP.GE.AND P3, PT, R6, R98, PT ;  /* 0x000000620600720c */ /* 0x000fe40003f66270 */
[----:B------:R-:W3:Y:S04]  /*137d0*/  LDL R6, [R1+0x954] ;  /* 0x0009540001067983 */ /* 0x000ee80000100800 */
[----:B------:R4:W3:Y:S02]  /*137e0*/  @!P4 LDG.E.U16 R88, desc[UR60][R90.64] ;  /* 0x0000003c5a58c981 */ /* 0x0008e4000c1e1500 */
[----:B----4-:R-:W-:-:S02]  /*137f0*/  @!P1 IMAD.MOV.U32 R90, RZ, RZ, R12 ;  /* 0x000000ffff5a9224 */ /* 0x010fc400078e000c */
[----:B------:R-:W4:Y:S01]  /*13800*/  LDL R12, [R1+0x94c] ;  /* 0x00094c00010c7983 */ /* 0x000f220000100800 */
[----:B------:R-:W-:Y:S01]  /*13810*/  PRMT R149, RZ, 0x7610, R149 ;  /* 0x00007610ff957816 */ /* 0x000fe20000000095 */
[----:B------:R-:W-:Y:S02]  /*13820*/  @!P1 IMAD.MOV.U32 R91, RZ, RZ, R93 ;  /* 0x000000ffff5b9224 */ /* 0x000fe400078e005d */
[----:B------:R-:W4:Y:S01]  /*13830*/  LDL R93, [R1+0x948] ;  /* 0x00094800015d7983 */ /* 0x000f220000100800 */
[----:B------:R-:W-:-:S03]  /*13840*/  PRMT R137, RZ, 0x7610, R137 ;  /* 0x00007610ff897816 */ /* 0x000fc60000000089 */
[----:B------:R0:W4:Y:S02]  /*13850*/  @!P1 LDG.E.U16 R149, desc[UR60][R90.64] ;  /* 0x0000003c5a959981 */ /* 0x000124000c1e1500 */
[----:B0-----:R-:W-:Y:S02]  /*13860*/  @!P0 IMAD.MOV.U32 R90, RZ, RZ, R94 ;  /* 0x000000ffff5a8224 */ /* 0x001fe400078e005e */
[----:B------:R-:W-:-:S05]  /*13870*/  @!P0 IMAD.MOV.U32 R91, RZ, RZ, R96 ;  /* 0x000000ffff5b8224 */ /* 0x000fca00078e0060 */
[----:B------:R2:W4:Y:S01]  /*13880*/  @!P0 LDG.E.U16 R137, desc[UR60][R90.64] ;  /* 0x0000003c5a898981 */ /* 0x000522000c1e1500 */
[----:B------:R-:W-:Y:S01]  /*13890*/  SGXT.U32 R95, R95, 0x1 ;  /* 0x000000015f5f781a */ /* 0x000fe20000000000 */
[----:B--2---:R-:W-:Y:S02]  /*138a0*/  @!P2 IMAD.MOV.U32 R90, RZ, RZ, R7 ;  /* 0x000000ffff5aa224 */ /* 0x004fe400078e0007 */
[----:B------:R-:W2:Y:S01]  /*138b0*/  LDL R7, [R1+0x944] ;  /* 0x0009440001077983 */ /* 0x000ea20000100800 */
[----:B---3--:R-:W-:-:S03]  /*138c0*/  @!P2 IMAD.MOV.U32 R91, RZ, RZ, R11 ;  /* 0x000000ffff5ba224 */ /* 0x008fc600078e000b */
[----:B------:R-:W3:Y:S01]  /*138d0*/  LDL R11, [R1+0x940] ;  /* 0x00094000010b7983 */ /* 0x000ee20000100800 */
[----:B------:R-:W-:-:S04]  /*138e0*/  LOP3.LUT R95, R95, 0xca, RZ, 0xfc, !PT ;  /* 0x000000ca5f5f7812 */ /* 0x000fc800078efcff */
[----:B------:R-:W-:Y:S02]  /*138f0*/  ISETP.GE.AND P4, PT, R95, R98, PT ;  /* 0x000000625f00720c */ /* 0x000fe40003f86270 */
[----:B------:R-:W0:Y:S01]  /*13900*/  S2R R95, SR_TID.X ;  /* 0x00000000005f7919 */ /* 0x000e220000002100 */
[----:B------:R-:W-:-:S06]  /*13910*/  PRMT R125, RZ, 0x7610, R125 ;  /* 0x00007610ff7d7816 */ /* 0x000fcc000000007d */
[----:B------:R1:W3:Y:S01]  /*13920*/  @!P2 LDG.E.U16 R125, desc[UR60][R90.64] ;  /* 0x0000003c5a7da981 */ /* 0x0002e2000c1e1500 */
[----:B------:R-:W-:Y:S02]  /*13930*/  PRMT R89, RZ, 0x7610, R89 ;  /* 0x00007610ff597816 */ /* 0x000fe40000000059 */
[--C-:B0-----:R-:W-:Y:S02]  /*13940*/  SHF.R.U32.HI R94, RZ, 0x6, R95.reuse ;  /* 0x00000006ff5e7819 */ /* 0x101fe4000001165f */
[----:B------:R-:W-:Y:S01]  /*13950*/  SHF.R.U32.HI R95, RZ, 0x6, R95 ;  /* 0x00000006ff5f7819 */ /* 0x000fe2000001165f */
[----:B-1----:R-:W-:Y:S02]  /*13960*/  @!P3 IMAD.MOV.U32 R91, RZ, RZ, R92 ;  /* 0x000000ffff5bb224 */ /* 0x002fe400078e005c */
[----:B------:R-:W0:Y:S01]  /*13970*/  S2R R92, SR_TID.X ;  /* 0x00000000005c7919 */ /* 0x000e220000002100 */
[----:B------:R-:W-:-:S04]  /*13980*/  SGXT.U32 R95, R95, 0x1 ;  /* 0x000000015f5f781a */ /* 0x000fc80000000000 */
[----:B------:R-:W-:-:S04]  /*13990*/  LOP3.LUT R95, R95, 0xcc, RZ, 0xfc, !PT ;  /* 0x000000cc5f5f7812 */ /* 0x000fc800078efcff */
[----:B------:R-:W-:Y:S02]  /*139a0*/  ISETP.GE.AND P1, PT, R95, R98, PT ;  /* 0x000000625f00720c */ /* 0x000fe40003f26270 */
[----:B------:R-:W3:Y:S01]  /*139b0*/  LDL R95, [R1+0x938] ;  /* 0x00093800015f7983 */ /* 0x000ee20000100800 */
[----:B------:R-:W-:-:S03]  /*139c0*/  @!P3 IMAD.MOV.U32 R90, RZ, RZ, R6 ;  /* 0x000000ffff5ab224 */ /* 0x000fc600078e0006 */
[----:B------:R-:W3:Y:S04]  /*139d0*/  LDL R6, [R1+0x93c] ;  /* 0x00093c0001067983 */ /* 0x000ee80000100800 */
[----:B------:R4:W3:Y:S02]  /*139e0*/  @!P3 LDG.E.U16 R89, desc[UR60][R90.64] ;  /* 0x0000003c5a59b981 */ /* 0x0008e4000c1e1500 */
[----:B----4-:R-:W-:Y:S01]  /*139f0*/  @!P4 IMAD.MOV.U32 R90, RZ, RZ, R12 ;  /* 0x000000ffff5ac224 */ /* 0x010fe200078e000c */
[----:B0-----:R-:W-:-:S04]  /*13a00*/  SHF.R.U32.HI R12, RZ, 0x6, R92 ;  /* 0x00000006ff0c7819 */ /* 0x001fc8000001165c */
[----:B------:R-:W-:-:S04]  /*13a10*/  SGXT.U32 R12, R12, 0x1 ;  /* 0x000000010c0c781a */ /* 0x000fc80000000000 */
[----:B------:R-:W-:-:S04]  /*13a20*/  LOP3.LUT R12, R12, 0xd0, RZ, 0xfc, !PT ;  /* 0x000000d00c0c7812 */ /* 0x000fc800078efcff */
[----:B------:R-:W-:Y:S02]  /*13a30*/  ISETP.GE.AND P2, PT, R12, R98, PT ;  /* 0x000000620c00720c */ /* 0x000fe40003f46270 */
[----:B------:R-:W0:Y:S01]  /*13a40*/  S2R R12, SR_TID.X ;  /* 0x00000000000c7919 */ /* 0x000e220000002100 */
[----:B------:R-:W-:-:S04]  /*13a50*/  SHF.R.U32.HI R92, RZ, 0x6, R92 ;  /* 0x00000006ff5c7819 */ /* 0x000fc8000001165c */
[----:B------:R-:W-:-:S04]  /*13a60*/  SGXT.U32 R92, R92, 0x1 ;  /* 0x000000015c5c781a */ /* 0x000fc80000000000 */
[----:B------:R-:W-:Y:S01]  /*13a70*/  LOP3.LUT R92, R92, 0xd2, RZ, 0xfc, !PT ;  /* 0x000000d25c5c7812 */ /* 0x000fe200078efcff */
[----:B------:R-:W-:Y:S02]  /*13a80*/  @!P4 IMAD.MOV.U32 R91, RZ, RZ, R93 ;  /* 0x000000ffff5bc224 */ /* 0x000fe400078e005d */
[----:B------:R-:W4:Y:S01]  /*13a90*/  LDL R93, [R1+0x930] ;  /* 0x00093000015d7983 */ /* 0x000f220000100800 */
[----:B------:R-:W-:-:S03]  /*13aa0*/  ISETP.GE.AND P3, PT, R92, R98, PT ;  /* 0x000000625c00720c */ /* 0x000fc60003f66270 */
[----:B------:R-:W4:Y:S01]  /*13ab0*/  LDL R92, [R1+0x934] ;  /* 0x00093400015c7983 */ /* 0x000f220000100800 */
[----:B------:R-:W-:-:S04]  /*13ac0*/  SGXT.U32 R94, R94, 0x1 ;  /* 0x000000015e5e781a */ /* 0x000fc80000000000 */
[----:B------:R-:W-:Y:S02]  /*13ad0*/  LOP3.LUT R94, R94, 0xce, RZ, 0xfc, !PT ;  /* 0x000000ce5e5e7812 */ /* 0x000fe400078efcff */
[----:B0-----:R-:W-:Y:S02]  /*13ae0*/  SHF.R.U32.HI R96, RZ, 0x6, R12 ;  /* 0x00000006ff607819 */ /* 0x001fe4000001160c */
[----:B------:R-:W4:Y:S01]  /*13af0*/  LDL R12, [R1+0x92c] ;  /* 0x00092c00010c7983 */ /* 0x000f220000100800 */
[----:B------:R-:W-:Y:S02]  /*13b00*/  PRMT R148, RZ, 0x7610, R148 ;  /* 0x00007610ff947816 */ /* 0x000fe40000000094 */
[----:B------:R-:W-:Y:S02]  /*13b10*/  ISETP.GE.AND P0, PT, R94, R98, PT ;  /* 0x000000625e00720c */ /* 0x000fe40003f06270 */
[----:B------:R-:W4:Y:S04]  /*13b20*/  LDL R94, [R1+0x928] ;  /* 0x00092800015e7983 */ /* 0x000f280000100800 */
[----:B------:R2:W4:Y:S02]  /*13b30*/  @!P4 LDG.E.U16 R148, desc[UR60][R90.64] ;  /* 0x0000003c5a94c981 */ /* 0x000524000c1e1500 */
[----:B--2---:R-:W-:-:S02]  /*13b40*/  @!P1 IMAD.MOV.U32 R90, RZ, RZ, R7 ;  /* 0x000000ffff5a9224 */ /* 0x004fc400078e0007 */
[----:B------:R-:W2:Y:S01]  /*13b50*/  LDL R7, [R1+0x924] ;  /* 0x0009240001077983 */ /* 0x000ea20000100800 */
[----:B---3--:R-:W-:-:S03]  /*13b60*/  @!P1 IMAD.MOV.U32 R91, RZ, RZ, R11 ;  /* 0x000000ffff5b9224 */ /* 0x008fc600078e000b */
[----:B------:R-:W3:Y:S01]  /*13b70*/  LDL R11, [R1+0x920] ;  /* 0x00092000010b7983 */ /* 0x000ee20000100800 */
[----:B------:R-:W-:-:S06]  /*13b80*/  PRMT R136, RZ, 0x7610, R136 ;  /* 0x00007610ff887816 */ /* 0x000fcc0000000088 */
[----:B------:R0:W3:Y:S01]  /*13b90*/  @!P1 LDG.E.U16 R136, desc[UR60][R90.64] ;  /* 0x0000003c5a889981 */ /* 0x0000e2000c1e1500 */
[----:B------:R-:W-:-:S04]  /*13ba0*/  SGXT.U32 R96, R96, 0x1 ;  /* 0x000000016060781a */ /* 0x000fc80000000000 */
[----:B------:R-:W-:-:S04]  /*13bb0*/  LOP3.LUT R96, R96, 0xd4, RZ, 0xfc, !PT ;  /* 0x000000d460607812 */ /* 0x000fc800078efcff */
[----:B------:R-:W-:Y:S02]  /*13bc0*/  ISETP.GE.AND P4, PT, R96, R98, PT ;  /* 0x000000626000720c */ /* 0x000fe40003f86270 */
[----:B------:R-:W-:Y:S01]  /*13bd0*/  PRMT R124, RZ, 0x7610, R124 ;  /* 0x00007610ff7c7816 */ /* 0x000fe2000000007c */
[----:B0-----:R-:W-:Y:S02]  /*13be0*/  @!P0 IMAD.MOV.U32 R91, RZ, RZ, R95 ;  /* 0x000000ffff5b8224 */ /* 0x001fe400078e005f */
[----:B------:R-:W0:Y:S01]  /*13bf0*/  S2R R95, SR_TID.X ;  /* 0x00000000005f7919 */ /* 0x000e220000002100 */
[----:B------:R-:W-:-:S05]  /*13c00*/  @!P0 IMAD.MOV.U32 R90, RZ, RZ, R6 ;  /* 0x000000ffff5a8224 */ /* 0x000fca00078e0006 */
[----:B------:R1:W3:Y:S01]  /*13c10*/  @!P0 LDG.E.U16 R124, desc[UR60][R90.64] ;  /* 0x0000003c5a7c8981 */ /* 0x0002e2000c1e1500 */
[--C-:B0-----:R-:W-:Y:S02]  /*13c20*/  SHF.R.U32.HI R96, RZ, 0x6, R95.reuse ;  /* 0x00000006ff607819 */ /* 0x101fe4000001165f */
[----:B------:R-:W-:Y:S02]  /*13c30*/  SHF.R.U32.HI R6, RZ, 0x6, R95 ;  /* 0x00000006ff067819 */ /* 0x000fe4000001165f */
[----:B------:R-:W-:Y:S01]  /*13c40*/  SGXT.U32 R96, R96, 0x1 ;  /* 0x000000016060781a */ /* 0x000fe20000000000 */
[----:B------:R-:W3:Y:S01]  /*13c50*/  LDL R95, [R1+0x918] ;  /* 0x00091800015f7983 */ /* 0x000ee20000100800 */
[----:B------:R-:W-:Y:S02]  /*13c60*/  SGXT.U32 R6, R6, 0x1 ;  /* 0x000000010606781a */ /* 0x000fe40000000000 */
[----:B------:R-:W-:Y:S02]  /*13c70*/  LOP3.LUT R96, R96, 0xd8, RZ, 0xfc, !PT ;  /* 0x000000d860607812 */ /* 0x000fe400078efcff */
[----:B------:R-:W-:-:S02]  /*13c80*/  LOP3.LUT R6, R6, 0xd6, RZ, 0xfc, !PT ;  /* 0x000000d606067812 */ /* 0x000fc400078efcff */
[-C--:B------:R-:W-:Y:S02]  /*13c90*/  ISETP.GE.AND P0, PT, R96, R98.reuse, PT ;  /* 0x000000626000720c */ /* 0x080fe40003f06270 */
[----:B------:R-:W0:Y:S01]  /*13ca0*/  S2R R96, SR_TID.X ;  /* 0x0000000000607919 */ /* 0x000e220000002100 */
[----:B-1----:R-:W-:Y:S02]  /*13cb0*/  PRMT R90, RZ, 0x7610, R90 ;  /* 0x00007610ff5a7816 */ /* 0x002fe4000000005a */
[----:B------:R-:W-:Y:S02]  /*13cc0*/  ISETP.GE.AND P1, PT, R6, R98, PT ;  /* 0x000000620600720c */ /* 0x000fe40003f26270 */
[----:B------:R-:W3:Y:S04]  /*13cd0*/  LDL R6, [R1+0x91c] ;  /* 0x00091c0001067983 */ /* 0x000ee80000100800 */
[----:B----4-:R1:W4:Y:S01]  /*13ce0*/  @!P2 LDG.E.U16 R90, desc[UR60][R92.64] ;  /* 0x0000003c5c5aa981 */ /* 0x010322000c1e1500 */
[----:B------:R-:W-:Y:S01]  /*13cf0*/  PRMT R147, RZ, 0x7610, R147 ;  /* 0x00007610ff937816 */ /* 0x000fe20000000093 */
[----:B-1----:R-:W-:-:S02]  /*13d00*/  @!P3 IMAD.MOV.U32 R92, RZ, RZ, R12 ;  /* 0x000000ffff5cb224 */ /* 0x002fc400078e000c */
[----:B------:R-:W4:Y:S01]  /*13d10*/  LDL R12, [R1+0x914] ;  /* 0x00091400010c7983 */ /* 0x000f220000100800 */
[----:B------:R-:W-:-:S03]  /*13d20*/  @!P3 IMAD.MOV.U32 R93, RZ, RZ, R94 ;  /* 0x000000ffff5db224 */ /* 0x000fc600078e005e */
[----:B------:R-:W4:Y:S04]  /*13d30*/  LDL R94, [R1+0x910] ;  /* 0x00091000015e7983 */ /* 0x000f280000100800 */
[----:B------:R2:W4:Y:S02]  /*13d40*/  @!P3 LDG.E.U16 R147, desc[UR60][R92.64] ;  /* 0x0000003c5c93b981 */ /* 0x000524000c1e1500 */
[----:B--2---:R-:W-:Y:S01]  /*13d50*/  @!P4 IMAD.MOV.U32 R92, RZ, RZ, R7 ;  /* 0x000000ffff5cc224 */ /* 0x004fe200078e0007 */
[----:B0-----:R-:W-:-:S04]  /*13d60*/  SHF.R.U32.HI R7, RZ, 0x6, R96 ;  /* 0x00000006ff077819 */ /* 0x001fc80000011660 */
[----:B------:R-:W-:-:S04]  /*13d70*/  SGXT.U32 R7, R7, 0x1 ;  /* 0x000000010707781a */ /* 0x000fc80000000000 */
[----:B------:R-:W-:-:S04]  /*13d80*/  LOP3.LUT R7, R7, 0xda, RZ, 0xfc, !PT ;  /* 0x000000da07077812 */ /* 0x000fc800078efcff */
[----:B------:R-:W-:Y:S02]  /*13d90*/  ISETP.GE.AND P2, PT, R7, R98, PT ;  /* 0x000000620700720c */ /* 0x000fe40003f46270 */
[----:B------:R-:W-:-:S04]  /*13da0*/  SHF.R.U32.HI R7, RZ, 0x6, R96 ;  /* 0x00000006ff077819 */ /* 0x000fc80000011660 */
[----:B------:R-:W-:-:S04]  /*13db0*/  SGXT.U32 R7, R7, 0x1 ;  /* 0x000000010707781a */ /* 0x000fc80000000000 */
[----:B------:R-:W-:-:S04]  /*13dc0*/  LOP3.LUT R7, R7, 0xdc, RZ, 0xfc, !PT ;  /* 0x000000dc07077812 */ /* 0x000fc800078efcff */
[----:B------:R-:W-:Y:S02]  /*13dd0*/  ISETP.GE.AND P3, PT, R7, R98, PT ;  /* 0x000000620700720c */ /* 0x000fe40003f66270 */
[----:B------:R-:W2:Y:S01]  /*13de0*/  LDL R7, [R1+0x90c] ;  /* 0x00090c0001077983 */ /* 0x000ea20000100800 */
[----:B---3--:R-:W-:-:S03]  /*13df0*/  @!P4 IMAD.MOV.U32 R93, RZ, RZ, R11 ;  /* 0x000000ffff5dc224 */ /* 0x008fc600078e000b */
[----:B------:R-:W3:Y:S01]  /*13e00*/  LDL R11, [R1+0x908] ;  /* 0x00090800010b7983 */ /* 0x000ee20000100800 */
[----:B------:R-:W-:Y:S02]  /*13e10*/  PRMT R135, RZ, 0x7610, R135 ;  /* 0x00007610ff877816 */ /* 0x000fe40000000087 */
[----:B------:R-:W-:-:S04]  /*13e20*/  PRMT R123, RZ, 0x7610, R123 ;  /* 0x00007610ff7b7816 */ /* 0x000fc8000000007b */
[----:B------:R0:W3:Y:S01]  /*13e30*/  @!P4 LDG.E.U16 R135, desc[UR60][R92.64] ;  /* 0x0000003c5c87c981 */ /* 0x0000e2000c1e1500 */
[----:B------:R-:W-:-:S04]  /*13e40*/  SHF.R.U32.HI R96, RZ, 0x6, R96 ;  /* 0x00000006ff607819 */ /* 0x000fc80000011660 */
[----:B------:R-:W-:-:S04]  /*13e50*/  SGXT.U32 R96, R96, 0x1 ;  /* 0x000000016060781a */ /* 0x000fc80000000000 */
[----:B------:R-:W-:-:S04]  /*13e60*/  LOP3.LUT R96, R96, 0xde, RZ, 0xfc, !PT ;  /* 0x000000de60607812 */ /* 0x000fc800078efcff */
[----:B------:R-:W-:Y:S02]  /*13e70*/  ISETP.GE.AND P4, PT, R96, R98, PT ;  /* 0x000000626000720c */ /* 0x000fe40003f86270 */
[----:B------:R-:W3:Y:S01]  /*13e80*/  LDL R96, [R1+0x8f8] ;  /* 0x0008f80001607983 */ /* 0x000ee20000100800 */
[----:B------:R-:W-:Y:S01]  /*13e90*/  PRMT R91, RZ, 0x7610, R91 ;  /* 0x00007610ff5b7816 */ /* 0x000fe2000000005b */
[----:B0-----:R-:W-:Y:S02]  /*13ea0*/  @!P1 IMAD.MOV.U32 R93, RZ, RZ, R95 ;  /* 0x000000ffff5d9224 */ /* 0x001fe400078e005f */
[----:B------:R-:W3:Y:S01]  /*13eb0*/  LDL R95, [R1+0x8f0] ;  /* 0x0008f000015f7983 */ /* 0x000ee20000100800 */
[----:B------:R-:W-:-:S03]  /*13ec0*/  @!P1 IMAD.MOV.U32 R92, RZ, RZ, R6 ;  /* 0x000000ffff5c9224 */ /* 0x000fc600078e0006 */
[----:B------:R-:W3:Y:S04]  /*13ed0*/  LDL R6, [R1+0x8fc] ;  /* 0x0008fc0001067983 */ /* 0x000ee80000100800 */
[----:B------:R4:W3:Y:S02]  /*13ee0*/  @!P1 LDG.E.U16 R123, desc[UR60][R92.64] ;  /* 0x0000003c5c7b9981 */ /* 0x0008e4000c1e1500 */
[----:B----4-:R-:W-:Y:S02]  /*13ef0*/  @!P0 IMAD.MOV.U32 R92, RZ, RZ, R12 ;  /* 0x000000ffff5c8224 */ /* 0x010fe400078e000c */
[----:B------:R-:W0:Y:S01]  /*13f00*/  S2R R12, SR_TID.X ;  /* 0x00000000000c7919 */ /* 0x000e220000002100 */
[----:B------:R-:W-:-:S05]  /*13f10*/  @!P0 IMAD.MOV.U32 R93, RZ, RZ, R94 ;  /* 0x000000ffff5d8224 */ /* 0x000fca00078e005e */
[----:B------:R2:W4:Y:S01]  /*13f20*/  @!P0 LDG.E.U16 R91, desc[UR60][R92.64] ;  /* 0x0000003c5c5b8981 */ /* 0x000522000c1e1500 */
[----:B0-----:R-:W-:-:S04]  /*13f30*/  SHF.R.U32.HI R94, RZ, 0x6, R12 ;  /* 0x00000006ff5e7819 */ /* 0x001fc8000001160c */
[----:B------:R-:W-:-:S04]  /*13f40*/  SGXT.U32 R94, R94, 0x1 ;  /* 0x000000015e5e781a */ /* 0x000fc80000000000 */
[----:B------:R-:W-:-:S04]  /*13f50*/  LOP3.LUT R94, R94, 0xe0, RZ, 0xfc, !PT ;  /* 0x000000e05e5e7812 */ /* 0x000fc800078efcff */
[----:B------:R-:W-:Y:S02]  /*13f60*/  ISETP.GE.AND P1, PT, R94, R98, PT ;  /* 0x000000625e00720c */ /* 0x000fe40003f26270 */
[----:B------:R-:W4:Y:S01]  /*13f70*/  LDL R94, [R1+0x8f4] ;  /* 0x0008f400015e7983 */ /* 0x000f220000100800 */
[----:B--2---:R-:W-:-:S03]  /*13f80*/  @!P2 IMAD.MOV.U32 R92, RZ, RZ, R7 ;  /* 0x000000ffff5ca224 */ /* 0x004fc600078e0007 */
[----:B------:R-:W2:Y:S01]  /*13f90*/  LDL R7, [R1+0x8ec] ;  /* 0x0008ec0001077983 */ /* 0x000ea20000100800 */
[----:B---3--:R-:W-:-:S03]  /*13fa0*/  @!P2 IMAD.MOV.U32 R93, RZ, RZ, R11 ;  /* 0x000000ffff5da224 */ /* 0x008fc600078e000b */
[----:B------:R-:W3:Y:S01]  /*13fb0*/  LDL R11, [R1+0x8e8] ;  /* 0x0008e800010b7983 */ /* 0x000ee20000100800 */
[----:B------:R-:W-:-:S04]  /*13fc0*/  SHF.R.U32.HI R12, RZ, 0x6, R12 ;  /* 0x00000006ff0c7819 */ /* 0x000fc8000001160c */
[----:B------:R-:W-:-:S04]  /*13fd0*/  SGXT.U32 R12, R12, 0x1 ;  /* 0x000000010c0c781a */ /* 0x000fc80000000000 */
[----:B------:R-:W-:-:S04]  /*13fe0*/  LOP3.LUT R12, R12, 0xe2, RZ, 0xfc, !PT ;  /* 0x000000e20c0c7812 */ /* 0x000fc800078efcff */
[----:B------:R-:W-:Y:S02]  /*13ff0*/  ISETP.GE.AND P0, PT, R12, R98, PT ;  /* 0x000000620c00720c */ /* 0x000fe40003f06270 */
[----:B------:R-:W0:Y:S01]  /*14000*/  S2R R12, SR_TID.X ;  /* 0x00000000000c7919 */ /* 0x000e220000002100 */
[----:B------:R-:W-:Y:S02]  /*14010*/  PRMT R146, RZ, 0x7610, R146 ;  /* 0x00007610ff927816 */ /* 0x000fe40000000092 */
[----:B------:R-:W-:-:S04]  /*14020*/  PRMT R134, RZ, 0x7610, R134 ;  /* 0x00007610ff867816 */ /* 0x000fc80000000086 */
[----:B------:R1:W3:Y:S01]  /*14030*/  @!P2 LDG.E.U16 R146, desc[UR60][R92.64] ;  /* 0x0000003c5c92a981 */ /* 0x0002e2000c1e1500 */
[----:B------:R-:W-:Y:S01]  /*14040*/  PRMT R122, RZ, 0x7610, R122 ;  /* 0x00007610ff7a7816 */ /* 0x000fe2000000007a */
[----:B-1----:R-:W-:Y:S02]  /*14050*/  @!P3 IMAD.MOV.U32 R92, RZ, RZ, R97 ;  /* 0x000000ffff5cb224 */ /* 0x002fe400078e0061 */
[----:B------:R-:W-:Y:S01]  /*14060*/  @!P3 IMAD.MOV.U32 R93, RZ, RZ, R158 ;  /* 0x000000ffff5db224 */ /* 0x000fe200078e009e */
[----:B------:R-:W-:Y:S01]  /*14070*/  PRMT R145, RZ, 0x7610, R145 ;  /* 0x00007610ff917816 */ /* 0x000fe20000000091 */
[----:B------:R-:W3:Y:S04]  /*14080*/  LDL R158, [R1+0x8dc] ;  /* 0x0008dc00019e7983 */ /* 0x000ee80000100800 */
[----:B------:R1:W3:Y:S04]  /*14090*/  @!P3 LDG.E.U16 R134, desc[UR60][R92.64] ;  /* 0x0000003c5c86b981 */ /* 0x0002e8000c1e1500 */
[----:B------:R-:W3:Y:S01]  /*140a0*/  LDL R97, [R1+0x8d0] ;  /* 0x0008d00001617983 */ /* 0x000ee20000100800 */
[----:B-1----:R-:W-:Y:S01]  /*140b0*/  @!P4 IMAD.MOV.U32 R93, RZ, RZ, R96 ;  /* 0x000000ffff5dc224 */ /* 0x002fe200078e0060 */
[----:B0-----:R-:W-:Y:S01]  /*140c0*/  SHF.R.U32.HI R96, RZ, 0x6, R12 ;  /* 0x00000006ff607819 */ /* 0x001fe2000001160c */
[----:B------:R-:W-:Y:S01]  /*140d0*/  @!P4 IMAD.MOV.U32 R92, RZ, RZ, R6 ;  /* 0x000000ffff5cc224 */ /* 0x000fe200078e0006 */
[----:B------:R-:W-:-:S04]  /*140e0*/  SHF.R.U32.HI R6, RZ, 0x6, R12 ;  /* 0x00000006ff067819 */ /* 0x000fc8000001160c */
[----:B------:R0:W3:Y:S01]  /*140f0*/  @!P4 LDG.E.U16 R122, desc[UR60][R92.64] ;  /* 0x0000003c5c7ac981 */ /* 0x0000e2000c1e1500 */
[----:B------:R-:W-:Y:S02]  /*14100*/  SGXT.U32 R6, R6, 0x1 ;  /* 0x000000010606781a */ /* 0x000fe40000000000 */
[----:B0-----:R-:W-:Y:S02]  /*14110*/  PRMT R92, RZ, 0x7610, R92 ;  /* 0x00007610ff5c7816 */ /* 0x001fe4000000005c */
[----:B------:R-:W-:-:S04]  /*14120*/  LOP3.LUT R6, R6, 0xe4, RZ, 0xfc, !PT ;  /* 0x000000e406067812 */ /* 0x000fc800078efcff */
[----:B------:R-:W-:Y:S02]  /*14130*/  ISETP.GE.AND P2, PT, R6, R98, PT ;  /* 0x000000620600720c */ /* 0x000fe40003f46270 */
[----:B------:R-:W-:Y:S02]  /*14140*/  SHF.R.U32.HI R6, RZ, 0x6, R12 ;  /* 0x00000006ff067819 */ /* 0x000fe4000001160c */
[----:B------:R-:W3:Y:S02]  /*14150*/  LDL R12, [R1+0x8e0] ;  /* 0x0008e000010c7983 */ /* 0x000ee40000100800 */
[----:B------:R-:W-:-:S04]  /*14160*/  SGXT.U32 R6, R6, 0x1 ;  /* 0x000000010606781a */ /* 0x000fc80000000000 */
[----:B------:R-:W-:-:S04]  /*14170*/  LOP3.LUT R6, R6, 0xe6, RZ, 0xfc, !PT ;  /* 0x000000e606067812 */ /* 0x000fc800078efcff */
[----:B------:R-:W-:Y:S02]  /*14180*/  ISETP.GE.AND P3, PT, R6, R98, PT ;  /* 0x000000620600720c */ /* 0x000fe40003f66270 */
[----:B------:R-:W3:Y:S01]  /*14190*/  LDL R6, [R1+0x8e4] ;  /* 0x0008e40001067983 */ /* 0x000ee20000100800 */
[----:B------:R-:W-:-:S03]  /*141a0*/  SGXT.U32 R96, R96, 0x1 ;  /* 0x000000016060781a */ /* 0x000fc60000000000 */
[----:B----4-:R2:W4:Y:S01]  /*141b0*/  @!P1 LDG.E.U16 R92, desc[UR60][R94.64] ;  /* 0x0000003c5e5c9981 */ /* 0x010522000c1e1500 */
[----:B------:R-:W-:-:S04]  /*141c0*/  LOP3.LUT R96, R96, 0xe8, RZ, 0xfc, !PT ;  /* 0x000000e860607812 */ /* 0x000fc800078efcff */
[----:B------:R-:W-:Y:S02]  /*141d0*/  ISETP.GE.AND P4, PT, R96, R98, PT ;  /* 0x000000626000720c */ /* 0x000fe40003f86270 */
[----:B------:R-:W4:Y:S01]  /*141e0*/  LDL R96, [R1+0x8d4] ;  /* 0x0008d40001607983 */ /* 0x000f220000100800 */
[----:B--2---:R-:W-:Y:S02]  /*141f0*/  @!P0 IMAD.MOV.U32 R94, RZ, RZ, R7 ;  /* 0x000000ffff5e8224 */ /* 0x004fe400078e0007 */
[----:B------:R-:W0:Y:S01]  /*14200*/  S2R R7, SR_TID.X ;  /* 0x0000000000077919 */ /* 0x000e220000002100 */
[----:B---3--:R-:W-:-:S05]  /*14210*/  @!P0 IMAD.MOV.U32 R95, RZ, RZ, R11 ;  /* 0x000000ffff5f8224 */ /* 0x008fca00078e000b */
[----:B------:R1:W2:Y:S01]  /*14220*/  @!P0 LDG.E.U16 R145, desc[UR60][R94.64] ;  /* 0x0000003c5e918981 */ /* 0x0002a2000c1e1500 */
[----:B0-----:R-:W-:-:S04]  /*14230*/  SHF.R.U32.HI R11, RZ, 0x6, R7 ;  /* 0x00000006ff0b7819 */ /* 0x001fc80000011607 */
[----:B------:R-:W-:-:S04]  /*14240*/  SGXT.U32 R11, R11, 0x1 ;  /* 0x000000010b0b781a */ /* 0x000fc80000000000 */
[----:B------:R-:W-:Y:S02]  /*14250*/  LOP3.LUT R11, R11, 0xea, RZ, 0xfc, !PT ;  /* 0x000000ea0b0b7812 */ /* 0x000fe400078efcff */
[----:B-1----:R-:W-:Y:S02]  /*14260*/  SHF.R.U32.HI R95, RZ, 0x6, R7 ;  /* 0x00000006ff5f7819 */ /* 0x002fe40000011607 */
[----:B------:R-:W-:Y:S01]  /*14270*/  ISETP.GE.AND P0, PT, R11, R98, PT ;  /* 0x000000620b00720c */ /* 0x000fe20003f06270 */
[----:B------:R-:W3:Y:S04]  /*14280*/  LDL R7, [R1+0x8cc] ;  /* 0x0008cc0001077983 */ /* 0x000ee80000100800 */
[----:B------:R-:W2:Y:S01]  /*14290*/  LDL R11, [R1+0x8c8] ;  /* 0x0008c800010b7983 */ /* 0x000ea20000100800 */
[----:B------:R-:W-:-:S04]  /*142a0*/  SGXT.U32 R95, R95, 0x1 ;  /* 0x000000015f5f781a */ /* 0x000fc80000000000 */
[----:B------:R-:W-:-:S04]  /*142b0*/  LOP3.LUT R95, R95, 0xec, RZ, 0xfc, !PT ;  /* 0x000000ec5f5f7812 */ /* 0x000fc800078efcff */
[----:B------:R-:W-:Y:S02]  /*142c0*/  ISETP.GE.AND P1, PT, R95, R98, PT ;  /* 0x000000625f00720c */ /* 0x000fe40003f26270 */
[----:B------:R-:W-:Y:S02]  /*142d0*/  PRMT R133, RZ, 0x7610, R133 ;  /* 0x00007610ff857816 */ /* 0x000fe40000000085 */
[----:B------:R-:W-:Y:S02]  /*142e0*/  PRMT R121, RZ, 0x7610, R121 ;  /* 0x00007610ff797816 */ /* 0x000fe40000000079 */
[----:B------:R-:W-:Y:S02]  /*142f0*/  PRMT R93, RZ, 0x7610, R93 ;  /* 0x00007610ff5d7816 */ /* 0x000fe4000000005d */
[----:B------:R-:W-:Y:S01]  /*14300*/  PRMT R144, RZ, 0x7610, R144 ;  /* 0x00007610ff907816 */ /* 0x000fe20000000090 */
[----:B------:R-:W-:Y:S02]  /*14310*/  @!P2 IMAD.MOV.U32 R95, RZ, RZ, R12 ;  /* 0x000000ffff5fa224 */ /* 0x000fe400078e000c */
[----:B------:R-:W0:Y:S01]  /*14320*/  S2R R12, SR_TID.X ;  /* 0x00000000000c7919 */ /* 0x000e220000002100 */
[----:B------:R-:W-:-:S02]  /*14330*/  @!P2 IMAD.MOV.U32 R94, RZ, RZ, R6 ;  /* 0x000000ffff5ea224 */ /* 0x000fc400078e0006 */
[----:B------:R-:W2:Y:S04]  /*14340*/  LDL R6, [R1+0x8c4] ;  /* 0x0008c40001067983 */ /* 0x000ea80000100800 */
[----:B------:R1:W2:Y:S02]  /*14350*/  @!P2 LDG.E.U16 R133, desc[UR60][R94.64] ;  /* 0x0000003c5e85a981 */ /* 0x0002a4000c1e1500 */
[----:B-1----:R-:W-:Y:S02]  /*14360*/  @!P3 IMAD.MOV.U32 R94, RZ, RZ, R158 ;  /* 0x000000ffff5eb224 */ /* 0x002fe400078e009e */
[----:B------:R-:W-:Y:S02]  /*14370*/  @!P3 IMAD.MOV.U32 R95, RZ, RZ, R251 ;  /* 0x000000ffff5fb224 */ /* 0x000fe400078e00fb */
[----:B------:R-:W2:Y:S01]  /*14380*/  LDL R251, [R1+0x8bc] ;  /* 0x0008bc0001fb7983 */ /* 0x000ea20000100800 */
[----:B0-----:R-:W-:-:S03]  /*14390*/  SHF.R.U32.HI R12, RZ, 0x6, R12 ;  /* 0x00000006ff0c7819 */ /* 0x001fc6000001160c */
[----:B------:R0:W2:Y:S01]  /*143a0*/  @!P3 LDG.E.U16 R121, desc[UR60][R94.64] ;  /* 0x0000003c5e79b981 */ /* 0x0000a2000c1e1500 */
[----:B------:R-:W-:Y:S01]  /*143b0*/  SGXT.U32 R12, R12, 0x1 ;  /* 0x000000010c0c781a */ /* 0x000fe20000000000 */
[----:B0-----:R-:W-:-:S03]  /*143c0*/  @!P4 IMAD.MOV.U32 R95, RZ, RZ, R97 ;  /* 0x000000ffff5fc224 */ /* 0x001fc600078e0061 */
[----:B------:R-:W-:Y:S01]  /*143d0*/  LOP3.LUT R12, R12, 0xee, RZ, 0xfc, !PT ;  /* 0x000000ee0c0c7812 */ /* 0x000fe200078efcff */
[----:B------:R-:W2:Y:S01]  /*143e0*/  LDL R97, [R1+0x8b0] ;  /* 0x0008b00001617983 */ /* 0x000ea20000100800 */
[----:B----4-:R-:W-:Y:S02]  /*143f0*/  @!P4 IMAD.MOV.U32 R94, RZ, RZ, R96 ;  /* 0x000000ffff5ec224 */ /* 0x010fe400078e0060 */
[----:B------:R-:W-:Y:S01]  /*14400*/  ISETP.GE.AND P2, PT, R12, R98, PT ;  /* 0x000000620c00720c */ /* 0x000fe20003f46270 */
[----:B------:R-:W4:Y:S04]  /*14410*/  LDL R96, [R1+0x8b4] ;  /* 0x0008b40001607983 */ /* 0x000f280000100800 */
[----:B------:R3:W4:Y:S04]  /*14420*/  @!P4 LDG.E.U16 R93, desc[UR60][R94.64] ;  /* 0x0000003c5e5dc981 */ /* 0x000728000c1e1500 */
[----:B------:R-:W4:Y:S01]  /*14430*/  LDL.LU R12, [R1+0x8a0] ;  /* 0x0008a000010c7983 */ /* 0x000f220000300800 */
[----:B------:R-:W-:-:S03]  /*14440*/  PRMT R132, RZ, 0x7610, R132 ;  /* 0x00007610ff847816 */ /* 0x000fc60000000084 */
[----:B------:R-:W4:Y:S01]  /*14450*/  LDL R158, [R1+0x8a8] ;  /* 0x0008a800019e7983 */ /* 0x000f220000100800 */
[----:B---3--:R-:W-:-:S03]  /*14460*/  @!P0 IMAD.MOV.U32 R94, RZ, RZ, R7 ;  /* 0x000000ffff5e8224 */ /* 0x008fc600078e0007 */
[----:B------:R-:W3:Y:S01]  /*14470*/  LDL R7, [R1+0x8ac] ;  /* 0x0008ac0001077983 */ /* 0x000ee20000100800 */
[----:B--2---:R-:W-:-:S05]  /*14480*/  @!P0 IMAD.MOV.U32 R95, RZ, RZ, R11 ;  /* 0x000000ffff5f8224 */ /* 0x004fca00078e000b */
[----:B------:R0:W2:Y:S04]  /*14490*/  @!P0 LDG.E.U16 R144, desc[UR60][R94.64] ;  /* 0x0000003c5e908981 */ /* 0x0000a8000c1e1500 */
[----:B------:R-:W4:Y:S01]  /*144a0*/  LDL R95, [R1+0x8c0] ;  /* 0x0008c000015f7983 */ /* 0x000f220000100800 */
[----:B0-----:R-:W-:-:S03]  /*144b0*/  @!P1 IMAD.MOV.U32 R94, RZ, RZ, R6 ;  /* 0x000000ffff5e9224 */ /* 0x001fc600078e0006 */
[----:B------:R-:W2:Y:S01]  /*144c0*/  LDL R6, [R1+0x8a4] ;  /* 0x0008a40001067983 */ /* 0x000ea20000100800 */
[----:B------:R-:W0:Y:S03]  /*144d0*/  S2R R11, SR_TID.X ;  /* 0x00000000000b7919 */ /* 0x000e260000002100 */
[----:B----4-:R0:W4:Y:S04]  /*144e0*/  @!P1 LDG.E.U16 R132, desc[UR60][R94.64] ;  /* 0x0000003c5e849981 */ /* 0x010128000c1e1500 */
[----:B------:R-:W3:Y:S01]  /*144f0*/  LDL R95, [R1+0x8b8] ;  /* 0x0008b800015f7983 */ /* 0x000ee20000100800 */
[----:B0-----:R-:W-:-:S04]  /*14500*/  SHF.R.U32.HI R94, RZ, 0x6, R11 ;  /* 0x00000006ff5e7819 */ /* 0x001fc8000001160b */
[----:B------:R-:W-:-:S04]  /*14510*/  SGXT.U32 R94, R94, 0x1 ;  /* 0x000000015e5e781a */ /* 0x000fc80000000000 */
[----:B------:R-:W-:-:S04]  /*14520*/  LOP3.LUT R94, R94, 0xf0, RZ, 0xfc, !PT ;  /* 0x000000f05e5e7812 */ /* 0x000fc800078efcff */
[----:B------:R-:W-:Y:S01]  /*14530*/  ISETP.GE.AND P0, PT, R94, R98, PT ;  /* 0x000000625e00720c */ /* 0x000fe20003f06270 */
[----:B------:R-:W-:Y:S02]  /*14540*/  @!P2 IMAD.MOV.U32 R94, RZ, RZ, R251 ;  /* 0x000000ffff5ea224 */ /* 0x000fe400078e00fb */
[----:B------:R-:W0:Y:S01]  /*14550*/  S2R R251, SR_TID.X ;  /* 0x0000000000fb7919 */ /* 0x000e220000002100 */
[----:B------:R-:W-:-:S04]  /*14560*/  SHF.R.U32.HI R11, RZ, 0x6, R11 ;  /* 0x00000006ff0b7819 */ /* 0x000fc8000001160b */
[----:B------:R-:W-:-:S04]  /*14570*/  SGXT.U32 R11, R11, 0x1 ;  /* 0x000000010b0b781a */ /* 0x000fc80000000000 */
[----:B------:R-:W-:Y:S02]  /*14580*/  LOP3.LUT R11, R11, 0xf2, RZ, 0xfc, !PT ;  /* 0x000000f20b0b7812 */ /* 0x000fe400078efcff */
[----:B------:R-:W-:Y:S02]  /*14590*/  PRMT R120, RZ, 0x7610, R120 ;  /* 0x00007610ff787816 */ /* 0x000fe40000000078 */
[----:B------:R-:W-:Y:S02]  /*145a0*/  ISETP.GE.AND P1, PT, R11, R98, PT ;  /* 0x000000620b00720c */ /* 0x000fe40003f26270 */
[----:B0-----:R-:W-:-:S04]  /*145b0*/  SHF.R.U32.HI R11, RZ, 0x6, R251 ;  /* 0x00000006ff0b7819 */ /* 0x001fc800000116fb */
[----:B------:R-:W-:-:S04]  /*145c0*/  SGXT.U32 R11, R11, 0x1 ;  /* 0x000000010b0b781a */ /* 0x000fc80000000000 */
[----:B------:R-:W-:Y:S02]  /*145d0*/  LOP3.LUT R11, R11, 0xf4, RZ, 0xfc, !PT ;  /* 0x000000f40b0b7812 */ /* 0x000fe400078efcff */
[----:B------:R-:W-:Y:S02]  /*145e0*/  PRMT R143, RZ, 0x7610, R143 ;  /* 0x00007610ff8f7816 */ /* 0x000fe4000000008f */
[----:B------:R-:W-:Y:S01]  /*145f0*/  PRMT R131, RZ, 0x7610, R131 ;  /* 0x00007610ff837816 */ /* 0x000fe20000000083 */
[----:B---3--:R0:W3:Y:S02]  /*14600*/  @!P2 LDG.E.U16 R120, desc[UR60][R94.64] ;  /* 0x0000003c5e78a981 */ /* 0x0080e4000c1e1500 */
[----:B0-----:R-:W-:-:S06]  /*14610*/  PRMT R94, RZ, 0x7610, R94 ;  /* 0x00007610ff5e7816 */ /* 0x001fcc000000005e */
[----:B------:R0:W4:Y:S01]  /*14620*/  @!P0 LDG.E.U16 R94, desc[UR60][R96.64] ;  /* 0x0000003c605e8981 */ /* 0x000122000c1e1500 */
[----:B------:R-:W-:Y:S02]  /*14630*/  ISETP.GE.AND P0, PT, R11, R98, PT ;  /* 0x000000620b00720c */ /* 0x000fe40003f06270 */
[----:B------:R-:W-:-:S04]  /*14640*/  SHF.R.U32.HI R11, RZ, 0x6, R251 ;  /* 0x00000006ff0b7819 */ /* 0x000fc800000116fb */
[----:B------:R-:W-:Y:S01]  /*14650*/  SGXT.U32 R11, R11, 0x1 ;  /* 0x000000010b0b781a */ /* 0x000fe20000000000 */
[----:B0-----:R-:W-:Y:S02]  /*14660*/  @!P1 IMAD.MOV.U32 R96, RZ, RZ, R7 ;  /* 0x000000ffff609224 */ /* 0x001fe400078e0007 */
[----:B------:R-:W-:Y:S01]  /*14670*/  @!P1 IMAD.MOV.U32 R97, RZ, RZ, R158 ;  /* 0x000000ffff619224 */ /* 0x000fe200078e009e */
[----:B------:R-:W-:Y:S01]  /*14680*/  LOP3.LUT R11, R11, 0xf6, RZ, 0xfc, !PT ;  /* 0x000000f60b0b7812 */ /* 0x000fe200078efcff */
[----:B------:R-:W3:Y:S04]  /*14690*/  LDL R7, [R1+0x890] ;  /* 0x0008900001077983 */ /* 0x000ee80000100800 */
[----:B------:R2:W4:Y:S01]  /*146a0*/  @!P1 LDG.E.U16 R143, desc[UR60][R96.64] ;  /* 0x0000003c608f9981 */ /* 0x000522000c1e1500 */
[----:B------:R-:W-:-:S03]  /*146b0*/  ISETP.GE.AND P1, PT, R11, R98, PT ;  /* 0x000000620b00720c */ /* 0x000fc60003f26270 */
[----:B------:R-:W4:Y:S04]  /*146c0*/  LDL R158, [R1+0x880] ;  /* 0x00088000019e7983 */ /* 0x000f280000100800 */
[----:B------:R-:W4:Y:S01]  /*146d0*/  LDL R11, [R1+0x884] ;  /* 0x00088400010b7983 */ /* 0x000f220000100800 */
[----:B--2---:R-:W-:Y:S02]  /*146e0*/  @!P0 IMAD.MOV.U32 R96, RZ, RZ, R6 ;  /* 0x000000ffff608224 */ /* 0x004fe400078e0006 */
[----:B------:R-:W-:Y:S01]  /*146f0*/  @!P0 IMAD.MOV.U32 R97, RZ, RZ, R12 ;  /* 0x000000ffff618224 */ /* 0x000fe200078e000c */
[----:B------:R0:W-:Y:S04]  /*14700*/  STL [R1+0xec4], R12 ;  /* 0x000ec40c01007387 */ /* 0x0001e80000100800 */
[----:B------:R1:W2:Y:S04]  /*14710*/  @!P0 LDG.E.U16 R131, desc[UR60][R96.64] ;  /* 0x0000003c60838981 */ /* 0x0002a8000c1e1500 */
[----:B0-----:R-:W3:Y:S04]  /*14720*/  LDL.LU R12, [R1+0x894] ;  /* 0x00089400010c7983 */ /* 0x001ee80000300800 */
[----:B------:R-:W1:Y:S04]  /*14730*/  LDL R96, [R1+0x898] ;  /* 0x0008980001607983 */ /* 0x000e680000100800 */
[----:B------:R-:W1:Y:S01]  /*14740*/  LDL R97, [R1+0x89c] ;  /* 0x00089c0001617983 */ /* 0x000e620000100800 */
[----:B------:R-:W0:Y:S01]  /*14750*/  S2R R6, SR_TID.X ;  /* 0x0000000000067919 */ /* 0x000e220000002100 */
[----:B------:R-:W-:-:S02]  /*14760*/  PRMT R119, RZ, 0x7610, R119 ;  /* 0x00007610ff777816 */ /* 0x000fc40000000077 */
[----:B------:R-:W-:Y:S02]  /*14770*/  PRMT R95, RZ, 0x7610, R95 ;  /* 0x00007610ff5f7816 */ /* 0x000fe4000000005f */
[----:B0-----:R-:W-:-:S04]  /*14780*/  SHF.R.U32.HI R6, RZ, 0x6, R6 ;  /* 0x00000006ff067819 */ /* 0x001fc80000011606 */
[----:B------:R-:W-:-:S04]  /*14790*/  SGXT.U32 R6, R6, 0x1 ;  /* 0x000000010606781a */ /* 0x000fc80000000000 */
[----:B------:R-:W-:-:S04]  /*147a0*/  LOP3.LUT R6, R6, 0xf8, RZ, 0xfc, !PT ;  /* 0x000000f806067812 */ /* 0x000fc800078efcff */
[----:B------:R-:W-:Y:S02]  /*147b0*/  ISETP.GE.AND P0, PT, R6, R98, PT ;  /* 0x000000620600720c */ /* 0x000fe40003f06270 */
[----:B------:R-:W2:Y:S01]  /*147c0*/  LDL.LU R6, [R1+0xf40] ;  /* 0x000f400001067983 */ /* 0x000ea20000300800 */
[----:B-1----:R-:W-:-:S04]  /*147d0*/  @!P1 LOP3.LUT R97, R97, R96, RZ, 0x3c, !PT ;  /* 0x0000006061619212 */ /* 0x002fc800078e3cff */
[----:B------:R-:W-:-:S04]  /*147e0*/  @!P1 LOP3.LUT R96, R97, R96, RZ, 0x3c, !PT ;  /* 0x0000006061609212 */ /* 0x000fc800078e3cff */
[----:B------:R-:W-:-:S05]  /*147f0*/  @!P1 LOP3.LUT R97, R97, R96, RZ, 0x3c, !PT ;  /* 0x0000006061619212 */ /* 0x000fca00078e3cff */
[----:B------:R0:W2:Y:S04]  /*14800*/  @!P1 LDG.E.U16 R119, desc[UR60][R96.64] ;  /* 0x0000003c60779981 */ /* 0x0000a8000c1e1500 */
[----:B---3--:R-:W-:Y:S01]  /*14810*/  STL [R1+0xed4], R12 ;  /* 0x000ed40c01007387 */ /* 0x008fe20000100800 */
[----:B0-----:R-:W-:Y:S02]  /*14820*/  @!P0 IMAD.MOV.U32 R96, RZ, RZ, R12 ;  /* 0x000000ffff608224 */ /* 0x001fe400078e000c */
[----:B------:R-:W-:-:S05]  /*14830*/  @!P0 IMAD.MOV.U32 R97, RZ, RZ, R7 ;  /* 0x000000ffff618224 */ /* 0x000fca00078e0007 */
[----:B------:R0:W3:Y:S04]  /*14840*/  @!P0 LDG.E.U16 R95, desc[UR60][R96.64] ;  /* 0x0000003c605f8981 */ /* 0x0000e8000c1e1500 */
[----:B------:R-:W0:Y:S04]  /*14850*/  LDL R96, [R1+0x888] ;  /* 0x0008880001607983 */ /* 0x000e280000100800 */
[----:B------:R-:W0:Y:S01]  /*14860*/  LDL R97, [R1+0x88c] ;  /* 0x00088c0001617983 */ /* 0x000e220000100800 */
[----:B------:R-:W-:-:S04]  /*14870*/  SHF.R.U32.HI R251, RZ, 0x6, R251 ;  /* 0x00000006fffb7819 */ /* 0x000fc800000116fb */
[----:B------:R-:W-:-:S04]  /*14880*/  SGXT.U32 R251, R251, 0x1 ;  /* 0x00000001fbfb781a */ /* 0x000fc80000000000 */
[----:B------:R-:W-:-:S04]  /*14890*/  LOP3.LUT R251, R251, 0xfa, RZ, 0xfc, !PT ;  /* 0x000000fafbfb7812 */ /* 0x000fc800078efcff */
[----:B------:R-:W-:Y:S02]  /*148a0*/  ISETP.GE.AND P1, PT, R251, R98, PT ;  /* 0x00000062fb00720c */ /* 0x000fe40003f26270 */
[----:B------:R-:W1:Y:S01]  /*148b0*/  S2R R251, SR_TID.X ;  /* 0x0000000000fb7919 */ /* 0x000e620000002100 */
[----:B------:R-:W-:Y:S02]  /*148c0*/  PRMT R142, RZ, 0x7610, R142 ;  /* 0x00007610ff8e7816 */ /* 0x000fe4000000008e */
[----:B------:R-:W-:Y:S02]  /*148d0*/  PRMT R130, RZ, 0x7610, R130 ;  /* 0x00007610ff827816 */ /* 0x000fe40000000082 */
[----:B-1----:R-:W-:-:S04]  /*148e0*/  SHF.R.U32.HI R251, RZ, 0x6, R251 ;  /* 0x00000006fffb7819 */ /* 0x002fc800000116fb */
[----:B------:R-:W-:-:S04]  /*148f0*/  SGXT.U32 R251, R251, 0x1 ;  /* 0x00000001fbfb781a */ /* 0x000fc80000000000 */
[----:B------:R-:W-:-:S04]  /*14900*/  LOP3.LUT R251, R251, 0xfc, RZ, 0xfc, !PT ;  /* 0x000000fcfbfb7812 */ /* 0x000fc800078efcff */
[----:B------:R-:W-:Y:S02]  /*14910*/  ISETP.GE.AND P0, PT, R251, R98, PT ;  /* 0x00000062fb00720c */ /* 0x000fe40003f06270 */
[----:B------:R-:W3:Y:S01]  /*14920*/  LDL.LU R251, [R1+0xf3c] ;  /* 0x000f3c0001fb7983 */ /* 0x000ee20000300800 */
[----:B0-----:R-:W-:-:S04]  /*14930*/  @!P1 LOP3.LUT R97, R97, R96, RZ, 0x3c, !PT ;  /* 0x0000006061619212 */ /* 0x001fc800078e3cff */
[----:B------:R-:W-:-:S04]  /*14940*/  @!P1 LOP3.LUT R96, R97, R96, RZ, 0x3c, !PT ;  /* 0x0000006061609212 */ /* 0x000fc800078e3cff */
[----:B------:R-:W-:-:S05]  /*14950*/  @!P1 LOP3.LUT R97, R97, R96, RZ, 0x3c, !PT ;  /* 0x0000006061619212 */ /* 0x000fca00078e3cff */
[----:B------:R4:W3:Y:S02]  /*14960*/  @!P1 LDG.E.U16 R142, desc[UR60][R96.64] ;  /* 0x0000003c608e9981 */ /* 0x0008e4000c1e1500 */
[----:B----4-:R-:W-:Y:S02]  /*14970*/  @!P0 IMAD.MOV.U32 R96, RZ, RZ, R11 ;  /* 0x000000ffff608224 */ /* 0x010fe400078e000b */
[----:B------:R-:W-:Y:S01]  /*14980*/  @!P0 IMAD.MOV.U32 R97, RZ, RZ, R158 ;  /* 0x000000ffff618224 */ /* 0x000fe200078e009e */
[----:B------:R-:W0:Y:S04]  /*14990*/  S2R R7, SR_TID.X ;  /* 0x0000000000077919 */ /* 0x000e280000002100 */
[----:B------:R1:W4:Y:S01]  /*149a0*/  @!P0 LDG.E.U16 R130, desc[UR60][R96.64] ;  /* 0x0000003c60828981 */ /* 0x000322000c1e1500 */
[----:B------:R-:W-:-:S02]  /*149b0*/  PRMT R118, RZ, 0x7610, R118 ;  /* 0x00007610ff767816 */ /* 0x000fc40000000076 */
[----:B------:R-:W-:Y:S01]  /*149c0*/  PRMT R14, RZ, 0x7610, R14 ;  /* 0x00007610ff0e7816 */ /* 0x000fe2000000000e */
[----:B------:R-:W2:Y:S04]  /*149d0*/  LDL R158, [R1+0x7f0] ;  /* 0x0007f000019e7983 */ /* 0x000ea80000100800 */
[----:B------:R-:W3:Y:S04]  /*149e0*/  LDL R11, [R1+0x7f4] ;  /* 0x0007f400010b7983 */ /* 0x000ee80000100800 */
[----:B------:R-:W1:Y:S04]  /*149f0*/  LDL R96, [R1+0x878] ;  /* 0x0008780001607983 */ /* 0x000e680000100800 */
[----:B------:R-:W1:Y:S01]  /*14a00*/  LDL R97, [R1+0x87c] ;  /* 0x00087c0001617983 */ /* 0x000e620000100800 */
[----:B0-----:R-:W-:-:S04]  /*14a10*/  SHF.R.U32.HI R7, RZ, 0x6, R7 ;  /* 0x00000006ff077819 */ /* 0x001fc80000011607 */
[----:B------:R-:W-:-:S04]  /*14a20*/  SGXT.U32 R7, R7, 0x1 ;  /* 0x000000010707781a */ /* 0x000fc80000000000 */
[----:B------:R-:W-:-:S04]  /*14a30*/  LOP3.LUT R7, R7, 0xfe, RZ, 0xfc, !PT ;  /* 0x000000fe07077812 */ /* 0x000fc800078efcff */
[----:B------:R-:W-:-:S13]  /*14a40*/  ISETP.GE.AND P1, PT, R7, R98, PT ;  /* 0x000000620700720c */ /* 0x000fda0003f26270 */
[----:B-1----:R-:W-:-:S04]  /*14a50*/  @!P1 LOP3.LUT R97, R97, R96, RZ, 0x3c, !PT ;  /* 0x0000006061619212 */ /* 0x002fc800078e3cff */
[----:B------:R-:W-:-:S04]  /*14a60*/  @!P1 LOP3.LUT R96, R97, R96, RZ, 0x3c, !PT ;  /* 0x0000006061609212 */ /* 0x000fc800078e3cff */
[----:B------:R-:W-:-:S05]  /*14a70*/  @!P1 LOP3.LUT R97, R97, R96, RZ, 0x3c, !PT ;  /* 0x0000006061619212 */ /* 0x000fca00078e3cff */
[----:B------:R0:W4:Y:S01]  /*14a80*/  @!P1 LDG.E.U16 R118, desc[UR60][R96.64] ;  /* 0x0000003c60769981 */ /* 0x000122000c1e1500 */
[----:B------:R-:W-:Y:S01]  /*14a90*/  LOP3.LUT R7, R159, 0x7f, RZ, 0xc0, !PT ;  /* 0x0000007f9f077812 */ /* 0x000fe200078ec0ff */
[----:B------:R-:W-:Y:S06]  /*14aa0*/  BAR.SYNC.DEFER_BLOCKING 0x0 ;  /* 0x0000000000007b1d */ /* 0x000fec0000010000 */
[----:B------:R-:W0:Y:S04]  /*14ab0*/  LDL R96, [R1+0x6c] ;  /* 0x00006c0001607983 */ /* 0x000e280000100800 */
[----:B------:R-:W0:Y:S01]  /*14ac0*/  LDL R97, [R1+0x70] ;  /* 0x0000700001617983 */ /* 0x000e220000100800 */
[----:B------:R-:W-:-:S02]  /*14ad0*/  ISETP.GE.AND P0, PT, R7, R98, PT ;  /* 0x000000620700720c */ /* 0x000fc40003f06270 */
[----:B------:R-:W-:Y:S01]  /*14ae0*/  LOP3.LUT R7, R7, 0x80, RZ, 0xfc, !PT ;  /* 0x0000008007077812 */ /* 0x000fe200078efcff */
[----:B------:R-:W2:Y:S03]  /*14af0*/  LDL R159, [R1+0x86c] ;  /* 0x00086c00019f7983 */ /* 0x000ea60000100800 */
[----:B------:R-:W-:Y:S02]  /*14b00*/  ISETP.GE.AND P1, PT, R7, R98, PT ;  /* 0x000000620700720c */ /* 0x000fe40003f26270 */
[----:B------:R-:W4:Y:S05]  /*14b10*/  LDL.LU R7, [R1+0xf38] ;  /* 0x000f380001077983 */ /* 0x000f2a0000300800 */
[----:B0-----:R-:W-:-:S04]  /*14b20*/  @!P0 LOP3.LUT R97, R97, R96, RZ, 0x3c, !PT ;  /* 0x0000006061618212 */ /* 0x001fc800078e3cff */
[----:B------:R-:W-:-:S04]  /*14b30*/  @!P0 LOP3.LUT R96, R97, R96, RZ, 0x3c, !PT ;  /* 0x0000006061608212 */ /* 0x000fc800078e3cff */
[----:B------:R-:W-:-:S05]  /*14b40*/  @!P0 LOP3.LUT R97, R97, R96, RZ, 0x3c, !PT ;  /* 0x0000006061618212 */ /* 0x000fca00078e3cff */
[----:B------:R-:W3:Y:S04]  /*14b50*/  @!P0 LDG.E.U16 R14, desc[UR60][R96.64] ;  /* 0x0000003c600e8981 */ /* 0x000ee8000c1e1500 */
[----:B------:R-:W2:Y:S04]  /*14b60*/  LDL R96, [R1+0x870] ;  /* 0x0008700001607983 */ /* 0x000ea80000100800 */
[----:B------:R-:W2:Y:S01]  /*14b70*/  LDL R97, [R1+0x874] ;  /* 0x0008740001617983 */ /* 0x000ea20000100800 */
[----:B------:R-:W-:-:S03]  /*14b80*/  PRMT R117, RZ, 0x7610, R117 ;  /* 0x00007610ff757816 */ /* 0x000fc60000000075 */
[----:B---3--:R-:W-:Y:S01]  /*14b90*/  STL [R1+0xedc], R14 ;  /* 0x000edc0e01007387 */ /* 0x008fe20000100800 */
[----:B--2---:R-:W-:-:S04]  /*14ba0*/  @!P0 LOP3.LUT R97, R97, R96, RZ, 0x3c, !PT ;  /* 0x0000006061618212 */ /* 0x004fc800078e3cff */
[----:B------:R-:W-:-:S04]  /*14bb0*/  @!P0 LOP3.LUT R96, R97, R96, RZ, 0x3c, !PT ;  /* 0x0000006061608212 */ /* 0x000fc800078e3cff */
[----:B------:R-:W-:-:S05]  /*14bc0*/  @!P0 LOP3.LUT R97, R97, R96, RZ, 0x3c, !PT ;  /* 0x0000006061618212 */ /* 0x000fca00078e3cff */
[----:B------:R0:W2:Y:S04]  /*14bd0*/  @!P0 LDG.E.U16 R117, desc[UR60][R96.64] ;  /* 0x0000003c60758981 */ /* 0x0000a8000c1e1500 */
[----:B------:R-:W3:Y:S01]  /*14be0*/  LDL R97, [R1+0x868] ;  /* 0x0008680001617983 */ /* 0x000ee20000100800 */
[----:B------:R-:W-:Y:S01]  /*14bf0*/  PRMT R116, RZ, 0x7610, R116 ;  /* 0x00007610ff747816 */ /* 0x000fe20000000074 */
[----:B0-----:R-:W-:Y:S01]  /*14c00*/  @!P1 IMAD.MOV.U32 R96, RZ, RZ, R159 ;  /* 0x000000ffff609224 */ /* 0x001fe200078e009f */
[----:B------:R-:W-:Y:S01]  /*14c10*/  PRMT R115, RZ, 0x7610, R115 ;  /* 0x00007610ff737816 */ /* 0x000fe20000000073 */
[----:B------:R-:W4:Y:S04]  /*14c20*/  LDL R159, [R1+0x670] ;  /* 0x00067000019f7983 */ /* 0x000f280000100800 */
[----:B---3--:R0:W3:Y:S02]  /*14c30*/  @!P1 LDG.E.U16 R116, desc[UR60][R96.64] ;  /* 0x0000003c60749981 */ /* 0x0080e4000c1e1500 */
[----:B0-----:R-:W-:-:S02]  /*14c40*/  @!P0 IMAD.MOV.U32 R96, RZ, RZ, R11 ;  /* 0x000000ffff608224 */ /* 0x001fc400078e000b */
[----:B------:R-:W-:Y:S01]  /*14c50*/  @!P0 IMAD.MOV.U32 R97, RZ, RZ, R158 ;  /* 0x000000ffff618224 */ /* 0x000fe200078e009e */
[----:B------:R-:W-:Y:S01]  /*14c60*/  PRMT R114, RZ, 0x7610, R114 ;  /* 0x00007610ff727816 */ /* 0x000fe20000000072 */
[----:B------:R-:W2:Y:S04]  /*14c70*/  LDL R11, [R1+0x6ec] ;  /* 0x0006ec00010b7983 */ /* 0x000ea80000100800 */
[----:B------:R0:W3:Y:S01]  /*14c80*/  @!P0 LDG.E.U16 R115, desc[UR60][R96.64] ;  /* 0x0000003c60738981 */ /* 0x0000e2000c1e1500 */
[----:B------:R-:W-:Y:S02]  /*14c90*/  PRMT R113, RZ, 0x7610, R113 ;  /* 0x00007610ff717816 */ /* 0x000fe40000000071 */
[----:B------:R-:W-:Y:S01]  /*14ca0*/  PRMT R112, RZ, 0x7610, R112 ;  /* 0x00007610ff707816 */ /* 0x000fe20000000070 */
[----:B------:R-:W4:Y:S04]  /*14cb0*/  LDL R158, [R1+0x674] ;  /* 0x00067400019e7983 */ /* 0x000f280000100800 */
[----:B------:R-:W0:Y:S04]  /*14cc0*/  LDL R96, [R1+0x7e8] ;  /* 0x0007e80001607983 */ /* 0x000e280000100800 */
[----:B------:R-:W0:Y:S02]  /*14cd0*/  LDL R97, [R1+0x7ec] ;  /* 0x0007ec0001617983 */ /* 0x000e240000100800 */
[----:B0-----:R-:W-:-:S04]  /*14ce0*/  @!P1 LOP3.LUT R97, R97, R96, RZ, 0x3c, !PT ;  /* 0x0000006061619212 */ /* 0x001fc800078e3cff */
[----:B------:R-:W-:-:S04]  /*14cf0*/  @!P1 LOP3.LUT R96, R97, R96, RZ, 0x3c, !PT ;  /* 0x0000006061609212 */ /* 0x000fc800078e3cff */
[----:B------:R-:W-:-:S05]  /*14d00*/  @!P1 LOP3.LUT R97, R97, R96, RZ, 0x3c, !PT ;  /* 0x0000006061619212 */ /* 0x000fca00078e3cff */
[----:B------:R0:W3:Y:S04]  /*14d10*/  @!P1 LDG.E.U16 R114, desc[UR60][R96.64] ;  /* 0x0000003c60729981 */ /* 0x0000e8000c1e1500 */
        /* <DEDUP_REMOVED lines=13> */
[----:B------:R-:W0:Y:S01]  /*14df0*/  LDL R97, [R1+0x6f4] ;  /* 0x0006f40001617983 */ /* 0x000e220000100800 */
[----:B------:R-:W-:Y:S02]  /*14e00*/  PRMT R111, RZ, 0x7610, R111 ;  /* 0x00007610ff6f7816 */ /* 0x000fe4000000006f */
[----:B0-----:R-:W-:-:S04]  /*14e10*/  @!P0 LOP3.LUT R97, R97, R96, RZ, 0x3c, !PT ;  /* 0x0000006061618212 */ /* 0x001fc800078e3cff */
[----:B------:R-:W-:-:S04]  /*14e20*/  @!P0 LOP3.LUT R96, R97, R96, RZ, 0x3c, !PT ;  /* 0x0000006061608212 */ /* 0x000fc800078e3cff */
[----:B------:R-:W-:-:S05]  /*14e30*/  @!P0 LOP3.LUT R97, R97, R96, RZ, 0x3c, !PT ;  /* 0x0000006061618212 */ /* 0x000fca00078e3cff */
[----:B------:R2:W3:Y:S04]  /*14e40*/  @!P0 LDG.E.U16 R111, desc[UR60][R96.64] ;  /* 0x0000003c606f8981 */ /* 0x0004e8000c1e1500 */
[----:B------:R-:W4:Y:S01]  /*14e50*/  LDL R97, [R1+0x6e8] ;  /* 0x0006e80001617983 */ /* 0x000f220000100800 */
[----:B------:R-:W-:Y:S01]  /*14e60*/  PRMT R110, RZ, 0x7610, R110 ;  /* 0x00007610ff6e7816 */ /* 0x000fe2000000006e */
[----:B--2---:R-:W-:Y:S01]  /*14e70*/  @!P1 IMAD.MOV.U32 R96, RZ, RZ, R11 ;  /* 0x000000ffff609224 */ /* 0x004fe200078e000b */
[----:B------:R-:W-:Y:S01]  /*14e80*/  PRMT R109, RZ, 0x7610, R109 ;  /* 0x00007610ff6d7816 */ /* 0x000fe2000000006d */
[----:B------:R-:W2:Y:S04]  /*14e90*/  LDL R11, [R1+0x574] ;  /* 0x00057400010b7983 */ /* 0x000ea80000100800 */
[----:B----4-:R0:W4:Y:S02]  /*14ea0*/  @!P1 LDG.E.U16 R110, desc[UR60][R96.64] ;  /* 0x0000003c606e9981 */ /* 0x010124000c1e1500 */
[----:B0-----:R-:W-:-:S02]  /*14eb0*/  @!P0 IMAD.MOV.U32 R96, RZ, RZ, R158 ;  /* 0x000000ffff608224 */ /* 0x001fc400078e009e */
[----:B------:R-:W-:Y:S01]  /*14ec0*/  @!P0 IMAD.MOV.U32 R97, RZ, RZ, R159 ;  /* 0x000000ffff618224 */ /* 0x000fe200078e009f */
[----:B------:R-:W-:Y:S01]  /*14ed0*/  PRMT R108, RZ, 0x7610, R108 ;  /* 0x00007610ff6c7816 */ /* 0x000fe2000000006c */
[----:B------:R-:W3:Y:S04]  /*14ee0*/  LDL R159, [R1+0x4f0] ;  /* 0x0004f000019f7983 */ /* 0x000ee80000100800 */
[----:B------:R0:W4:Y:S01]  /*14ef0*/  @!P0 LDG.E.U16 R109, desc[UR60][R96.64] ;  /* 0x0000003c606d8981 */ /* 0x000122000c1e1500 */
[----:B------:R-:W-:Y:S02]  /*14f00*/  PRMT R107, RZ, 0x7610, R107 ;  /* 0x00007610ff6b7816 */ /* 0x000fe4000000006b */
[----:B------:R-:W-:Y:S01]  /*14f10*/  PRMT R106, RZ, 0x7610, R106 ;  /* 0x00007610ff6a7816 */ /* 0x000fe2000000006a */
[----:B------:R-:W3:Y:S04]  /*14f20*/  LDL R158, [R1+0x4f4] ;  /* 0x0004f400019e7983 */ /* 0x000ee80000100800 */
[----:B------:R-:W0:Y:S04]  /*14f30*/  LDL R96, [R1+0x668] ;  /* 0x0006680001607983 */ /* 0x000e280000100800 */
[----:B------:R-:W0:Y:S02]  /*14f40*/  LDL R97, [R1+0x66c] ;  /* 0x00066c0001617983 */ /* 0x000e240000100800 */
[----:B0-----:R-:W-:-:S04]  /*14f50*/  @!P1 LOP3.LUT R97, R97, R96, RZ, 0x3c, !PT ;  /* 0x0000006061619212 */ /* 0x001fc800078e3cff */
[----:B------:R-:W-:-:S04]  /*14f60*/  @!P1 LOP3.LUT R96, R97, R96, RZ, 0x3c, !PT ;  /* 0x0000006061609212 */ /* 0x000fc800078e3cff */
[----:B------:R-:W-:-:S05]  /*14f70*/  @!P1 LOP3.LUT R97, R97, R96, RZ, 0x3c, !PT ;  /* 0x0000006061619212 */ /* 0x000fca00078e3cff */
[----:B------:R0:W4:Y:S04]  /*14f80*/  @!P1 LDG.E.U16 R108, desc[UR60][R96.64] ;  /* 0x0000003c606c9981 */ /* 0x000128000c1e1500 */
        /* <DEDUP_REMOVED lines=12> */
[----:B------:R-:W3:Y:S01]  /*15050*/  LDL R97, [R1+0x570] ;  /* 0x0005700001617983 */ /* 0x000ee20000100800 */
[----:B------:R-:W-:Y:S01]  /*15060*/  PRMT R105, RZ, 0x7610, R105 ;  /* 0x00007610ff697816 */ /* 0x000fe20000000069 */
[----:B--2---:R-:W-:Y:S01]  /*15070*/  @!P0 IMAD.MOV.U32 R96, RZ, RZ, R11 ;  /* 0x000000ffff608224 */ /* 0x004fe200078e000b */
[----:B------:R-:W-:Y:S01]  /*15080*/  PRMT R104, RZ, 0x7610, R104 ;  /* 0x00007610ff687816 */ /* 0x000fe20000000068 */
[----:B------:R-:W2:Y:S04]  /*15090*/  LDL R11, [R1+0x46c] ;  /* 0x00046c00010b7983 */ /* 0x000ea80000100800 */
[----:B---3--:R0:W3:Y:S04]  /*150a0*/  @!P0 LDG.E.U16 R105, desc[UR60][R96.64] ;  /* 0x0000003c60698981 */ /* 0x0080e8000c1e1500 */
[----:B------:R-:W0:Y:S04]  /*150b0*/  LDL R96, [R1+0x568] ;  /* 0x0005680001607983 */ /* 0x000e280000100800 */
[----:B------:R-:W0:Y:S01]  /*150c0*/  LDL R97, [R1+0x56c] ;  /* 0x00056c0001617983 */ /* 0x000e220000100800 */
[----:B------:R-:W-:-:S02]  /*150d0*/  PRMT R103, RZ, 0x7610, R103 ;  /* 0x00007610ff677816 */ /* 0x000fc40000000067 */
[----:B0-----:R-:W-:-:S04]  /*150e0*/  @!P1 LOP3.LUT R97, R97, R96, RZ, 0x3c, !PT ;  /* 0x0000006061619212 */ /* 0x001fc800078e3cff */
[----:B------:R-:W-:-:S04]  /*150f0*/  @!P1 LOP3.LUT R96, R97, R96, RZ, 0x3c, !PT ;  /* 0x0000006061609212 */ /* 0x000fc800078e3cff */
[----:B------:R-:W-:-:S05]  /*15100*/  @!P1 LOP3.LUT R97, R97, R96, RZ, 0x3c, !PT ;  /* 0x0000006061619212 */ /* 0x000fca00078e3cff */
[----:B------:R0:W3:Y:S02]  /*15110*/  @!P1 LDG.E.U16 R104, desc[UR60][R96.64] ;  /* 0x0000003c60689981 */ /* 0x0000e4000c1e1500 */
[----:B0-----:R-:W-:Y:S02]  /*15120*/  @!P0 IMAD.MOV.U32 R96, RZ, RZ, R158 ;  /* 0x000000ffff608224 */ /* 0x001fe400078e009e */
[----:B------:R-:W-:Y:S01]  /*15130*/  @!P0 IMAD.MOV.U32 R97, RZ, RZ, R159 ;  /* 0x000000ffff618224 */ /* 0x000fe200078e009f */
[----:B------:R-:W-:Y:S01]  /*15140*/  PRMT R102, RZ, 0x7610, R102 ;  /* 0x00007610ff667816 */ /* 0x000fe20000000066 */
[----:B------:R-:W4:Y:S04]  /*15150*/  LDL R159, [R1+0x35c] ;  /* 0x00035c00019f7983 */ /* 0x000f280000100800 */
[----:B------:R0:W3:Y:S01]  /*15160*/  @!P0 LDG.E.U16 R103, desc[UR60][R96.64] ;  /* 0x0000003c60678981 */ /* 0x0000e2000c1e1500 */
[----:B------:R-:W-:-:S02]  /*15170*/  PRMT R101, RZ, 0x7610, R101 ;  /* 0x00007610ff657816 */ /* 0x000fc40000000065 */
        /* <DEDUP_REMOVED lines=14> */
[----:B------:R-:W4:Y:S01]  /*15260*/  LDL R97, [R1+0x468] ;  /* 0x0004680001617983 */ /* 0x000f220000100800 */
[----:B--2---:R-:W-:Y:S01]  /*15270*/  @!P1 IMAD.MOV.U32 R96, RZ, RZ, R11 ;  /* 0x000000ffff609224 */ /* 0x004fe200078e000b */
[----:B------:R-:W-:Y:S02]  /*15280*/  PRMT R99, RZ, 0x7610, R99 ;  /* 0x00007610ff637816 */ /* 0x000fe40000000063 */
[----:B------:R-:W-:Y:S01]  /*15290*/  PRMT R98, RZ, 0x7610, R98 ;  /* 0x00007610ff627816 */ /* 0x000fe20000000062 */
[----:B------:R-:W2:Y:S04]  /*152a0*/  LDL R11, [R1+0x2d8] ;  /* 0x0002d800010b7983 */ /* 0x000ea80000100800 */
[----:B----4-:R0:W4:Y:S04]  /*152b0*/  @!P1 LDG.E.U16 R100, desc[UR60][R96.64] ;  /* 0x0000003c60649981 */ /* 0x010128000c1e1500 */
        /* <DEDUP_REMOVED lines=11> */
[----:B------:R0:W4:Y:S02]  /*15370*/  @!P1 LDG.E.U16 R98, desc[UR60][R96.64] ;  /* 0x0000003c60629981 */ /* 0x000124000c1e1500 */
[----:B0-----:R-:W-:-:S06]  /*15380*/  PRMT R97, RZ, 0x7610, R97 ;  /* 0x00007610ff617816 */ /* 0x001fcc0000000061 */
[----:B------:R0:W4:Y:S04]  /*15390*/  @!P0 LDG.E.U16 R97, desc[UR60][R158.64] ;  /* 0x0000003c9e618981 */ /* 0x000128000c1e1500 */
[----:B------:R-:W0:Y:S04]  /*153a0*/  LDL R158, [R1+0x354] ;  /* 0x00035400019e7983 */ /* 0x000e280000100800 */
[----:B------:R-:W0:Y:S01]  /*153b0*/  LDL R159, [R1+0x358] ;  /* 0x00035800019f7983 */ /* 0x000e220000100800 */
[----:B------:R-:W-:Y:S02]  /*153c0*/  PRMT R96, RZ, 0x7610, R96 ;  /* 0x00007610ff607816 */ /* 0x000fe40000000060 */
[----:B0-----:R-:W-:-:S04]  /*153d0*/  @!P1 LOP3.LUT R159, R159, R158, RZ, 0x3c, !PT ;  /* 0x0000009e9f9f9212 */ /* 0x001fc800078e3cff */
[----:B------:R-:W-:-:S04]  /*153e0*/  @!P1 LOP3.LUT R158, R159, R158, RZ, 0x3c, !PT ;  /* 0x0000009e9f9e9212 */ /* 0x000fc800078e3cff */
[----:B------:R-:W-:-:S05]  /*153f0*/  @!P1 LOP3.LUT R159, R159, R158, RZ, 0x3c, !PT ;  /* 0x0000009e9f9f9212 */ /* 0x000fca00078e3cff */
        /* <DEDUP_REMOVED lines=250> */
[----:B--2---:R-:W-:Y:S02]  /*163a0*/  @!P1 IMAD.MOV.U32 R158, RZ, RZ, R11 ;  /* 0x000000ffff9e9224 */ /* 0x004fe400078e000b */
[----:B------:R-:W2:Y:S04]  /*163b0*/  LDL.LU R11, [R1+0x854] ;  /* 0x00085400010b7983 */ /* 0x000ea80000300800 */
[----:B---3--:R0:W3:Y:S04]  /*163c0*/  @!P1 LDG.E.U16 R230, desc[UR60][R158.64] ;  /* 0x0000003c9ee69981 */ /* 0x0080e8000c1e1500 */
[----:B------:R-:W0:Y:S04]  /*163d0*/  LDL R158, [R1+0x14c] ;  /* 0x00014c00019e7983 */ /* 0x000e280000100800 */
[----:B------:R-:W0:Y:S01]  /*163e0*/  LDL R159, [R1+0x150] ;  /* 0x00015000019f7983 */ /* 0x000e220000100800 */
[----:B------:R-:W-:-:S02]  /*163f0*/  PRMT R232, RZ, 0x7610, R232 ;  /* 0x00007610ffe87816 */ /* 0x000fc400000000e8 */
        /* <DEDUP_REMOVED lines=19> */
[----:B------:R-:W0:Y:S04]  /*16530*/  LDL R159, [R1+0xc8] ;  /* 0x0000c800019f7983 */ /* 0x000e280000100800 */
[----:B------:R1:W-:Y:S02]  /*16540*/  STS.U16 [R6+0x10000], R165 ;  /* 0x010000a506007388 */ /* 0x0003e40000000400 */
[----:B-1----:R-:W-:-:S02]  /*16550*/  PRMT R165, RZ, 0x7610, R165 ;  /* 0x00007610ffa57816 */ /* 0x002fc400000000a5 */
[----:B0-----:R-:W-:-:S04]  /*16560*/  @!P1 LOP3.LUT R159, R159, R158, RZ, 0x3c, !PT ;  /* 0x0000009e9f9f9212 */ /* 0x001fc800078e3cff */
[----:B------:R-:W-:-:S04]  /*16570*/  @!P1 LOP3.LUT R158, R159, R158, RZ, 0x3c, !PT ;  /* 0x0000009e9f9e9212 */ /* 0x000fc800078e3cff */
[----:B------:R-:W-:-:S05]  /*16580*/  @!P1 LOP3.LUT R159, R159, R158, RZ, 0x3c, !PT ;  /* 0x0000009e9f9f9212 */ /* 0x000fca00078e3cff */
[----:B------:R2:W3:Y:S04]  /*16590*/  @!P1 LDG.E.U16 R165, desc[UR60][R158.64] ;  /* 0x0000003c9ea59981 */ /* 0x0004e8000c1e1500 */
[----:B------:R-:W4:Y:S01]  /*165a0*/  LDL R159, [R1+0x850] ;  /* 0x00085000019f7983 */ /* 0x000f220000100800 */
[----:B--2---:R-:W-:-:S03]  /*165b0*/  @!P0 IMAD.MOV.U32 R158, RZ, RZ, R11 ;  /* 0x000000ffff9e8224 */ /* 0x004fc600078e000b */
[----:B------:R0:W-:Y:S04]  /*165c0*/  STS.U16 [R6+0x10400], R163 ;  /* 0x010400a306007388 */ /* 0x0001e80000000400 */
[----:B------:R-:W-:Y:S01]  /*165d0*/  STL [R1+0xee4], R11 ;  /* 0x000ee40b01007387 */ /* 0x000fe20000100800 */
[----:B0-----:R-:W-:-:S06]  /*165e0*/  PRMT R163, RZ, 0x7610, R163 ;  /* 0x00007610ffa37816 */ /* 0x001fcc00000000a3 */
[----:B----4-:R0:W2:Y:S04]  /*165f0*/  @!P0 LDG.E.U16 R163, desc[UR60][R158.64] ;  /* 0x0000003c9ea38981 */ /* 0x0100a8000c1e1500 */
[----:B------:R-:W0:Y:S04]  /*16600*/  LDL R158, [R1+0x848] ;  /* 0x00084800019e7983 */ /* 0x000e280000100800 */
[----:B------:R-:W0:Y:S04]  /*16610*/  LDL R159, [R1+0x84c] ;  /* 0x00084c00019f7983 */ /* 0x000e280000100800 */
[----:B------:R1:W-:Y:S02]  /*16620*/  STS.U16 [R6+0x10800], R160 ;  /* 0x010800a006007388 */ /* 0x0003e40000000400 */
[----:B-1----:R-:W-:-:S02]  /*16630*/  PRMT R160, RZ, 0x7610, R160 ;  /* 0x00007610ffa07816 */ /* 0x002fc400000000a0 */
[----:B0-----:R-:W-:-:S04]  /*16640*/  @!P1 LOP3.LUT R159, R159, R158, RZ, 0x3c, !PT ;  /* 0x0000009e9f9f9212 */ /* 0x001fc800078e3cff */
[----:B------:R-:W-:-:S04]  /*16650*/  @!P1 LOP3.LUT R158, R159, R158, RZ, 0x3c, !PT ;  /* 0x0000009e9f9e9212 */ /* 0x000fc800078e3cff */
[----:B------:R-:W-:-:S05]  /*16660*/  @!P1 LOP3.LUT R159, R159, R158, RZ, 0x3c, !PT ;  /* 0x0000009e9f9f9212 */ /* 0x000fca00078e3cff */
[----:B------:R0:W4:Y:S04]  /*16670*/  @!P1 LDG.E.U16 R160, desc[UR60][R158.64] ;  /* 0x0000003c9ea09981 */ /* 0x000128000c1e1500 */
        /* <DEDUP_REMOVED lines=25> */
[----:B------:R-:W0:Y:S01]  /*16810*/  LDL R159, [R1+0x74c] ;  /* 0x00074c00019f7983 */ /* 0x000e220000100800 */
[----:B------:R-:W-:-:S03]  /*16820*/  PRMT R251, RZ, 0x7610, R251 ;  /* 0x00007610fffb7816 */ /* 0x000fc600000000fb */
[----:B------:R1:W-:Y:S04]  /*16830*/  STS.U16 [R6+0x11800], R19 ;  /* 0x0118001306007388 */ /* 0x0003e80000000400 */
[----:B------:R3:W-:Y:S04]  /*16840*/  STS.U16 [R6+0x11c00], R18 ;  /* 0x011c001206007388 */ /* 0x0007e80000000400 */
[----:B-1----:R-:W2:Y:S01]  /*16850*/  LDL R19, [R1+0x6d4] ;  /* 0x0006d40001137983 */ /* 0x002ea20000100800 */
[----:B0-----:R-:W-:-:S04]  /*16860*/  @!P1 LOP3.LUT R159, R159, R158, RZ, 0x3c, !PT ;  /* 0x0000009e9f9f9212 */ /* 0x001fc800078e3cff */
[----:B------:R-:W-:-:S04]  /*16870*/  @!P1 LOP3.LUT R158, R159, R158, RZ, 0x3c, !PT ;  /* 0x0000009e9f9e9212 */ /* 0x000fc800078e3cff */
[----:B------:R-:W-:-:S05]  /*16880*/  @!P1 LOP3.LUT R159, R159, R158, RZ, 0x3c, !PT ;  /* 0x0000009e9f9f9212 */ /* 0x000fca00078e3cff */
[----:B------:R0:W4:Y:S04]  /*16890*/  @!P1 LDG.E.U16 R251, desc[UR60][R158.64] ;  /* 0x0000003c9efb9981 */ /* 0x000128000c1e1500 */
[----:B------:R-:W4:Y:S04]  /*168a0*/  LDL.LU R159, [R1+0x34] ;  /* 0x00003400019f7983 */ /* 0x000f280000300800 */
[----:B---3--:R-:W2:Y:S01]  /*168b0*/  LDL R18, [R1+0x6d0] ;  /* 0x0006d00001127983 */ /* 0x008ea20000100800 */
[----:B0-----:R-:W-:Y:S02]  /*168c0*/  PRMT R158, RZ, 0x7610, R158 ;  /* 0x00007610ff9e7816 */ /* 0x001fe4000000009e */
[----:B--2---:R-:W-:-:S04]  /*168d0*/  @!P0 LOP3.LUT R19, R19, R18, RZ, 0x3c, !PT ;  /* 0x0000001213138212 */ /* 0x004fc800078e3cff */
[----:B------:R-:W-:-:S04]  /*168e0*/  @!P0 LOP3.LUT R18, R19, R18, RZ, 0x3c, !PT ;  /* 0x0000001213128212 */ /* 0x000fc800078e3cff */
[----:B------:R-:W-:-:S05]  /*168f0*/  @!P0 LOP3.LUT R19, R19, R18, RZ, 0x3c, !PT ;  /* 0x0000001213138212 */ /* 0x000fca00078e3cff */
[----:B------:R-:W2:Y:S04]  /*16900*/  @!P0 LDG.E.U16 R158, desc[UR60][R18.64] ;  /* 0x0000003c129e8981 */ /* 0x000ea8000c1e1500 */
[----:B------:R-:W3:Y:S04]  /*16910*/  LDL.LU R18, [R1+0x4c] ;  /* 0x00004c0001127983 */ /* 0x000ee80000300800 */
[----:B------:R-:W2:Y:S04]  /*16920*/  LDL.LU R19, [R1+0x40] ;  /* 0x0000400001137983 */ /* 0x000ea80000300800 */
[----:B------:R0:W-:Y:S04]  /*16930*/  STS.U16 [R6+0x15400], R21 ;  /* 0x0154001506007388 */ /* 0x0001e80000000400 */
[----:B------:R-:W-:Y:S04]  /*16940*/  STS.U16 [R6+0x12000], R250 ;  /* 0x012000fa06007388 */ /* 0x000fe80000000400 */
        /* <DEDUP_REMOVED lines=12> */
[----:B0-----:R-:W3:Y:S04]  /*16a10*/  LDL.LU R21, [R1+0x58] ;  /* 0x0000580001157983 */ /* 0x001ee80000300800 */
        /* <DEDUP_REMOVED lines=10> */
[----:B------:R-:W-:Y:S04]  /*16ac0*/  STL [R1+0xe88], R6 ;  /* 0x000e880601007387 */ /* 0x000fe80000100800 */
[----:B----4-:R-:W-:Y:S04]  /*16ad0*/  STS.U16 [R7+0x10d00], R159 ;  /* 0x010d009f07007388 */ /* 0x010fe80000000400 */
[----:B------:R-:W-:Y:S04]  /*16ae0*/  STS.U16 [R7+0x11100], R3 ;  /* 0x0111000307007388 */ /* 0x000fe80000000400 */
[----:B------:R-:W-:Y:S04]  /*16af0*/  STS.U16 [R7+0x11500], R10 ;  /* 0x0115000a07007388 */ /* 0x000fe80000000400 */
[----:B------:R-:W-:Y:S04]  /*16b00*/  STS.U16 [R7+0x11900], R2 ;  /* 0x0119000207007388 */ /* 0x000fe80000000400 */
[----:B------:R-:W-:Y:S04]  /*16b10*/  STS.U16 [R7+0x11d00], R8 ;  /* 0x011d000807007388 */ /* 0x000fe80000000400 */
[----:B--2---:R0:W-:Y:S04]  /*16b20*/  STS.U16 [R7+0x10900], R19 ;  /* 0x0109001307007388 */ /* 0x0041e80000000400 */
[----:B0-----:R-:W2:Y:S04]  /*16b30*/  LDL.LU R19, [R1+0x54] ;  /* 0x0000540001137983 */ /* 0x001ea80000300800 */
[----:B------:R-:W4:Y:S04]  /*16b40*/  LDL.LU R159, [R1+0x48] ;  /* 0x00004800019f7983 */ /* 0x000f280000300800 */
[----:B------:R-:W2:Y:S04]  /*16b50*/  LDL.LU R3, [R1+0xf34] ;  /* 0x000f340001037983 */ /* 0x000ea80000300800 */
[----:B------:R-:W4:Y:S04]  /*16b60*/  LDL.LU R10, [R1+0xf30] ;  /* 0x000f3000010a7983 */ /* 0x000f280000300800 */
[----:B------:R-:W2:Y:S04]  /*16b70*/  LDL.LU R2, [R1+0xf2c] ;  /* 0x000f2c0001027983 */ /* 0x000ea80000300800 */
[----:B------:R-:W2:Y:S04]  /*16b80*/  LDL.LU R8, [R1+0xf28] ;  /* 0x000f280001087983 */ /* 0x000ea80000300800 */
[----:B---3--:R-:W-:Y:S04]  /*16b90*/  STS.U16 [R7+0x10500], R18 ;  /* 0x0105001207007388 */ /* 0x008fe80000000400 */
        /* <DEDUP_REMOVED lines=26> */
[----:B--2---:R0:W-:Y:S04]  /*16d40*/  STS.U16 [R8+0x10a00], R2 ;  /* 0x010a000208007388 */ /* 0x0041e80000000400 */
[----:B------:R1:W-:Y:S04]  /*16d50*/  STS.U16 [R8+0x10e00], R3 ;  /* 0x010e000308007388 */ /* 0x0003e80000000400 */
[----:B------:R2:W-:Y:S04]  /*16d60*/  STS.U16 [R8+0x11200], R13 ;  /* 0x0112000d08007388 */ /* 0x0005e80000000400 */
[----:B0-----:R-:W3:Y:S04]  /*16d70*/  LDL.LU R2, [R1+0xf24] ;  /* 0x000f240001027983 */ /* 0x001ee80000300800 */
[----:B-1----:R-:W3:Y:S04]  /*16d80*/  LDL.LU R3, [R1+0xf20] ;  /* 0x000f200001037983 */ /* 0x002ee80000300800 */
[----:B--2---:R-:W2:Y:S04]  /*16d90*/  LDL.LU R13, [R1+0xf1c] ;  /* 0x000f1c00010d7983 */ /* 0x004ea80000300800 */
[----:B------:R0:W-:Y:S04]  /*16da0*/  STS.U16 [R8+0x11600], R5 ;  /* 0x0116000508007388 */ /* 0x0001e80000000400 */
[----:B------:R1:W-:Y:S04]  /*16db0*/  STS.U16 [R8+0x11a00], R4 ;  /* 0x011a000408007388 */ /* 0x0003e80000000400 */
[----:B------:R4:W-:Y:S04]  /*16dc0*/  STS.U16 [R8+0x11e00], R9 ;  /* 0x011e000908007388 */ /* 0x0009e80000000400 */
[----:B0-----:R-:W2:Y:S04]  /*16dd0*/  LDL.LU R5, [R1+0xf18] ;  /* 0x000f180001057983 */ /* 0x001ea80000300800 */
[----:B-1----:R-:W2:Y:S04]  /*16de0*/  LDL.LU R4, [R1+0xf14] ;  /* 0x000f140001047983 */ /* 0x002ea80000300800 */
[----:B----4-:R-:W3:Y:S04]  /*16df0*/  LDL.LU R9, [R1+0xf10] ;  /* 0x000f100001097983 */ /* 0x010ee80000300800 */
        /* <DEDUP_REMOVED lines=27> */
[----:B---3--:R0:W-:Y:S04]  /*16fb0*/  STS.U16 [R9+0x10300], R3 ;  /* 0x0103000309007388 */ /* 0x0081e80000000400 */
[----:B------:R1:W-:Y:S04]  /*16fc0*/  STS.U16 [R9+0x10700], R2 ;  /* 0x0107000209007388 */ /* 0x0003e80000000400 */
[----:B------:R3:W-:Y:S04]  /*16fd0*/  STS.U16 [R9+0x10b00], R10 ;  /* 0x010b000a09007388 */ /* 0x0007e80000000400 */
[----:B0-----:R-:W4:Y:S04]  /*16fe0*/  LDL.LU R3, [R1+0xf0c] ;  /* 0x000f0c0001037983 */ /* 0x001f280000300800 */
[----:B-1----:R-:W4:Y:S04]  /*16ff0*/  LDL.LU R2, [R1+0xf08] ;  /* 0x000f080001027983 */ /* 0x002f280000300800 */
[----:B---3--:R-:W3:Y:S04]  /*17000*/  LDL.LU R10, [R1+0xf04] ;  /* 0x000f0400010a7983 */ /* 0x008ee80000300800 */
[----:B------:R0:W-:Y:S04]  /*17010*/  STS.U16 [R9+0x10f00], R15 ;  /* 0x010f000f09007388 */ /* 0x0001e80000000400 */
[----:B------:R1:W-:Y:S04]  /*17020*/  STS.U16 [R9+0x11300], R16 ;  /* 0x0113001009007388 */ /* 0x0003e80000000400 */
[----:B------:R2:W-:Y:S04]  /*17030*/  STS.U16 [R9+0x11700], R17 ;  /* 0x0117001109007388 */ /* 0x0005e80000000400 */
[----:B0-----:R-:W4:Y:S04]  /*17040*/  LDL.LU R15, [R1+0xf00] ;  /* 0x000f0000010f7983 */ /* 0x001f280000300800 */
[----:B-1----:R-:W4:Y:S04]  /*17050*/  LDL.LU R16, [R1+0xefc] ;  /* 0x000efc0001107983 */ /* 0x002f280000300800 */
[----:B--2---:R-:W2:Y:S04]  /*17060*/  LDL.LU R17, [R1+0xef8] ;  /* 0x000ef80001117983 */ /* 0x004ea80000300800 */
[----:B------:R-:W2:Y:S04]  /*17070*/  LDL R19, [R1+0x840] ;  /* 0x0008400001137983 */ /* 0x000ea80000100800 */
        /* <DEDUP_REMOVED lines=10> */
[----:B------:R-:W2:Y:S01]  /*17120*/  LDL R90, [R1+0x81c] ;  /* 0x00081c00015a7983 */ /* 0x000ea20000100800 */
[----:B------:R-:W-:-:S03]  /*17130*/  PRMT R134, RZ, 0x7610, R134 ;  /* 0x00007610ff867816 */ /* 0x000fc60000000086 */
        /* <DEDUP_REMOVED lines=25> */
[----:B------:R-:W-:Y:S01]  /*172d0*/  STS.U16 [R9+0x17f00], R118 ;  /* 0x017f007609007388 */ /* 0x000fe20000000400 */
[----:B------:R-:W-:-:S03]  /*172e0*/  PRMT R22, RZ, 0x7610, R22 ;  /* 0x00007610ff167816 */ /* 0x000fc60000000016 */
[----:B------:R-:W2:Y:S04]  /*172f0*/  LDL R92, [R1+0x810] ;  /* 0x00081000015c7983 */ /* 0x000ea80000100800 */
[----:B------:R-:W2:Y:S01]  /*17300*/  LDL R21, [R1+0x814] ;  /* 0x0008140001157983 */ /* 0x000ea20000100800 */
[----:B------:R-:W-:Y:S02]  /*17310*/  PRMT R94, RZ, 0x7610, R94 ;  /* 0x00007610ff5e7816 */ /* 0x000fe4000000005e */
[----:B------:R-:W-:Y:S01]  /*17320*/  PRMT R88, RZ, 0x7610, R88 ;  /* 0x00007610ff587816 */ /* 0x000fe20000000058 */
[----:B------:R-:W2:Y:S01]  /*17330*/  LDL.LU R8, [R1+0x84] ;  /* 0x0000840001087983 */ /* 0x000ea20000300800 */
[----:B------:R-:W-:-:S03]  /*17340*/  PRMT R11, RZ, 0x7610, R11 ;  /* 0x00007610ff0b7816 */ /* 0x000fc6000000000b */
[----:B------:R-:W2:Y:S04]  /*17350*/  LDL.LU R7, [R1+0x7c] ;  /* 0x00007c0001077983 */ /* 0x000ea80000300800 */
[----:B------:R-:W2:Y:S01]  /*17360*/  LDL.LU R6, [R1+0x74] ;  /* 0x0000740001067983 */ /* 0x000ea20000300800 */
[----:B------:R-:W-:-:S03]  /*17370*/  PRMT R14, RZ, 0x7610, R14 ;  /* 0x00007610ff0e7816 */ /* 0x000fc6000000000e */
[----:B0-----:R-:W2:Y:S04]  /*17380*/  LDL.LU R0, [R1+0x64] ;  /* 0x0000640001007983 */ /* 0x001ea80000300800 */
[----:B---3--:R-:W-:Y:S04]  /*17390*/  STS.U16 [R10], R117 ;  /* 0x000000750a007388 */ /* 0x008fe80000000400 */
        /* <DEDUP_REMOVED lines=31> */
[----:B----4-:R-:W-:Y:S04]  /*17590*/  STS.U16 [R15+0x80], R176 ;  /* 0x000080b00f007388 */ /* 0x010fe80000000400 */
        /* <DEDUP_REMOVED lines=35> */
[----:B------:R0:W-:Y:S04]  /*177d0*/  STS.U16 [R16+0x900], R20 ;  /* 0x0009001410007388 */ /* 0x0001e80000000400 */
[----:B------:R-:W-:Y:S04]  /*177e0*/  STS.U16 [R16+0x8900], R251 ;  /* 0x008900fb10007388 */ /* 0x000fe80000000400 */
[----:B------:R-:W-:Y:S04]  /*177f0*/  STS.U16 [R16+0xd00], R158 ;  /* 0x000d009e10007388 */ /* 0x000fe80000000400 */
[----:B--2---:R1:W2:Y:S02]  /*17800*/  @!P0 LDG.E.U16 R134, desc[UR60][R18.64] ;  /* 0x0000003c12868981 */ /* 0x0042a4000c1e1500 */
[----:B-1----:R-:W-:-:S02]  /*17810*/  @!P1 IMAD.MOV.U32 R18, RZ, RZ, R23 ;  /* 0x000000ffff129224 */ /* 0x002fc400078e0017 */
[----:B------:R-:W-:-:S05]  /*17820*/  @!P1 IMAD.MOV.U32 R19, RZ, RZ, R133 ;  /* 0x000000ffff139224 */ /* 0x000fca00078e0085 */
[----:B------:R1:W3:Y:S02]  /*17830*/  @!P1 LDG.E.U16 R22, desc[UR60][R18.64] ;  /* 0x0000003c12169981 */ /* 0x0002e4000c1e1500 */
[----:B-1----:R-:W-:Y:S02]  /*17840*/  @!P0 IMAD.MOV.U32 R18, RZ, RZ, R95 ;  /* 0x000000ffff128224 */ /* 0x002fe400078e005f */
[----:B------:R-:W-:-:S05]  /*17850*/  @!P0 IMAD.MOV.U32 R19, RZ, RZ, R132 ;  /* 0x000000ffff138224 */ /* 0x000fca00078e0084 */
[----:B------:R1:W4:Y:S01]  /*17860*/  @!P0 LDG.E.U16 R94, desc[UR60][R18.64] ;  /* 0x0000003c125e8981 */ /* 0x000322000c1e1500 */
[----:B0-----:R-:W-:Y:S01]  /*17870*/  PRMT R20, RZ, 0x7610, R20 ;  /* 0x00007610ff147816 */ /* 0x001fe20000000014 */
[----:B-1----:R-:W-:Y:S02]  /*17880*/  @!P1 IMAD.MOV.U32 R18, RZ, RZ, R89 ;  /* 0x000000ffff129224 */ /* 0x002fe400078e0059 */
[----:B------:R-:W-:-:S05]  /*17890*/  @!P1 IMAD.MOV.U32 R19, RZ, RZ, R131 ;  /* 0x000000ffff139224 */ /* 0x000fca00078e0083 */
[----:B------:R0:W2:Y:S02]  /*178a0*/  @!P1 LDG.E.U16 R88, desc[UR60][R18.64] ;  /* 0x0000003c12589981 */ /* 0x0000a4000c1e1500 */
[----:B0-----:R-:W-:Y:S02]  /*178b0*/  @!P0 IMAD.MOV.U32 R18, RZ, RZ, R93 ;  /* 0x000000ffff128224 */ /* 0x001fe400078e005d */
[----:B------:R-:W-:-:S05]  /*178c0*/  @!P0 IMAD.MOV.U32 R19, RZ, RZ, R130 ;  /* 0x000000ffff138224 */ /* 0x000fca00078e0082 */
[----:B------:R0:W2:Y:S02]  /*178d0*/  @!P0 LDG.E.U16 R20, desc[UR60][R18.64] ;  /* 0x0000003c12148981 */ /* 0x0000a4000c1e1500 */
[----:B0-----:R-:W-:Y:S02]  /*178e0*/  @!P1 IMAD.MOV.U32 R18, RZ, RZ, R90 ;  /* 0x000000ffff129224 */ /* 0x001fe400078e005a */
[----:B------:R-:W-:-:S05]  /*178f0*/  @!P1 IMAD.MOV.U32 R19, RZ, RZ, R91 ;  /* 0x000000ffff139224 */ /* 0x000fca00078e005b */
[----:B------:R0:W2:Y:S04]  /*17900*/  @!P1 LDG.E.U16 R11, desc[UR60][R18.64] ;  /* 0x0000003c120b9981 */ /* 0x0000a8000c1e1500 */
[----:B------:R1:W-:Y:S01]  /*17910*/  STL [R1+0xe94], R9 ;  /* 0x000e940901007387 */ /* 0x0003e20000100800 */
[----:B0-----:R-:W-:Y:S02]  /*17920*/  @!P0 IMAD.MOV.U32 R18, RZ, RZ, R21 ;  /* 0x000000ffff128224 */ /* 0x001fe400078e0015 */
[----:B------:R-:W-:Y:S01]  /*17930*/  @!P0 IMAD.MOV.U32 R19, RZ, RZ, R92 ;  /* 0x000000ffff138224 */ /* 0x000fe200078e005c */
[----:B-1----:R-:W2:Y:S04]  /*17940*/  LDL.LU R9, [R1+0x8c] ;  /* 0x00008c0001097983 */ /* 0x002ea80000300800 */
[----:B------:R0:W-:Y:S04]  /*17950*/  STL [R1+0xe98], R10 ;  /* 0x000e980a01007387 */ /* 0x0001e80000100800 */
[----:B------:R-:W2:Y:S04]  /*17960*/  @!P0 LDG.E.U16 R14, desc[UR60][R18.64] ;  /* 0x0000003c120e8981 */ /* 0x000ea8000c1e1500 */
[----:B0-----:R-:W2:Y:S04]  /*17970*/  LDL.LU R10, [R1+0x68] ;  /* 0x00006800010a7983 */ /* 0x001ea80000300800 */
[----:B------:R0:W-:Y:S04]  /*17980*/  STL [R1+0xe9c], R15 ;  /* 0x000e9c0f01007387 */ /* 0x0001e80000100800 */
[----:B0-----:R-:W2:Y:S04]  /*17990*/  LDL.LU R15, [R1+0x94] ;  /* 0x00009400010f7983 */ /* 0x001ea80000300800 */
[----:B------:R-:W2:Y:S04]  /*179a0*/  LDL R23, [R1+0x808] ;  /* 0x0008080001177983 */ /* 0x000ea80000100800 */
[----:B---3--:R0:W-:Y:S04]  /*179b0*/  STL [R1+0x34], R22 ;  /* 0x0000341601007387 */ /* 0x0081e80000100800 */
[----:B------:R-:W3:Y:S04]  /*179c0*/  LDL R95, [R1+0x800] ;  /* 0x00080000015f7983 */ /* 0x000ee80000100800 */
[----:B0-----:R-:W3:Y:S04]  /*179d0*/  LDL R22, [R1+0x80c] ;  /* 0x00080c0001167983 */ /* 0x001ee80000100800 */
[----:B----4-:R0:W-:Y:S04]  /*179e0*/  STL [R1+0x30], R94 ;  /* 0x0000305e01007387 */ /* 0x0101e80000100800 */
[----:B------:R-:W4:Y:S04]  /*179f0*/  LDL R89, [R1+0x7f8] ;  /* 0x0007f80001597983 */ /* 0x000f280000100800 */
[----:B0-----:R-:W4:Y:S04]  /*17a00*/  LDL R94, [R1+0x804] ;  /* 0x00080400015e7983 */ /* 0x001f280000100800 */
[----:B--2---:R0:W-:Y:S04]  /*17a10*/  STL [R1+0x2c], R88 ;  /* 0x00002c5801007387 */ /* 0x0041e80000100800 */
[----:B------:R-:W2:Y:S04]  /*17a20*/  LDL R97, [R1+0x7c0] ;  /* 0x0007c00001617983 */ /* 0x000ea80000100800 */
[----:B------:R-:W2:Y:S04]  /*17a30*/  LDL R96, [R1+0x7c4] ;  /* 0x0007c40001607983 */ /* 0x000ea80000100800 */
[----:B0-----:R-:W2:Y:S04]  /*17a40*/  LDL R88, [R1+0x7fc] ;  /* 0x0007fc0001587983 */ /* 0x001ea80000100800 */
[----:B------:R-:W2:Y:S04]  /*17a50*/  LDL R91, [R1+0x7b8] ;  /* 0x0007b800015b7983 */ /* 0x000ea80000100800 */
[----:B------:R-:W2:Y:S04]  /*17a60*/  LDL R90, [R1+0x7bc] ;  /* 0x0007bc00015a7983 */ /* 0x000ea80000100800 */
[----:B------:R-:W-:Y:S04]  /*17a70*/  STL [R1+0xeec], R11 ;  /* 0x000eec0b01007387 */ /* 0x000fe80000100800 */
[----:B------:R-:W-:Y:S04]  /*17a80*/  STL [R1+0x38], R134 ;  /* 0x0000388601007387 */ /* 0x000fe80000100800 */
[----:B------:R-:W2:Y:S04]  /*17a90*/  LDL R21, [R1+0x7b0] ;  /* 0x0007b00001157983 */ /* 0x000ea80000100800 */
[----:B------:R0:W-:Y:S04]  /*17aa0*/  STL [R1+0x28], R20 ;  /* 0x0000281401007387 */ /* 0x0001e80000100800 */
[----:B------:R-:W2:Y:S04]  /*17ab0*/  LDL R93, [R1+0x7a8] ;  /* 0x0007a800015d7983 */ /* 0x000ea80000100800 */
[----:B------:R-:W2:Y:S04]  /*17ac0*/  LDL R92, [R1+0x7ac] ;  /* 0x0007ac00015c7983 */ /* 0x000ea80000100800 */
[----:B0-----:R-:W2:Y:S01]  /*17ad0*/  LDL R20, [R1+0x7b4] ;  /* 0x0007b40001147983 */ /* 0x001ea20000100800 */
[----:B------:R-:W-:-:S03]  /*17ae0*/  PRMT R5, RZ, 0x7610, R5 ;  /* 0x00007610ff057816 */ /* 0x000fc60000000005 */
[----:B------:R0:W-:Y:S01]  /*17af0*/  STL [R1+0xef4], R14 ;  /* 0x000ef40e01007387 */ /* 0x0001e20000100800 */
[----:B------:R-:W-:Y:S02]  /*17b00*/  PRMT R12, RZ, 0x7610, R12 ;  /* 0x00007610ff0c7816 */ /* 0x000fe4000000000c */
[----:B------:R-:W-:Y:S01]  /*17b10*/  PRMT R13, RZ, 0x7610, R13 ;  /* 0x00007610ff0d7816 */ /* 0x000fe2000000000d */
[----:B------:R-:W2:Y:S01]  /*17b20*/  LDL R101, [R1+0x528] ;  /* 0x0005280001657983 */ /* 0x000ea20000100800 */
[----:B------:R-:W-:Y:S01]  /*17b30*/  @!P1 IMAD.MOV.U32 R19, RZ, RZ, R23 ;  /* 0x000000ffff139224 */ /* 0x000fe200078e0017 */
[----:B0-----:R-:W-:Y:S02]  /*17b40*/  PRMT R14, RZ, 0x7610, R14 ;  /* 0x00007610ff0e7816 */ /* 0x001fe4000000000e */
        /* <DEDUP_REMOVED lines=76> */
[----:B------:R-:W-:-:S03]  /*18010*/  PRMT R161, RZ, 0x7610, R161 ;  /* 0x00007610ffa17816 */ /* 0x000fc600000000a1 */
        /* <DEDUP_REMOVED lines=23> */
[----:B---3--:R-:W-:-:S03]  /*18190*/  @!P1 IMAD.MOV.U32 R18, RZ, RZ, R22 ;  /* 0x000000ffff129224 */ /* 0x008fc600078e0016 */
[----:B------:R-:W3:Y:S04]  /*181a0*/  LDL R22, [R1+0x7a4] ;  /* 0x0007a40001167983 */ /* 0x000ee80000100800 */
[----:B------:R0:W3:Y:S04]  /*181b0*/  @!P1 LDG.E.U16 R5, desc[UR60][R18.64] ;  /* 0x0000003c12059981 */ /* 0x0000e8000c1e1500 */
[----:B------:R-:W3:Y:S04]  /*181c0*/  LDL R144, [R1+0x318] ;  /* 0x0003180001907983 */ /* 0x000ee80000100800 */
[----:B------:R-:W3:Y:S01]  /*181d0*/  LDL R149, [R1+0x30c] ;  /* 0x00030c0001957983 */ /* 0x000ee20000100800 */
[----:B0-----:R-:W-:-:S02]  /*181e0*/  @!P0 IMAD.MOV.U32 R19, RZ, RZ, R95 ;  /* 0x000000ffff138224 */ /* 0x001fc400078e005f */
[----:B----4-:R-:W-:Y:S01]  /*181f0*/  @!P0 IMAD.MOV.U32 R18, RZ, RZ, R94 ;  /* 0x000000ffff128224 */ /* 0x010fe200078e005e */
[----:B------:R-:W4:Y:S04]  /*18200*/  LDL R95, [R1+0x798] ;  /* 0x00079800015f7983 */ /* 0x000f280000100800 */
[----:B------:R-:W4:Y:S04]  /*18210*/  LDL R94, [R1+0x79c] ;  /* 0x00079c00015e7983 */ /* 0x000f280000100800 */
[----:B------:R2:W4:Y:S04]  /*18220*/  @!P0 LDG.E.U16 R12, desc[UR60][R18.64] ;  /* 0x0000003c120c8981 */ /* 0x000528000c1e1500 */
[----:B------:R-:W4:Y:S04]  /*18230*/  LDL R148, [R1+0x310] ;  /* 0x0003100001947983 */ /* 0x000f280000100800 */
[----:B------:R-:W4:Y:S01]  /*18240*/  LDL R151, [R1+0x2ec] ;  /* 0x0002ec0001977983 */ /* 0x000f220000100800 */
[----:B--2---:R-:W-:-:S02]  /*18250*/  @!P1 IMAD.MOV.U32 R18, RZ, RZ, R88 ;  /* 0x000000ffff129224 */ /* 0x004fc400078e0058 */
[----:B------:R-:W-:Y:S01]  /*18260*/  @!P1 IMAD.MOV.U32 R19, RZ, RZ, R89 ;  /* 0x000000ffff139224 */ /* 0x000fe200078e0059 */
[----:B------:R-:W2:Y:S04]  /*18270*/  LDL R88, [R1+0x794] ;  /* 0x0007940001587983 */ /* 0x000ea80000100800 */
[----:B------:R-:W2:Y:S04]  /*18280*/  LDL R89, [R1+0x790] ;  /* 0x0007900001597983 */ /* 0x000ea80000100800 */
[----:B------:R0:W2:Y:S04]  /*18290*/  @!P1 LDG.E.U16 R13, desc[UR60][R18.64] ;  /* 0x0000003c120d9981 */ /* 0x0000a8000c1e1500 */
[----:B------:R-:W2:Y:S04]  /*182a0*/  LDL R150, [R1+0x2f0] ;  /* 0x0002f00001967983 */ /* 0x000ea80000100800 */
[----:B------:R-:W2:Y:S01]  /*182b0*/  LDL R153, [R1+0x2bc] ;  /* 0x0002bc0001997983 */ /* 0x000ea20000100800 */
[----:B0-----:R-:W-:-:S02]  /*182c0*/  @!P0 IMAD.MOV.U32 R18, RZ, RZ, R96 ;  /* 0x000000ffff128224 */ /* 0x001fc400078e0060 */
        /* <DEDUP_REMOVED lines=18> */
[----:B------:R-:W2:Y:S01]  /*183f0*/  LDL R158, [R1+0x278] ;  /* 0x00027800019e7983 */ /* 0x000ea20000100800 */
[----:B0-----:R-:W-:-:S02]  /*18400*/  @!P1 IMAD.MOV.U32 R18, RZ, RZ, R92 ;  /* 0x000000ffff129224 */ /* 0x001fc400078e005c */
[----:B------:R-:W-:Y:S01]  /*18410*/  @!P1 IMAD.MOV.U32 R19, RZ, RZ, R93 ;  /* 0x000000ffff139224 */ /* 0x000fe200078e005d */
[----:B------:R-:W2:Y:S04]  /*18420*/  LDL R92, [R1+0x744] ;  /* 0x00074400015c7983 */ /* 0x000ea80000100800 */
[----:B------:R-:W2:Y:S04]  /*18430*/  LDL R93, [R1+0x740] ;  /* 0x00074000015d7983 */ /* 0x000ea80000100800 */
[----:B------:R0:W2:Y:S02]  /*18440*/  @!P1 LDG.E.U16 R3, desc[UR60][R18.64] ;  /* 0x0000003c12039981 */ /* 0x0000a4000c1e1500 */
[----:B0-----:R-:W-:-:S02]  /*18450*/  @!P0 IMAD.MOV.U32 R19, RZ, RZ, R23 ;  /* 0x000000ffff138224 */ /* 0x001fc400078e0017 */
[----:B------:R-:W2:Y:S01]  /*18460*/  LDL R23, [R1+0x738] ;  /* 0x0007380001177983 */ /* 0x000ea20000100800 */
[----:B---3--:R-:W-:-:S03]  /*18470*/  @!P0 IMAD.MOV.U32 R18, RZ, RZ, R22 ;  /* 0x000000ffff128224 */ /* 0x008fc600078e0016 */
[----:B------:R-:W3:Y:S04]  /*18480*/  LDL R22, [R1+0x73c] ;  /* 0x00073c0001167983 */ /* 0x000ee80000100800 */
[----:B------:R4:W3:Y:S02]  /*18490*/  @!P0 LDG.E.U16 R4, desc[UR60][R18.64] ;  /* 0x0000003c12048981 */ /* 0x0008e4000c1e1500 */
[----:B----4-:R-:W-:Y:S02]  /*184a0*/  @!P1 IMAD.MOV.U32 R19, RZ, RZ, R95 ;  /* 0x000000ffff139224 */ /* 0x010fe400078e005f */
[----:B------:R-:W4:Y:S01]  /*184b0*/  LDL R95, [R1+0x730] ;  /* 0x00073000015f7983 */ /* 0x000f220000100800 */
[----:B------:R-:W-:-:S03]  /*184c0*/  @!P1 IMAD.MOV.U32 R18, RZ, RZ, R94 ;  /* 0x000000ffff129224 */ /* 0x000fc600078e005e */
[----:B------:R-:W4:Y:S04]  /*184d0*/  LDL R94, [R1+0x734] ;  /* 0x00073400015e7983 */ /* 0x000f280000100800 */
[----:B------:R2:W4:Y:S02]  /*184e0*/  @!P1 LDG.E.U16 R251, desc[UR60][R18.64] ;  /* 0x0000003c12fb9981 */ /* 0x000524000c1e1500 */
[----:B--2---:R-:W-:Y:S02]  /*184f0*/  @!P0 IMAD.MOV.U32 R18, RZ, RZ, R88 ;  /* 0x000000ffff128224 */ /* 0x004fe400078e0058 */
[----:B------:R-:W2:Y:S01]  /*18500*/  LDL R88, [R1+0x72c] ;  /* 0x00072c0001587983 */ /* 0x000ea20000100800 */
[----:B------:R-:W-:-:S03]  /*18510*/  @!P0 IMAD.MOV.U32 R19, RZ, RZ, R89 ;  /* 0x000000ffff138224 */ /* 0x000fc600078e0059 */
[----:B------:R-:W2:Y:S04]  /*18520*/  LDL R89, [R1+0x728] ;  /* 0x0007280001597983 */ /* 0x000ea80000100800 */
[----:B------:R0:W2:Y:S02]  /*18530*/  @!P0 LDG.E.U16 R249, desc[UR60][R18.64] ;  /* 0x0000003c12f98981 */ /* 0x0000a4000c1e1500 */
[----:B0-----:R-:W-:Y:S02]  /*18540*/  @!P1 IMAD.MOV.U32 R18, RZ, RZ, R96 ;  /* 0x000000ffff129224 */ /* 0x001fe400078e0060 */
        /* <DEDUP_REMOVED lines=213> */
[----:B------:R-:W2:Y:S04]  /*192a0*/  @!P0 LDG.E.U16 R163, desc[UR60][R18.64] ;  /* 0x0000003c12a38981 */ /* 0x000ea8000c1e1500 */
[----:B------:R0:W2:Y:S02]  /*192b0*/  @!P0 LDG.E.U16 R157, desc[UR60][R20.64] ;  /* 0x0000003c149d8981 */ /* 0x0000a4000c1e1500 */
[----:B0-----:R-:W-:-:S02]  /*192c0*/  @!P1 IMAD.MOV.U32 R20, RZ, RZ, R92 ;  /* 0x000000ffff149224 */ /* 0x001fc400078e005c */
[----:B------:R-:W2:Y:S01]  /*192d0*/  LDL R92, [R1+0x534] ;  /* 0x00053400015c7983 */ /* 0x000ea20000100800 */
[----:B------:R-:W-:-:S03]  /*192e0*/  @!P1 IMAD.MOV.U32 R21, RZ, RZ, R93 ;  /* 0x000000ffff159224 */ /* 0x000fc600078e005d */
[----:B------:R-:W2:Y:S01]  /*192f0*/  LDL R93, [R1+0x530] ;  /* 0x00053000015d7983 */ /* 0x000ea20000100800 */
[----:B------:R-:W-:Y:S02]  /*19300*/  @!P1 IMAD.MOV.U32 R18, RZ, RZ, R90 ;  /* 0x000000ffff129224 */ /* 0x000fe400078e005a */
[----:B------:R-:W-:Y:S01]  /*19310*/  @!P1 IMAD.MOV.U32 R19, RZ, RZ, R91 ;  /* 0x000000ffff139224 */ /* 0x000fe200078e005b */
[----:B------:R-:W2:Y:S04]  /*19320*/  LDL R90, [R1+0x544] ;  /* 0x00054400015a7983 */ /* 0x000ea80000100800 */
[----:B------:R-:W2:Y:S04]  /*19330*/  LDL R91, [R1+0x540] ;  /* 0x00054000015b7983 */ /* 0x000ea80000100800 */
[----:B------:R0:W2:Y:S02]  /*19340*/  @!P1 LDG.E.U16 R161, desc[UR60][R18.64] ;  /* 0x0000003c12a19981 */ /* 0x0000a4000c1e1500 */
[----:B0-----:R-:W-:-:S02]  /*19350*/  PRMT R19, RZ, 0x7610, R19 ;  /* 0x00007610ff137816 */ /* 0x001fc40000000013 */
[----:B------:R-:W-:-:S06]  /*19360*/  PRMT R18, RZ, 0x7610, R18 ;  /* 0x00007610ff127816 */ /* 0x000fcc0000000012 */
[----:B------:R0:W2:Y:S02]  /*19370*/  @!P1 LDG.E.U16 R18, desc[UR60][R20.64] ;  /* 0x0000003c14129981 */ /* 0x0000a4000c1e1500 */
[----:B0-----:R-:W-:Y:S02]  /*19380*/  PRMT R20, RZ, 0x7610, R20 ;  /* 0x00007610ff147816 */ /* 0x001fe40000000014 */
[----:B------:R-:W-:Y:S01]  /*19390*/  PRMT R21, RZ, 0x7610, R21 ;  /* 0x00007610ff157816 */ /* 0x000fe20000000015 */
[----:B---3--:R4:W3:Y:S02]  /*193a0*/  @!P0 LDG.E.U16 R19, desc[UR60][R22.64] ;  /* 0x0000003c16138981 */ /* 0x0088e4000c1e1500 */
[----:B----4-:R-:W-:Y:S02]  /*193b0*/  @!P1 IMAD.MOV.U32 R23, RZ, RZ, R95 ;  /* 0x000000ffff179224 */ /* 0x010fe400078e005f */
[----:B------:R-:W4:Y:S01]  /*193c0*/  LDL R95, [R1+0x520] ;  /* 0x00052000015f7983 */ /* 0x000f220000100800 */
[----:B------:R-:W-:-:S03]  /*193d0*/  @!P1 IMAD.MOV.U32 R22, RZ, RZ, R94 ;  /* 0x000000ffff169224 */ /* 0x000fc600078e005e */
[----:B------:R-:W4:Y:S04]  /*193e0*/  LDL R94, [R1+0x524] ;  /* 0x00052400015e7983 */ /* 0x000f280000100800 */
[----:B------:R0:W3:Y:S02]  /*193f0*/  @!P1 LDG.E.U16 R20, desc[UR60][R22.64] ;  /* 0x0000003c16149981 */ /* 0x0000e4000c1e1500 */
[----:B0-----:R-:W-:Y:S02]  /*19400*/  PRMT R22, RZ, 0x7610, R22 ;  /* 0x00007610ff167816 */ /* 0x001fe40000000016 */
[----:B--2---:R0:W2:Y:S02]  /*19410*/  @!P0 LDG.E.U16 R21, desc[UR60][R88.64] ;  /* 0x0000003c58158981 */ /* 0x0040a4000c1e1500 */
[----:B0-----:R-:W-:-:S02]  /*19420*/  @!P1 IMAD.MOV.U32 R88, RZ, RZ, R96 ;  /* 0x000000ffff589224 */ /* 0x001fc400078e0060 */
[----:B------:R-:W3:Y:S01]  /*19430*/  LDL R96, [R1+0x514] ;  /* 0x0005140001607983 */ /* 0x000ee20000100800 */
[----:B------:R-:W-:-:S03]  /*19440*/  @!P1 IMAD.MOV.U32 R89, RZ, RZ, R97 ;  /* 0x000000ffff599224 */ /* 0x000fc600078e0061 */
[----:B------:R-:W3:Y:S04]  /*19450*/  LDL R97, [R1+0x510] ;  /* 0x0005100001617983 */ /* 0x000ee80000100800 */
[----:B------:R0:W2:Y:S02]  /*19460*/  @!P1 LDG.E.U16 R22, desc[UR60][R88.64] ;  /* 0x0000003c58169981 */ /* 0x0000a4000c1e1500 */
[----:B0-----:R-:W-:-:S06]  /*19470*/  PRMT R89, RZ, 0x7610, R89 ;  /* 0x00007610ff597816 */ /* 0x001fcc0000000059 */
[----:B------:R0:W2:Y:S02]  /*19480*/  @!P0 LDG.E.U16 R89, desc[UR60][R92.64] ;  /* 0x0000003c5c598981 */ /* 0x0000a4000c1e1500 */
[----:B0-----:R-:W-:Y:S02]  /*19490*/  @!P1 IMAD.MOV.U32 R92, RZ, RZ, R100 ;  /* 0x000000ffff5c9224 */ /* 0x001fe400078e0064 */
[----:B------:R-:W-:Y:S01]  /*194a0*/  @!P1 IMAD.MOV.U32 R93, RZ, RZ, R101 ;  /* 0x000000ffff5d9224 */ /* 0x000fe200078e0065 */
[----:B------:R-:W2:Y:S04]  /*194b0*/  LDL R100, [R1+0x4d4] ;  /* 0x0004d40001647983 */ /* 0x000ea80000100800 */
[----:B------:R-:W2:Y:S01]  /*194c0*/  LDL R101, [R1+0x4d0] ;  /* 0x0004d00001657983 */ /* 0x000ea20000100800 */
[----:B------:R-:W-:-:S02]  /*194d0*/  PRMT R23, RZ, 0x7610, R23 ;  /* 0x00007610ff177816 */ /* 0x000fc40000000017 */
[----:B------:R-:W-:-:S04]  /*194e0*/  PRMT R88, RZ, 0x7610, R88 ;  /* 0x00007610ff587816 */ /* 0x000fc80000000058 */
[----:B------:R0:W2:Y:S02]  /*194f0*/  @!P0 LDG.E.U16 R23, desc[UR60][R90.64] ;  /* 0x0000003c5a178981 */ /* 0x0000a4000c1e1500 */
[----:B0-----:R-:W-:Y:S02]  /*19500*/  @!P1 IMAD.MOV.U32 R90, RZ, RZ, R98 ;  /* 0x000000ffff5a9224 */ /* 0x001fe400078e0062 */
        /* <DEDUP_REMOVED lines=9> */
[----:B----4-:R0:W4:Y:S02]  /*195a0*/  @!P0 LDG.E.U16 R91, desc[UR60][R94.64] ;  /* 0x0000003c5e5b8981 */ /* 0x010124000c1e1500 */
[----:B0-----:R-:W-:Y:S02]  /*195b0*/  @!P1 IMAD.MOV.U32 R94, RZ, RZ, R102 ;  /* 0x000000ffff5e9224 */ /* 0x001fe400078e0066 */
[----:B------:R-:W-:Y:S01]  /*195c0*/  @!P1 IMAD.MOV.U32 R95, RZ, RZ, R103 ;  /* 0x000000ffff5f9224 */ /* 0x000fe200078e0067 */
[----:B------:R-:W4:Y:S04]  /*195d0*/  LDL R102, [R1+0x4c4] ;  /* 0x0004c40001667983 */ /* 0x000f280000100800 */
[----:B------:R-:W4:Y:S04]  /*195e0*/  LDL R103, [R1+0x4c0] ;  /* 0x0004c00001677983 */ /* 0x000f280000100800 */
[----:B------:R0:W4:Y:S02]  /*195f0*/  @!P1 LDG.E.U16 R92, desc[UR60][R94.64] ;  /* 0x0000003c5e5c9981 */ /* 0x000124000c1e1500 */
[----:B0-----:R-:W-:-:S02]  /*19600*/  PRMT R94, RZ, 0x7610, R94 ;  /* 0x00007610ff5e7816 */ /* 0x001fc4000000005e */
[----:B---3--:R0:W3:Y:S02]  /*19610*/  @!P0 LDG.E.U16 R93, desc[UR60][R96.64] ;  /* 0x0000003c605d8981 */ /* 0x0080e4000c1e1500 */
[----:B0-----:R-:W-:Y:S02]  /*19620*/  @!P1 IMAD.MOV.U32 R96, RZ, RZ, R104 ;  /* 0x000000ffff609224 */ /* 0x001fe400078e0068 */
[----:B------:R-:W-:Y:S01]  /*19630*/  @!P1 IMAD.MOV.U32 R97, RZ, RZ, R105 ;  /* 0x000000ffff619224 */ /* 0x000fe200078e0069 */
[----:B------:R-:W3:Y:S04]  /*19640*/  LDL R104, [R1+0x4b4] ;  /* 0x0004b40001687983 */ /* 0x000ee80000100800 */
[----:B------:R-:W3:Y:S04]  /*19650*/  LDL R105, [R1+0x4b0] ;  /* 0x0004b00001697983 */ /* 0x000ee80000100800 */
[----:B------:R0:W3:Y:S02]  /*19660*/  @!P1 LDG.E.U16 R94, desc[UR60][R96.64] ;  /* 0x0000003c605e9981 */ /* 0x0000e4000c1e1500 */
[----:B0-----:R-:W-:-:S06]  /*19670*/  PRMT R97, RZ, 0x7610, R97 ;  /* 0x00007610ff617816 */ /* 0x001fcc0000000061 */
[----:B--2---:R0:W2:Y:S02]  /*19680*/  @!P0 LDG.E.U16 R97, desc[UR60][R100.64] ;  /* 0x0000003c64618981 */ /* 0x0040a4000c1e1500 */
        /* <DEDUP_REMOVED lines=91> */
[----:B------:R-:W-:Y:S01]  /*19c40*/  PRMT R119, RZ, 0x7610, R119 ;  /* 0x00007610ff777816 */ /* 0x000fe20000000077 */
[----:B------:R-:W3:Y:S04]  /*19c50*/  LDL R129, [R1+0x39c] ;  /* 0x00039c0001817983 */ /* 0x000ee80000100800 */
[----:B------:R0:W3:Y:S04]  /*19c60*/  @!P1 LDG.E.U16 R118, desc[UR60][R120.64] ;  /* 0x0000003c78769981 */ /* 0x0000e8000c1e1500 */
[----:B------:R-:W3:Y:S01]  /*19c70*/  LDL R128, [R1+0x3a0] ;  /* 0x0003a00001807983 */ /* 0x000ee20000100800 */
[----:B0-----:R-:W-:-:S06]  /*19c80*/  PRMT R121, RZ, 0x7610, R121 ;  /* 0x00007610ff797816 */ /* 0x001fcc0000000079 */
[----:B--2---:R0:W2:Y:S02]  /*19c90*/  @!P0 LDG.E.U16 R121, desc[UR60][R124.64] ;  /* 0x0000003c7c798981 */ /* 0x0040a4000c1e1500 */
[----:B0-----:R-:W-:Y:S02]  /*19ca0*/  @!P1 IMAD.MOV.U32 R124, RZ, RZ, R130 ;  /* 0x000000ffff7c9224 */ /* 0x001fe400078e0082 */
[----:B------:R-:W-:Y:S01]  /*19cb0*/  @!P1 IMAD.MOV.U32 R125, RZ, RZ, R131 ;  /* 0x000000ffff7d9224 */ /* 0x000fe200078e0083 */
[----:B------:R-:W3:Y:S04]  /*19cc0*/  LDL R130, [R1+0x390] ;  /* 0x0003900001827983 */ /* 0x000ee80000100800 */
[----:B------:R-:W3:Y:S01]  /*19cd0*/  LDL R131, [R1+0x38c] ;  /* 0x00038c0001837983 */ /* 0x000ee20000100800 */
[----:B------:R-:W-:-:S03]  /*19ce0*/  PRMT R120, RZ, 0x7610, R120 ;  /* 0x00007610ff787816 */ /* 0x000fc60000000078 */
        /* <DEDUP_REMOVED lines=10> */
[----:B----4-:R0:W4:Y:S02]  /*19d90*/  @!P0 LDG.E.U16 R123, desc[UR60][R126.64] ;  /* 0x0000003c7e7b8981 */ /* 0x010124000c1e1500 */
[----:B0-----:R-:W-:Y:S02]  /*19da0*/  @!P1 IMAD.MOV.U32 R126, RZ, RZ, R132 ;  /* 0x000000ffff7e9224 */ /* 0x001fe400078e0084 */
[----:B------:R-:W-:Y:S01]  /*19db0*/  @!P1 IMAD.MOV.U32 R127, RZ, RZ, R133 ;  /* 0x000000ffff7f9224 */ /* 0x000fe200078e0085 */
[----:B------:R-:W4:Y:S04]  /*19dc0*/  LDL R132, [R1+0x380] ;  /* 0x0003800001847983 */ /* 0x000f280000100800 */
[----:B------:R-:W4:Y:S04]  /*19dd0*/  LDL R133, [R1+0x37c] ;  /* 0x00037c0001857983 */ /* 0x000f280000100800 */
[----:B------:R0:W4:Y:S02]  /*19de0*/  @!P1 LDG.E.U16 R124, desc[UR60][R126.64] ;  /* 0x0000003c7e7c9981 */ /* 0x000124000c1e1500 */
[----:B0-----:R-:W-:-:S06]  /*19df0*/  PRMT R127, RZ, 0x7610, R127 ;  /* 0x00007610ff7f7816 */ /* 0x001fcc000000007f */
[----:B---3--:R0:W3:Y:S02]  /*19e00*/  @!P0 LDG.E.U16 R127, desc[UR60][R130.64] ;  /* 0x0000003c827f8981 */ /* 0x0080e4000c1e1500 */
[----:B0-----:R-:W-:Y:S02]  /*19e10*/  @!P1 IMAD.MOV.U32 R130, RZ, RZ, R136 ;  /* 0x000000ffff829224 */ /* 0x001fe400078e0088 */
[----:B------:R-:W-:Y:S01]  /*19e20*/  @!P1 IMAD.MOV.U32 R131, RZ, RZ, R137 ;  /* 0x000000ffff839224 */ /* 0x000fe200078e0089 */
[----:B------:R-:W3:Y:S04]  /*19e30*/  LDL R136, [R1+0x340] ;  /* 0x0003400001887983 */ /* 0x000ee80000100800 */
[----:B------:R-:W3:Y:S01]  /*19e40*/  LDL R137, [R1+0x33c] ;  /* 0x00033c0001897983 */ /* 0x000ee20000100800 */
[----:B------:R-:W-:-:S02]  /*19e50*/  PRMT R125, RZ, 0x7610, R125 ;  /* 0x00007610ff7d7816 */ /* 0x000fc4000000007d */
[----:B------:R-:W-:-:S04]  /*19e60*/  PRMT R126, RZ, 0x7610, R126 ;  /* 0x00007610ff7e7816 */ /* 0x000fc8000000007e */
[----:B------:R2:W3:Y:S02]  /*19e70*/  @!P0 LDG.E.U16 R125, desc[UR60][R128.64] ;  /* 0x0000003c807d8981 */ /* 0x0004e4000c1e1500 */
[----:B--2---:R-:W-:Y:S02]  /*19e80*/  @!P1 IMAD.MOV.U32 R128, RZ, RZ, R134 ;  /* 0x000000ffff809224 */ /* 0x004fe400078e0086 */
        /* <DEDUP_REMOVED lines=22> */
[----:B--2---:R0:W2:Y:S02]  /*19ff0*/  @!P0 LDG.E.U16 R131, desc[UR60][R134.64] ;  /* 0x0000003c86838981 */ /* 0x0040a4000c1e1500 */
[----:B0-----:R-:W-:Y:S02]  /*1a000*/  @!P1 IMAD.MOV.U32 R134, RZ, RZ, R142 ;  /* 0x000000ffff869224 */ /* 0x001fe400078e008e */
[----:B------:R-:W-:Y:S01]  /*1a010*/  @!P1 IMAD.MOV.U32 R135, RZ, RZ, R143 ;  /* 0x000000ffff879224 */ /* 0x000fe200078e008f */
[----:B------:R-:W2:Y:S04]  /*1a020*/  LDL R142, [R1+0x308] ;  /* 0x00030800018e7983 */ /* 0x000ea80000100800 */
[----:B------:R0:W2:Y:S04]  /*1a030*/  @!P1 LDG.E.U16 R132, desc[UR60][R134.64] ;  /* 0x0000003c86849981 */ /* 0x0000a8000c1e1500 */
[----:B------:R-:W2:Y:S01]  /*1a040*/  LDL R143, [R1+0x304] ;  /* 0x00030400018f7983 */ /* 0x000ea20000100800 */
        /* <DEDUP_REMOVED lines=9> */
[----:B---3--:R0:W3:Y:S02]  /*1a0e0*/  @!P0 LDG.E.U16 R137, desc[UR60][R140.64] ;  /* 0x0000003c8c898981 */ /* 0x0080e4000c1e1500 */
[----:B0-----:R-:W-:-:S02]  /*1a0f0*/  @!P1 IMAD.MOV.U32 R140, RZ, RZ, R144 ;  /* 0x000000ffff8c9224 */ /* 0x001fc400078e0090 */
[----:B------:R-:W-:Y:S01]  /*1a100*/  @!P1 IMAD.MOV.U32 R141, RZ, RZ, R145 ;  /* 0x000000ffff8d9224 */ /* 0x000fe200078e0091 */
[----:B------:R-:W3:Y:S04]  /*1a110*/  LDL R144, [R1+0x2f8] ;  /* 0x0002f80001907983 */ /* 0x000ee80000100800 */
[----:B------:R-:W3:Y:S01]  /*1a120*/  LDL R145, [R1+0x2f4] ;  /* 0x0002f40001917983 */ /* 0x000ee20000100800 */
[----:B------:R-:W-:-:S06]  /*1a130*/  PRMT R136, RZ, 0x7610, R136 ;  /* 0x00007610ff887816 */ /* 0x000fcc0000000088 */
[----:B------:R0:W3:Y:S02]  /*1a140*/  @!P1 LDG.E.U16 R136, desc[UR60][R138.64] ;  /* 0x0000003c8a889981 */ /* 0x0000e4000c1e1500 */
[----:B0-----:R-:W-:Y:S02]  /*1a150*/  PRMT R138, RZ, 0x7610, R138 ;  /* 0x00007610ff8a7816 */ /* 0x001fe4000000008a */
[----:B------:R-:W-:-:S04]  /*1a160*/  PRMT R139, RZ, 0x7610, R139 ;  /* 0x00007610ff8b7816 */ /* 0x000fc8000000008b */
[----:B------:R0:W3:Y:S02]  /*1a170*/  @!P1 LDG.E.U16 R138, desc[UR60][R140.64] ;  /* 0x0000003c8c8a9981 */ /* 0x0000e4000c1e1500 */
[----:B0-----:R-:W-:Y:S02]  /*1a180*/  @!P0 IMAD.MOV.U32 R140, RZ, RZ, R148 ;  /* 0x000000ffff8c8224 */ /* 0x001fe400078e0094 */
[----:B------:R-:W-:Y:S01]  /*1a190*/  @!P0 IMAD.MOV.U32 R141, RZ, RZ, R149 ;  /* 0x000000ffff8d8224 */ /* 0x000fe200078e0095 */
[----:B------:R-:W3:Y:S04]  /*1a1a0*/  LDL R148, [R1+0x2b8] ;  /* 0x0002b80001947983 */ /* 0x000ee80000100800 */
[----:B------:R0:W3:Y:S04]  /*1a1b0*/  @!P0 LDG.E.U16 R139, desc[UR60][R140.64] ;  /* 0x0000003c8c8b8981 */ /* 0x0000e8000c1e1500 */
[----:B------:R-:W3:Y:S01]  /*1a1c0*/  LDL R149, [R1+0x2b4] ;  /* 0x0002b40001957983 */ /* 0x000ee20000100800 */
[----:B0-----:R-:W-:-:S06]  /*1a1d0*/  PRMT R140, RZ, 0x7610, R140 ;  /* 0x00007610ff8c7816 */ /* 0x001fcc000000008c */
[----:B--2---:R4:W2:Y:S01]  /*1a1e0*/  @!P1 LDG.E.U16 R140, desc[UR60][R142.64] ;  /* 0x0000003c8e8c9981 */ /* 0x0048a2000c1e1500 */
[----:B------:R-:W-:Y:S01]  /*1a1f0*/  PRMT R141, RZ, 0x7610, R141 ;  /* 0x00007610ff8d7816 */ /* 0x000fe2000000008d */
[----:B----4-:R-:W-:Y:S02]  /*1a200*/  @!P0 IMAD.MOV.U32 R142, RZ, RZ, R146 ;  /* 0x000000ffff8e8224 */ /* 0x010fe400078e0092 */
[----:B------:R-:W4:Y:S01]  /*1a210*/  LDL R146, [R1+0x2e8] ;  /* 0x0002e80001927983 */ /* 0x000f220000100800 */
[----:B------:R-:W-:-:S03]  /*1a220*/  @!P0 IMAD.MOV.U32 R143, RZ, RZ, R147 ;  /* 0x000000ffff8f8224 */ /* 0x000fc600078e0093 */
[----:B------:R-:W4:Y:S04]  /*1a230*/  LDL R147, [R1+0x2e4] ;  /* 0x0002e40001937983 */ /* 0x000f280000100800 */
[----:B------:R0:W2:Y:S02]  /*1a240*/  @!P0 LDG.E.U16 R141, desc[UR60][R142.64] ;  /* 0x0000003c8e8d8981 */ /* 0x0000a4000c1e1500 */
[----:B0-----:R-:W-:-:S06]  /*1a250*/  PRMT R142, RZ, 0x7610, R142 ;  /* 0x00007610ff8e7816 */ /* 0x001fcc000000008e */
[----:B---3--:R0:W3:Y:S02]  /*1a260*/  @!P1 LDG.E.U16 R142, desc[UR60][R144.64] ;  /* 0x0000003c908e9981 */ /* 0x0080e4000c1e1500 */
[----:B0-----:R-:W-:Y:S02]  /*1a270*/  @!P0 IMAD.MOV.U32 R144, RZ, RZ, R150 ;  /* 0x000000ffff908224 */ /* 0x001fe400078e0096 */
[----:B------:R-:W-:Y:S01]  /*1a280*/  @!P0 IMAD.MOV.U32 R145, RZ, RZ, R151 ;  /* 0x000000ffff918224 */ /* 0x000fe200078e0097 */
[----:B------:R-:W2:Y:S04]  /*1a290*/  LDL R150, [R1+0x2a8] ;  /* 0x0002a80001967983 */ /* 0x000ea80000100800 */
[----:B------:R-:W2:Y:S01]  /*1a2a0*/  LDL R151, [R1+0x2a4] ;  /* 0x0002a40001977983 */ /* 0x000ea20000100800 */
[----:B------:R-:W-:-:S06]  /*1a2b0*/  PRMT R143, RZ, 0x7610, R143 ;  /* 0x00007610ff8f7816 */ /* 0x000fcc000000008f */
[----:B------:R0:W3:Y:S02]  /*1a2c0*/  @!P0 LDG.E.U16 R143, desc[UR60][R144.64] ;  /* 0x0000003c908f8981 */ /* 0x0000e4000c1e1500 */
[----:B0-----:R-:W-:Y:S02]  /*1a2d0*/  PRMT R144, RZ, 0x7610, R144 ;  /* 0x00007610ff907816 */ /* 0x001fe40000000090 */
[----:B------:R-:W-:-:S04]  /*1a2e0*/  PRMT R145, RZ, 0x7610, R145 ;  /* 0x00007610ff917816 */ /* 0x000fc80000000091 */
[----:B----4-:R0:W4:Y:S02]  /*1a2f0*/  @!P1 LDG.E.U16 R144, desc[UR60][R146.64] ;  /* 0x0000003c92909981 */ /* 0x010124000c1e1500 */
[----:B0-----:R-:W-:Y:S02]  /*1a300*/  @!P0 IMAD.MOV.U32 R146, RZ, RZ, R152 ;  /* 0x000000ffff928224 */ /* 0x001fe400078e0098 */
[----:B------:R-:W-:Y:S01]  /*1a310*/  @!P0 IMAD.MOV.U32 R147, RZ, RZ, R153 ;  /* 0x000000ffff938224 */ /* 0x000fe200078e0099 */
[----:B------:R-:W3:Y:S04]  /*1a320*/  LDL R152, [R1+0x298] ;  /* 0x0002980001987983 */ /* 0x000ee80000100800 */
[----:B------:R0:W4:Y:S04]  /*1a330*/  @!P0 LDG.E.U16 R145, desc[UR60][R146.64] ;  /* 0x0000003c92918981 */ /* 0x000128000c1e1500 */
[----:B------:R-:W3:Y:S01]  /*1a340*/  LDL R153, [R1+0x294] ;  /* 0x0002940001997983 */ /* 0x000ee20000100800 */
[----:B0-----:R-:W-:-:S02]  /*1a350*/  PRMT R146, RZ, 0x7610, R146 ;  /* 0x00007610ff927816 */ /* 0x001fc40000000092 */
[----:B------:R-:W-:-:S04]  /*1a360*/  PRMT R147, RZ, 0x7610, R147 ;  /* 0x00007610ff937816 */ /* 0x000fc80000000093 */
[----:B------:R0:W4:Y:S02]  /*1a370*/  @!P1 LDG.E.U16 R146, desc[UR60][R148.64] ;  /* 0x0000003c94929981 */ /* 0x000124000c1e1500 */
[----:B0-----:R-:W-:Y:S02]  /*1a380*/  @!P0 IMAD.MOV.U32 R148, RZ, RZ, R154 ;  /* 0x000000ffff948224 */ /* 0x001fe400078e009a */
[----:B------:R-:W-:Y:S01]  /*1a390*/  @!P0 IMAD.MOV.U32 R149, RZ, RZ, R155 ;  /* 0x000000ffff958224 */ /* 0x000fe200078e009b */
[----:B------:R-:W4:Y:S04]  /*1a3a0*/  LDL R154, [R1+0x288] ;  /* 0x00028800019a7983 */ /* 0x000f280000100800 */
[----:B------:R0:W4:Y:S04]  /*1a3b0*/  @!P0 LDG.E.U16 R147, desc[UR60][R148.64] ;  /* 0x0000003c94938981 */ /* 0x000128000c1e1500 */
[----:B------:R-:W4:Y:S01]  /*1a3c0*/  LDL R155, [R1+0x284] ;  /* 0x00028400019b7983 */ /* 0x000f220000100800 */
[----:B0-----:R-:W-:-:S06]  /*1a3d0*/  PRMT R148, RZ, 0x7610, R148 ;  /* 0x00007610ff947816 */ /* 0x001fcc0000000094 */
[----:B--2---:R0:W2:Y:S04]  /*1a3e0*/  @!P1 LDG.E.U16 R148, desc[UR60][R150.64] ;  /* 0x0000003c96949981 */ /* 0x0040a8000c1e1500 */
[----:B------:R-:W0:Y:S04]  /*1a3f0*/  LDL R150, [R1+0x29c] ;  /* 0x00029c0001967983 */ /* 0x000e280000100800 */
[----:B------:R-:W0:Y:S01]  /*1a400*/  LDL R151, [R1+0x2a0] ;  /* 0x0002a00001977983 */ /* 0x000e220000100800 */
[----:B------:R-:W-:Y:S02]  /*1a410*/  PRMT R149, RZ, 0x7610, R149 ;  /* 0x00007610ff957816 */ /* 0x000fe40000000095 */
[----:B0-----:R-:W-:-:S04]  /*1a420*/  @!P0 LOP3.LUT R151, R151, R150, RZ, 0x3c, !PT ;  /* 0x0000009697978212 */ /* 0x001fc800078e3cff */
[----:B------:R-:W-:-:S04]  /*1a430*/  @!P0 LOP3.LUT R150, R151, R150, RZ, 0x3c, !PT ;  /* 0x0000009697968212 */ /* 0x000fc800078e3cff */
[----:B------:R-:W-:-:S05]  /*1a440*/  @!P0 LOP3.LUT R151, R151, R150, RZ, 0x3c, !PT ;  /* 0x0000009697978212 */ /* 0x000fca00078e3cff */
[----:B------:R0:W2:Y:S02]  /*1a450*/  @!P0 LDG.E.U16 R149, desc[UR60][R150.64] ;  /* 0x0000003c96958981 */ /* 0x0000a4000c1e1500 */
[----:B0-----:R-:W-:-:S06]  /*1a460*/  PRMT R150, RZ, 0x7610, R150 ;  /* 0x00007610ff967816 */ /* 0x001fcc0000000096 */
[----:B---3--:R0:W3:Y:S04]  /*1a470*/  @!P1 LDG.E.U16 R150, desc[UR60][R152.64] ;  /* 0x0000003c98969981 */ /* 0x0080e8000c1e1500 */
[----:B------:R-:W0:Y:S04]  /*1a480*/  LDL R152, [R1+0x28c] ;  /* 0x00028c0001987983 */ /* 0x000e280000100800 */
[----:B------:R-:W0:Y:S01]  /*1a490*/  LDL R153, [R1+0x290] ;  /* 0x0002900001997983 */ /* 0x000e220000100800 */
[----:B------:R-:W-:Y:S02]  /*1a4a0*/  PRMT R151, RZ, 0x7610, R151 ;  /* 0x00007610ff977816 */ /* 0x000fe40000000097 */
[----:B0-----:R-:W-:-:S04]  /*1a4b0*/  @!P0 LOP3.LUT R153, R153, R152, RZ, 0x3c, !PT ;  /* 0x0000009899998212 */ /* 0x001fc800078e3cff */
[----:B------:R-:W-:-:S04]  /*1a4c0*/  @!P0 LOP3.LUT R152, R153, R152, RZ, 0x3c, !PT ;  /* 0x0000009899988212 */ /* 0x000fc800078e3cff */
[----:B------:R-:W-:-:S05]  /*1a4d0*/  @!P0 LOP3.LUT R153, R153, R152, RZ, 0x3c, !PT ;  /* 0x0000009899998212 */ /* 0x000fca00078e3cff */
[----:B------:R0:W3:Y:S02]  /*1a4e0*/  @!P0 LDG.E.U16 R151, desc[UR60][R152.64] ;  /* 0x0000003c98978981 */ /* 0x0000e4000c1e1500 */
[----:B0-----:R-:W-:-:S06]  /*1a4f0*/  PRMT R152, RZ, 0x7610, R152 ;  /* 0x00007610ff987816 */ /* 0x001fcc0000000098 */
[----:B----4-:R0:W4:Y:S04]  /*1a500*/  @!P1 LDG.E.U16 R152, desc[UR60][R154.64] ;  /* 0x0000003c9a989981 */ /* 0x010128000c1e1500 */
[----:B------:R-:W0:Y:S04]  /*1a510*/  LDL R154, [R1+0x27c] ;  /* 0x00027c00019a7983 */ /* 0x000e280000100800 */
[----:B------:R-:W0:Y:S01]  /*1a520*/  LDL R155, [R1+0x280] ;  /* 0x00028000019b7983 */ /* 0x000e220000100800 */
[----:B------:R-:W-:Y:S02]  /*1a530*/  PRMT R153, RZ, 0x7610, R153 ;  /* 0x00007610ff997816 */ /* 0x000fe40000000099 */
        /* <DEDUP_REMOVED lines=26> */
[----:B------:R0:W2:Y:S04]  /*1a6e0*/  @!P0 LDG.E.U16 R160, desc[UR60][R158.64] ;  /* 0x0000003c9ea08981 */ /* 0x0000a8000c1e1500 */
        /* <DEDUP_REMOVED lines=203> */
[----:B------:R-:W0:Y:S01]  /*1b3a0*/  LDL R159, [R1+0x98] ;  /* 0x00009800019f7983 */ /* 0x000e220000100800 */
[----:B------:R-:W-:-:S03]  /*1b3b0*/  PRMT R220, RZ, 0x7610, R220 ;  /* 0x00007610ffdc7816 */ /* 0x000fc600000000dc */
[----:B------:R1:W-:Y:S01]  /*1b3c0*/  STL [R1+0xea8], R15 ;  /* 0x000ea80f01007387 */ /* 0x0003e20000100800 */
[----:B0-----:R-:W-:Y:S02]  /*1b3d0*/  @!P1 IMAD.MOV.U32 R158, RZ, RZ, R159 ;  /* 0x000000ffff9e9224 */ /* 0x001fe400078e009f */
[----:B------:R-:W-:Y:S02]  /*1b3e0*/  @!P1 IMAD.MOV.U32 R159, RZ, RZ, R15 ;  /* 0x000000ffff9f9224 */ /* 0x000fe400078e000f */
[----:B-1----:R-:W2:Y:S04]  /*1b3f0*/  LDL.LU R15, [R1+0x88] ;  /* 0x00008800010f7983 */ /* 0x002ea80000300800 */
[----:B------:R0:W4:Y:S04]  /*1b400*/  @!P1 LDG.E.U16 R220, desc[UR60][R158.64] ;  /* 0x0000003c9edc9981 */ /* 0x000128000c1e1500 */
[----:B------:R-:W0:Y:S04]  /*1b410*/  LDL R158, [R1+0x17c] ;  /* 0x00017c00019e7983 */ /* 0x000e280000100800 */
[----:B------:R-:W0:Y:S01]  /*1b420*/  LDL R159, [R1+0x180] ;  /* 0x00018000019f7983 */ /* 0x000e220000100800 */
[----:B------:R-:W-:-:S02]  /*1b430*/  PRMT R222, RZ, 0x7610, R222 ;  /* 0x00007610ffde7816 */ /* 0x000fc400000000de */
        /* <DEDUP_REMOVED lines=19> */
[----:B------:R-:W-:Y:S02]  /*1b570*/  PRMT R228, RZ, 0x7610, R228 ;  /* 0x00007610ffe47816 */ /* 0x000fe400000000e4 */
[----:B------:R-:W-:Y:S01]  /*1b580*/  PRMT R230, RZ, 0x7610, R230 ;  /* 0x00007610ffe67816 */ /* 0x000fe200000000e6 */
[----:B------:R1:W-:Y:S01]  /*1b590*/  STL [R1+0xea0], R9 ;  /* 0x000ea00901007387 */ /* 0x0003e20000100800 */
[----:B0-----:R-:W-:Y:S02]  /*1b5a0*/  @!P0 IMAD.MOV.U32 R158, RZ, RZ, R159 ;  /* 0x000000ffff9e8224 */ /* 0x001fe400078e009f */
[----:B------:R-:W-:-:S02]  /*1b5b0*/  @!P0 IMAD.MOV.U32 R159, RZ, RZ, R9 ;  /* 0x000000ffff9f8224 */ /* 0x000fc400078e0009 */
[----:B-1----:R-:W3:Y:S04]  /*1b5c0*/  LDL.LU R9, [R1+0x78] ;  /* 0x0000780001097983 */ /* 0x002ee80000300800 */
[----:B------:R0:W4:Y:S04]  /*1b5d0*/  @!P0 LDG.E.U16 R228, desc[UR60][R158.64] ;  /* 0x0000003c9ee48981 */ /* 0x000128000c1e1500 */
[----:B--2---:R1:W-:Y:S01]  /*1b5e0*/  STL [R1+0xeac], R15 ;  /* 0x000eac0f01007387 */ /* 0x0043e20000100800 */
[----:B0-----:R-:W-:Y:S02]  /*1b5f0*/  @!P1 IMAD.MOV.U32 R158, RZ, RZ, R15 ;  /* 0x000000ffff9e9224 */ /* 0x001fe400078e000f */
[----:B------:R-:W-:Y:S01]  /*1b600*/  @!P1 IMAD.MOV.U32 R159, RZ, RZ, R8 ;  /* 0x000000ffff9f9224 */ /* 0x000fe200078e0008 */
[----:B-1----:R-:W2:Y:S04]  /*1b610*/  LDL.LU R15, [R1+0xe4] ;  /* 0x0000e400010f7983 */ /* 0x002ea80000300800 */
[----:B------:R0:W-:Y:S04]  /*1b620*/  STL [R1+0xea4], R8 ;  /* 0x000ea40801007387 */ /* 0x0001e80000100800 */
[----:B------:R1:W4:Y:S04]  /*1b630*/  @!P1 LDG.E.U16 R230, desc[UR60][R158.64] ;  /* 0x0000003c9ee69981 */ /* 0x000328000c1e1500 */
[----:B0-----:R-:W3:Y:S04]  /*1b640*/  LDL.LU R8, [R1+0x80] ;  /* 0x0000800001087983 */ /* 0x001ee80000300800 */
[----:B------:R-:W1:Y:S04]  /*1b650*/  LDL R158, [R1+0x174] ;  /* 0x00017400019e7983 */ /* 0x000e680000100800 */
[----:B------:R-:W1:Y:S01]  /*1b660*/  LDL R159, [R1+0x178] ;  /* 0x00017800019f7983 */ /* 0x000e620000100800 */
[----:B------:R-:W-:-:S02]  /*1b670*/  PRMT R232, RZ, 0x7610, R232 ;  /* 0x00007610ffe87816 */ /* 0x000fc400000000e8 */
[----:B-1----:R-:W-:-:S04]  /*1b680*/  @!P1 LOP3.LUT R159, R159, R158, RZ, 0x3c, !PT ;  /* 0x0000009e9f9f9212 */ /* 0x002fc800078e3cff */
        /* <DEDUP_REMOVED lines=13> */
[----:B------:R-:W-:Y:S01]  /*1b760*/  PRMT R238, RZ, 0x7610, R238 ;  /* 0x00007610ffee7816 */ /* 0x000fe200000000ee */
[----:B---3--:R1:W-:Y:S01]  /*1b770*/  STL [R1+0xeb4], R8 ;  /* 0x000eb40801007387 */ /* 0x0083e20000100800 */
[----:B------:R-:W-:-:S02]  /*1b780*/  PRMT R240, RZ, 0x7610, R240 ;  /* 0x00007610fff07816 */ /* 0x000fc400000000f0 */
[----:B0-----:R-:W-:-:S04]  /*1b790*/  @!P1 LOP3.LUT R159, R159, R158, RZ, 0x3c, !PT ;  /* 0x0000009e9f9f9212 */ /* 0x001fc800078e3cff */
[----:B------:R-:W-:-:S04]  /*1b7a0*/  @!P1 LOP3.LUT R158, R159, R158, RZ, 0x3c, !PT ;  /* 0x0000009e9f9e9212 */ /* 0x000fc800078e3cff */
[----:B------:R-:W-:-:S05]  /*1b7b0*/  @!P1 LOP3.LUT R159, R159, R158, RZ, 0x3c, !PT ;  /* 0x0000009e9f9f9212 */ /* 0x000fca00078e3cff */
[----:B------:R0:W3:Y:S02]  /*1b7c0*/  @!P1 LDG.E.U16 R236, desc[UR60][R158.64] ;  /* 0x0000003c9eec9981 */ /* 0x0000e4000c1e1500 */
[----:B0-----:R-:W-:Y:S02]  /*1b7d0*/  @!P0 IMAD.MOV.U32 R158, RZ, RZ, R8 ;  /* 0x000000ffff9e8224 */ /* 0x001fe400078e0008 */
[----:B------:R-:W-:Y:S01]  /*1b7e0*/  @!P0 IMAD.MOV.U32 R159, RZ, RZ, R7 ;  /* 0x000000ffff9f8224 */ /* 0x000fe200078e0007 */
[----:B-1----:R-:W2:Y:S04]  /*1b7f0*/  LDL.LU R8, [R1+0xe8] ;  /* 0x0000e80001087983 */ /* 0x002ea80000300800 */
[----:B------:R0:W3:Y:S04]  /*1b800*/  @!P0 LDG.E.U16 R238, desc[UR60][R158.64] ;  /* 0x0000003c9eee8981 */ /* 0x0000e8000c1e1500 */
[----:B------:R1:W-:Y:S01]  /*1b810*/  STL [R1+0xeb0], R7 ;  /* 0x000eb00701007387 */ /* 0x0003e20000100800 */
[----:B0-----:R-:W-:-:S02]  /*1b820*/  @!P1 IMAD.MOV.U32 R158, RZ, RZ, R9 ;  /* 0x000000ffff9e9224 */ /* 0x001fc400078e0009 */
[----:B------:R-:W-:Y:S01]  /*1b830*/  @!P1 IMAD.MOV.U32 R159, RZ, RZ, R6 ;  /* 0x000000ffff9f9224 */ /* 0x000fe200078e0006 */
[----:B-1----:R-:W4:Y:S04]  /*1b840*/  LDL.LU R7, [R1+0xec] ;  /* 0x0000ec0001077983 */ /* 0x002f280000300800 */
[----:B------:R0:W-:Y:S04]  /*1b850*/  STL [R1+0xebc], R9 ;  /* 0x000ebc0901007387 */ /* 0x0001e80000100800 */
[----:B------:R1:W3:Y:S04]  /*1b860*/  @!P1 LDG.E.U16 R240, desc[UR60][R158.64] ;  /* 0x0000003c9ef09981 */ /* 0x0002e8000c1e1500 */
[----:B0-----:R-:W2:Y:S04]  /*1b870*/  LDL.LU R9, [R1+0x164] ;  /* 0x0001640001097983 */ /* 0x001ea80000300800 */
[----:B------:R0:W-:Y:S04]  /*1b880*/  STL [R1+0xeb8], R6 ;  /* 0x000eb80601007387 */ /* 0x0001e80000100800 */
[----:B0-----:R-:W4:Y:S04]  /*1b890*/  LDL.LU R6, [R1+0xf0] ;  /* 0x0000f00001067983 */ /* 0x001f280000300800 */
[----:B------:R-:W1:Y:S04]  /*1b8a0*/  LDL R158, [R1+0x1e4] ;  /* 0x0001e400019e7983 */ /* 0x000e680000100800 */
[----:B------:R-:W1:Y:S01]  /*1b8b0*/  LDL R159, [R1+0x1e8] ;  /* 0x0001e800019f7983 */ /* 0x000e620000100800 */
[----:B------:R-:W-:-:S02]  /*1b8c0*/  PRMT R242, RZ, 0x7610, R242 ;  /* 0x00007610fff27816 */ /* 0x000fc400000000f2 */
[----:B-1----:R-:W-:-:S04]  /*1b8d0*/  @!P1 LOP3.LUT R159, R159, R158, RZ, 0x3c, !PT ;  /* 0x0000009e9f9f9212 */ /* 0x002fc800078e3cff */
        /* <DEDUP_REMOVED lines=10> */
[----:B------:R-:W0:Y:S01]  /*1b980*/  LDL R159, [R1+0x168] ;  /* 0x00016800019f7983 */ /* 0x000e220000100800 */
[----:B------:R-:W-:Y:S02]  /*1b990*/  PRMT R246, RZ, 0x7610, R246 ;  /* 0x00007610fff67816 */ /* 0x000fe400000000f6 */
[----:B------:R-:W-:Y:S02]  /*1b9a0*/  PRMT R248, RZ, 0x7610, R248 ;  /* 0x00007610fff87816 */ /* 0x000fe400000000f8 */
[----:B------:R-:W-:Y:S02]  /*1b9b0*/  PRMT R250, RZ, 0x7610, R250 ;  /* 0x00007610fffa7816 */ /* 0x000fe400000000fa */
[----:B------:R-:W-:Y:S01]  /*1b9c0*/  PRMT R252, RZ, 0x7610, R252 ;  /* 0x00007610fffc7816 */ /* 0x000fe200000000fc */
[----:B0-----:R-:W-:-:S02]  /*1b9d0*/  @!P1 IMAD.MOV.U32 R158, RZ, RZ, R159 ;  /* 0x000000ffff9e9224 */ /* 0x001fc400078e009f */
[----:B--2---:R-:W-:-:S05]  /*1b9e0*/  @!P1 IMAD.MOV.U32 R159, RZ, RZ, R9 ;  /* 0x000000ffff9f9224 */ /* 0x004fca00078e0009 */
[----:B------:R4:W2:Y:S02]  /*1b9f0*/  @!P1 LDG.E.U16 R246, desc[UR60][R158.64] ;  /* 0x0000003c9ef69981 */ /* 0x0008a4000c1e1500 */
[----:B----4-:R-:W-:Y:S02]  /*1ba00*/  @!P0 IMAD.MOV.U32 R158, RZ, RZ, R6 ;  /* 0x000000ffff9e8224 */ /* 0x010fe400078e0006 */
[----:B------:R-:W-:-:S05]  /*1ba10*/  @!P0 IMAD.MOV.U32 R159, RZ, RZ, R7 ;  /* 0x000000ffff9f8224 */ /* 0x000fca00078e0007 */
[----:B------:R0:W4:Y:S02]  /*1ba20*/  @!P0 LDG.E.U16 R248, desc[UR60][R158.64] ;  /* 0x0000003c9ef88981 */ /* 0x000124000c1e1500 */
[----:B0-----:R-:W-:Y:S02]  /*1ba30*/  @!P1 IMAD.MOV.U32 R158, RZ, RZ, R8 ;  /* 0x000000ffff9e9224 */ /* 0x001fe400078e0008 */
[----:B------:R-:W-:-:S05]  /*1ba40*/  @!P1 IMAD.MOV.U32 R159, RZ, RZ, R15 ;  /* 0x000000ffff9f9224 */ /* 0x000fca00078e000f */
[----:B------:R0:W4:Y:S02]  /*1ba50*/  @!P1 LDG.E.U16 R250, desc[UR60][R158.64] ;  /* 0x0000003c9efa9981 */ /* 0x000124000c1e1500 */
[----:B0-----:R-:W-:Y:S02]  /*1ba60*/  @!P1 IMAD.MOV.U32 R158, RZ, RZ, R10 ;  /* 0x000000ffff9e9224 */ /* 0x001fe400078e000a */
[----:B------:R-:W-:-:S05]  /*1ba70*/  @!P1 IMAD.MOV.U32 R159, RZ, RZ, R0 ;  /* 0x000000ffff9f9224 */ /* 0x000fca00078e0000 */
[----:B------:R-:W4:Y:S04]  /*1ba80*/  @!P1 LDG.E.U16 R252, desc[UR60][R158.64] ;  /* 0x0000003c9efc9981 */ /* 0x000f28000c1e1500 */
[----:B------:R-:W3:Y:S04]  /*1ba90*/  LDL.LU R158, [R1+0x38] ;  /* 0x00003800019e7983 */ /* 0x000ee80000300800 */
[----:B------:R-:W2:Y:S04]  /*1baa0*/  LDL.LU R159, [R1+0x34] ;  /* 0x00003400019f7983 */ /* 0x000ea80000300800 */
        /* <DEDUP_REMOVED lines=27> */
[----:B0-----:R-:W4:Y:S04]  /*1bc60*/  LDL.LU R14, [R1+0xef4] ;  /* 0x000ef400010e7983 */ /* 0x001f280000300800 */
[----:B---3--:R0:W-:Y:S04]  /*1bc70*/  STS.U16 [R17+0x180], R158 ;  /* 0x0001809e11007388 */ /* 0x0081e80000000400 */
[----:B--2---:R1:W-:Y:S04]  /*1bc80*/  STS.U16 [R17+0x8180], R159 ;  /* 0x0081809f11007388 */ /* 0x0043e80000000400 */
[----:B0-----:R-:W2:Y:S04]  /*1bc90*/  LDL.LU R158, [R1+0x30] ;  /* 0x00003000019e7983 */ /* 0x001ea80000300800 */
[----:B-1----:R-:W3:Y:S04]  /*1bca0*/  LDL.LU R159, [R1+0x2c] ;  /* 0x00002c00019f7983 */ /* 0x002ee80000300800 */
[----:B------:R-:W3:Y:S04]  /*1bcb0*/  LDL.LU R2, [R1+0xef0] ;  /* 0x000ef00001027983 */ /* 0x000ee80000300800 */
        /* <DEDUP_REMOVED lines=28> */
[----:B---3--:R0:W-:Y:S04]  /*1be80*/  STS.U16 [R2+0x8200], R159 ;  /* 0x0082009f02007388 */ /* 0x0081e80000000400 */
[----:B------:R1:W-:Y:S04]  /*1be90*/  STS.U16 [R2+0x600], R11 ;  /* 0x0006000b02007388 */ /* 0x0003e80000000400 */
[----:B------:R3:W-:Y:S04]  /*1bea0*/  STS.U16 [R2+0x8600], R3 ;  /* 0x0086000302007388 */ /* 0x0007e80000000400 */
[----:B0-----:R-:W4:Y:S04]  /*1beb0*/  LDL.LU R159, [R1+0x28] ;  /* 0x00002800019f7983 */ /* 0x001f280000300800 */
[----:B-1----:R-:W4:Y:S04]  /*1bec0*/  LDL.LU R11, [R1+0xeec] ;  /* 0x000eec00010b7983 */ /* 0x002f280000300800 */
[----:B---3--:R-:W4:Y:S04]  /*1bed0*/  LDL.LU R3, [R1+0xee8] ;  /* 0x000ee80001037983 */ /* 0x008f280000300800 */
[----:B--2---:R-:W-:Y:S04]  /*1bee0*/  STS.U16 [R2+0x200], R158 ;  /* 0x0002009e02007388 */ /* 0x004fe80000000400 */
        /* <DEDUP_REMOVED lines=28> */
[----:B----4-:R0:W-:Y:S04]  /*1c0b0*/  STS.U16 [R3+0x8280], R11 ;  /* 0x0082800b03007388 */ /* 0x0101e80000000400 */
[----:B------:R1:W-:Y:S04]  /*1c0c0*/  STS.U16 [R3+0x680], R4 ;  /* 0x0006800403007388 */ /* 0x0003e80000000400 */
[----:B0-----:R-:W2:Y:S04]  /*1c0d0*/  LDL.LU R11, [R1+0xee4] ;  /* 0x000ee400010b7983 */ /* 0x001ea80000300800 */
[----:B-1----:R-:W3:Y:S04]  /*1c0e0*/  LDL.LU R4, [R1+0xee0] ;  /* 0x000ee00001047983 */ /* 0x002ee80000300800 */
        /* <DEDUP_REMOVED lines=32> */
[----:B0-----:R-:W3:Y:S04]  /*1c2f0*/  LDL.LU R14, [R1+0xedc] ;  /* 0x000edc00010e7983 */ /* 0x001ee80000300800 */
[----:B-1----:R-:W4:Y:S04]  /*1c300*/  LDL.LU R5, [R1+0xed8] ;  /* 0x000ed80001057983 */ /* 0x002f280000300800 */
        /* <DEDUP_REMOVED lines=32> */
[----:B0-----:R-:W4:Y:S04]  /*1c510*/  LDL.LU R12, [R1+0xed4] ;  /* 0x000ed400010c7983 */ /* 0x001f280000300800 */
[----:B-1----:R-:W2:Y:S04]  /*1c520*/  LDL.LU R13, [R1+0xed0] ;  /* 0x000ed000010d7983 */ /* 0x002ea80000300800 */
[----:B------:R-:W4:Y:S01]  /*1c530*/  LDL R22, [R1+0xc74] ;  /* 0x000c740001167983 */ /* 0x000f220000100800 */
[----:B------:R-:W0:Y:S01]  /*1c540*/  S2R R21, SR_CgaCtaId ;  /* 0x0000000000157919 */ /* 0x000e220000008800 */
[----:B------:R-:W-:-:S02]  /*1c550*/  MOV R18, 0x400 ;  /* 0x0000040000127802 */ /* 0x000fc40000000f00 */
[----:B------:R-:W2:Y:S04]  /*1c560*/  LDL.LU R221, [R1+0xc70] ;  /* 0x000c700001dd7983 */ /* 0x000ea80000300800 */
[----:B------:R-:W2:Y:S04]  /*1c570*/  LDL.LU R173, [R1+0xc6c] ;  /* 0x000c6c0001ad7983 */ /* 0x000ea80000300800 */
[----:B------:R-:W2:Y:S04]  /*1c580*/  LDL.LU R175, [R1+0xc68] ;  /* 0x000c680001af7983 */ /* 0x000ea80000300800 */
[----:B------:R-:W2:Y:S04]  /*1c590*/  LDL.LU R197, [R1+0xc64] ;  /* 0x000c640001c57983 */ /* 0x000ea80000300800 */
[----:B---3--:R1:W-:Y:S04]  /*1c5a0*/  STS.U16 [R5+0x3f80], R14 ;  /* 0x003f800e05007388 */ /* 0x0083e80000000400 */
[----:B-1----:R-:W3:Y:S01]  /*1c5b0*/  LDL.LU R14, [R1+0xecc] ;  /* 0x000ecc00010e7983 */ /* 0x002ee20000300800 */
[----:B0-----:R-:W-:-:S04]  /*1c5c0*/  LEA R18, R21, R18, 0x18 ;  /* 0x0000001215127211 */ /* 0x001fc800078ec0ff */
[----:B------:R-:W-:-:S04]  /*1c5d0*/  SHF.R.U32.HI R18, RZ, 0x4, R18 ;  /* 0x00000004ff127819 */ /* 0x000fc80000011612 */
[----:B------:R-:W-:-:S04]  /*1c5e0*/  SGXT.U32 R18, R18, 0xe ;  /* 0x0000000e1212781a */ /* 0x000fc80000000000 */
[----:B------:R-:W-:Y:S02]  /*1c5f0*/  R2UR UR58, R18 ;  /* 0x00000000123a72ca */ /* 0x000fe400000e0000 */
[----:B------:R-:W2:Y:S04]  /*1c600*/  LDL R18, [R1+0xc7c] ;  /* 0x000c7c0001127983 */ /* 0x000ea80000100800 */
        /* <DEDUP_REMOVED lines=29> */
[----:B------:R0:W-:Y:S06]  /*1c7e0*/  MEMBAR.ALL.CTA ;  /* 0x0000000000007992 */ /* 0x0001ec0000008000 */
[----:B0-----:R-:W0:Y:S04]  /*1c7f0*/  FENCE.VIEW.ASYNC.S ;  /* 0x00000000000073c6 */ /* 0x001e280000000000 */
[----:B------:R-:W2:Y:S01]  /*1c800*/  LDL.LU R158, [R1+0xc60] ;  /* 0x000c6000019e7983 */ /* 0x000ea20000300800 */
[----:B------:R-:W-:Y:S01]  /*1c810*/  UMOV UR57, 0x40000040 ;  /* 0x4000004000397882 */ /* 0x000fe20000000000 */
[----:B------:R-:W-:-:S02]  /*1c820*/  UMOV UR59, 0x40000040 ;  /* 0x40000040003b7882 */ /* 0x000fc40000000000 */
[----:B------:R-:W2:Y:S04]  /*1c830*/  LDL.LU R159, [R1+0xc58] ;  /* 0x000c5800019f7983 */ /* 0x000ea80000300800 */
[----:B------:R-:W2:Y:S04]  /*1c840*/  LDL.LU R122, [R1+0xc54] ;  /* 0x000c5400017a7983 */ /* 0x000ea80000300800 */
[----:B------:R-:W2:Y:S04]  /*1c850*/  LDL.LU R121, [R1+0xc50] ;  /* 0x000c500001797983 */ /* 0x000ea80000300800 */
[----:B------:R-:W2:Y:S01]  /*1c860*/  LDL.LU R199, [R1+0xc4c] ;  /* 0x000c4c0001c77983 */ /* 0x000ea20000300800 */
[----:B0-----:R-:W-:Y:S01]  /*1c870*/  BAR.SYNC.DEFER_BLOCKING 0x0 ;  /* 0x0000000000007b1d */ /* 0x001fe20000010000 */
[----:B------:R-:W-:-:S02]  /*1c880*/  UIADD3.64 UR52, UR4, 0x80, URZ ;  /* 0x0000008004347897 */ /* 0x000fc4000fffe03f */
[----:B------:R-:W-:-:S03]  /*1c890*/  UIADD3.64 UR54, UR6, 0x2, URZ ;  /* 0x0000000206367897 */ /* 0x000fc6000fffe03f */
[----:B------:R-:W2:Y:S04]  /*1c8a0*/  LDL.LU R110, [R1+0xc5c] ;  /* 0x000c5c00016e7983 */ /* 0x000ea80000300800 */
[----:B------:R-:W2:Y:S04]  /*1c8b0*/  LDL.LU R109, [R1+0xc44] ;  /* 0x000c4400016d7983 */ /* 0x000ea80000300800 */
[----:B------:R-:W2:Y:S01]  /*1c8c0*/  LDL.LU R98, [R1+0x44c] ;  /* 0x00044c0001627983 */ /* 0x000ea20000300800 */
[----:B------:R-:W-:Y:S01]  /*1c8d0*/  WARPGROUP.ARRIVE ;  /* 0x00000000000079c5 */ /* 0x000fe20000000000 */
[----:B----4-:R-:W-:-:S02]  /*1c8e0*/  R2UR UR56, R22 ;  /* 0x00000000163872ca */ /* 0x010fc400000e0000 */
[----:B------:R-:W4:Y:S11]  /*1c8f0*/  LDL.LU R22, [R1+0xc3c] ;  /* 0x000c3c0001167983 */ /* 0x000f360000300800 */
[----:B------:R-:W-:-:S12]  /*1c900*/  HGMMA.64x128x16.F32.BF16 R24, gdesc[UR56].tnspA, R24 ;  /* 0x21e00000381879f0 */ /* 0x000fd80008701818 */
[----:B------:R-:W-:Y:S01]  /*1c910*/  HGMMA.64x128x16.F32.BF16 R24, gdesc[UR4].tnspA, R24 ;  /* 0x21e00000041879f0 */ /* 0x000fe20008701818 */
[----:B---3--:R-:W-:-:S05]  /*1c920*/  VIADD R14, R14, 0x1 ;  /* 0x000000010e0e7836 */ /* 0x008fca0000000000 */
[----:B--2---:R-:W-:-:S06]  /*1c930*/  ISETP.NE.U32.AND P0, PT, R14, R18, PT ;  /* 0x000000120e00720c */ /* 0x004fcc0003f05070 */
[----:B------:R-:W-:Y:S01]  /*1c940*/  HGMMA.64x128x16.F32.BF16 R24, gdesc[UR52].tnspA, R24 ;  /* 0x21e00000341879f0 */ /* 0x000fe20008701818 */
[----:B------:R-:W-:Y:S02]  /*1c950*/  R2UR UR55, R221 ;  /* 0x00000000dd3772ca */ /* 0x000fe400000e0000 */
[----:B------:R-:W2:Y:S01]  /*1c960*/  LDL.LU R221, [R1+0x454] ;  /* 0x0004540001dd7983 */ /* 0x000ea20000300800 */
[----:B------:R-:W-:-:S03]  /*1c970*/  R2UR UR54, R173 ;  /* 0x00000000ad3672ca */ /* 0x000fc600000e0000 */
[----:B------:R-:W3:Y:S01]  /*1c980*/  LDL.LU R97, [R1+0xc34] ;  /* 0x000c340001617983 */ /* 0x000ee20000300800 */
[----:B------:R-:W-:-:S03]  /*1c990*/  R2UR UR52, R197 ;  /* 0x00000000c53472ca */ /* 0x000fc600000e0000 */
[----:B------:R-:W3:Y:S04]  /*1c9a0*/  LDL.LU R21, [R1+0x450] ;  /* 0x0004500001157983 */ /* 0x000ee80000300800 */
[----:B------:R-:W3:Y:S04]  /*1c9b0*/  LDL.LU R173, [R1+0xc2c] ;  /* 0x000c2c0001ad7983 */ /* 0x000ee80000300800 */
[----:B------:R-:W3:Y:S04]  /*1c9c0*/  LDL.LU R197, [R1+0x448] ;  /* 0x0004480001c57983 */ /* 0x000ee80000300800 */
[----:B------:R0:W-:Y:S02]  /*1c9d0*/  STL [R1+0x5c], R14 ;  /* 0x00005c0e01007387 */ /* 0x0001e40000100800 */
[----:B0-----:R-:W0:Y:S01]  /*1c9e0*/  LDC R14, c[0x0][0x238] ;  /* 0x00008e00ff0e7b82 */ /* 0x001e220000000800 */
[----:B------:R-:W-:-:S02]  /*1c9f0*/  R2UR UR53, R175 ;  /* 0x00000000af3572ca */ /* 0x000fc400000e0000 */
[----:B------:R-:W3:Y:S01]  /*1ca00*/  LDL.LU R175, [R1+0xc24] ;  /* 0x000c240001af7983 */ /* 0x000ee20000300800 */
[----:B0-----:R-:W-:-:S04]  /*1ca10*/  IMAD.SHL.U32 R14, R14, 0x100, RZ ;  /* 0x000001000e0e7824 */ /* 0x001fc800078e00ff */
[----:B------:R-:W-:-:S05]  /*1ca20*/  IMAD.SHL.U32 R14, R14, 0x2, RZ ;  /* 0x000000020e0e7824 */ /* 0x000fca00078e00ff */
[----:B------:R-:W-:-:S05]  /*1ca30*/  IADD3 R13, P5, R13, R14, RZ ;  /* 0x0000000e0d0d7210 */ /* 0x000fca0007fbe0ff */
[----:B------:R0:W-:Y:S04]  /*1ca40*/  STL [R1+0x458], R13 ;  /* 0x0004580d01007387 */ /* 0x0001e80000100800 */
[----:B0-----:R-:W4:Y:S01]  /*1ca50*/  LDL.LU R13, [R1+0xec8] ;  /* 0x000ec800010d7983 */ /* 0x001f220000300800 */
[----:B------:R-:W-:-:S05]  /*1ca60*/  IADD3 R158, P4, R158, R14, RZ ;  /* 0x0000000e9e9e7210 */ /* 0x000fca0007f9e0ff */
[----:B------:R0:W-:Y:S01]  /*1ca70*/  STL [R1+0xc60], R158 ;  /* 0x000c609e01007387 */ /* 0x0001e20000100800 */
[----:B------:R-:W-:-:S03]  /*1ca80*/  IADD3 R159, P6, R159, R14, RZ ;  /* 0x0000000e9f9f7210 */ /* 0x000fc60007fde0ff */
[----:B0-----:R-:W3:Y:S04]  /*1ca90*/  LDL.LU R158, [R1+0xc48] ;  /* 0x000c4800019e7983 */ /* 0x001ee80000300800 */
[----:B------:R0:W-:Y:S01]  /*1caa0*/  STL [R1+0xc58], R159 ;  /* 0x000c589f01007387 */ /* 0x0001e20000100800 */
[-C--:B------:R-:W-:Y:S02]  /*1cab0*/  IADD3 R199, P3, R199, R14.reuse, RZ ;  /* 0x0000000ec7c77210 */ /* 0x080fe40007f7e0ff */
[-C--:B------:R-:W-:Y:S01]  /*1cac0*/  IADD3 R122, P1, R122, R14.reuse, RZ ;  /* 0x0000000e7a7a7210 */ /* 0x080fe20007f3e0ff */
[----:B0-----:R-:W3:Y:S04]  /*1cad0*/  LDL.LU R159, [R1+0xc1c] ;  /* 0x000c1c00019f7983 */ /* 0x001ee80000300800 */
[----:B------:R0:W-:Y:S04]  /*1cae0*/  STL [R1+0xc4c], R199 ;  /* 0x000c4cc701007387 */ /* 0x0001e80000100800 */
[----:B------:R-:W-:Y:S04]  /*1caf0*/  STL [R1+0xc54], R122 ;  /* 0x000c547a01007387 */ /* 0x000fe80000100800 */
[----:B0-----:R-:W3:Y:S01]  /*1cb00*/  LDL.LU R199, [R1+0xc40] ;  /* 0x000c400001c77983 */ /* 0x001ee20000300800 */
[----:B------:R-:W-:-:S05]  /*1cb10*/  IADD3 R121, P2, R121, R14, RZ ;  /* 0x0000000e79797210 */ /* 0x000fca0007f5e0ff */
[----:B------:R-:W-:Y:S01]  /*1cb20*/  STL [R1+0xc50], R121 ;  /* 0x000c507901007387 */ /* 0x000fe20000100800 */
[--C-:B----4-:R-:W-:Y:S01]  /*1cb30*/  IMAD.X R110, R110, 0x1, R13.reuse, P4 ;  /* 0x000000016e6e7824 */ /* 0x110fe200020e060d */
[-C--:B------:R-:W-:Y:S01]  /*1cb40*/  IADD3 R109, P4, R109, R14.reuse, RZ ;  /* 0x0000000e6d6d7210 */ /* 0x080fe20007f9e0ff */
[--C-:B------:R-:W-:Y:S01]  /*1cb50*/  IMAD.X R98, R98, 0x1, R13.reuse, P5 ;  /* 0x0000000162627824 */ /* 0x100fe200028e060d */
[----:B------:R-:W-:Y:S02]  /*1cb60*/  IADD3 R22, P5, R22, R14, RZ ;  /* 0x0000000e16167210 */ /* 0x000fe40007fbe0ff */
[----:B------:R-:W-:Y:S01]  /*1cb70*/  STL [R1+0xc5c], R110 ;  /* 0x000c5c6e01007387 */ /* 0x000fe20000100800 */
[----:B--2---:R-:W-:-:S03]  /*1cb80*/  IMAD.X R221, R221, 0x1, R13, P6 ;  /* 0x00000001dddd7824 */ /* 0x004fc600030e060d */
[----:B------:R-:W2:Y:S04]  /*1cb90*/  LDL.LU R182, [R1+0xc14] ;  /* 0x000c140001b67983 */ /* 0x000ea80000300800 */
[----:B------:R-:W-:Y:S04]  /*1cba0*/  STL [R1+0xc44], R109 ;  /* 0x000c446d01007387 */ /* 0x000fe80000100800 */
[----:B------:R0:W-:Y:S04]  /*1cbb0*/  STL [R1+0x44c], R98 ;  /* 0x00044c6201007387 */ /* 0x0001e80000100800 */
[----:B------:R-:W4:Y:S04]  /*1cbc0*/  LDL.LU R162, [R1+0xc38] ;  /* 0x000c380001a27983 */ /* 0x000f280000300800 */
[----:B------:R1:W-:Y:S01]  /*1cbd0*/  STL [R1+0xc3c], R22 ;  /* 0x000c3c1601007387 */ /* 0x0003e20000100800 */
[----:B---3--:R-:W-:-:S03]  /*1cbe0*/  IADD3 R97, P6, R97, R14, RZ ;  /* 0x0000000e61617210 */ /* 0x008fc60007fde0ff */
[----:B------:R-:W3:Y:S04]  /*1cbf0*/  LDL.LU R160, [R1+0xc0c] ;  /* 0x000c0c0001a07983 */ /* 0x000ee80000300800 */
[----:B------:R-:W3:Y:S01]  /*1cc00*/  LDL.LU R146, [R1+0xc30] ;  /* 0x000c300001927983 */ /* 0x000ee20000300800 */
[----:B------:R-:W-:-:S03]  /*1cc10*/  IMAD.X R21, R21, 0x1, R13, P1 ;  /* 0x0000000115157824 */ /* 0x000fc600008e060d */
[----:B------:R1:W-:Y:S01]  /*1cc20*/  STL [R1+0x454], R221 ;  /* 0x000454dd01007387 */ /* 0x0003e20000100800 */
[----:B------:R-:W-:-:S03]  /*1cc30*/  IADD3 R173, P1, R173, R14, RZ ;  /* 0x0000000eadad7210 */ /* 0x000fc60007f3e0ff */
[----:B------:R-:W3:Y:S04]  /*1cc40*/  LDL.LU R145, [R1+0xc04] ;  /* 0x000c040001917983 */ /* 0x000ee80000300800 */
[----:B0-----:R-:W3:Y:S04]  /*1cc50*/  LDL.LU R98, [R1+0xc28] ;  /* 0x000c280001627983 */ /* 0x001ee80000300800 */
[----:B-1----:R-:W3:Y:S04]  /*1cc60*/  LDL.LU R22, [R1+0xbfc] ;  /* 0x000bfc0001167983 */ /* 0x002ee80000300800 */
[----:B------:R-:W3:Y:S01]  /*1cc70*/  LDL.LU R221, [R1+0xc20] ;  /* 0x000c200001dd7983 */ /* 0x000ee20000300800 */
[----:B------:R-:W-:-:S03]  /*1cc80*/  IMAD.X R197, R197, 0x1, R13, P2 ;  /* 0x00000001c5c57824 */ /* 0x000fc600010e060d */
[----:B------:R-:W3:Y:S04]  /*1cc90*/  LDL.LU R134, [R1+0xbf4] ;  /* 0x000bf40001867983 */ /* 0x000ee80000300800 */
[----:B------:R-:W-:Y:S04]  /*1cca0*/  STL [R1+0xc34], R97 ;  /* 0x000c346101007387 */ /* 0x000fe80000100800 */
[----:B------:R-:W3:Y:S04]  /*1ccb0*/  LDL.LU R133, [R1+0xc18] ;  /* 0x000c180001857983 */ /* 0x000ee80000300800 */
[----:B------:R-:W-:Y:S01]  /*1ccc0*/  STL [R1+0x450], R21 ;  /* 0x0004501501007387 */ /* 0x000fe20000100800 */
[----:B------:R-:W-:-:S03]  /*1ccd0*/  IADD3 R175, P2, R175, R14, RZ ;  /* 0x0000000eafaf7210 */ /* 0x000fc60007f5e0ff */
[----:B------:R0:W-:Y:S01]  /*1cce0*/  STL [R1+0xc2c], R173 ;  /* 0x000c2cad01007387 */ /* 0x0001e20000100800 */
[----:B------:R-:W-:-:S03]  /*1ccf0*/  IMAD.X R158, R158, 0x1, R13, P3 ;  /* 0x000000019e9e7824 */ /* 0x000fc600018e060d */
[----:B0-----:R-:W3:Y:S04]  /*1cd00*/  LDL.LU R173, [R1+0xbec] ;  /* 0x000bec0001ad7983 */ /* 0x001ee80000300800 */
[----:B------:R0:W-:Y:S04]  /*1cd10*/  STL [R1+0x448], R197 ;  /* 0x000448c501007387 */ /* 0x0001e80000100800 */
[----:B0-----:R-:W3:Y:S04]  /*1cd20*/  LDL.LU R197, [R1+0xc10] ;  /* 0x000c100001c57983 */ /* 0x001ee80000300800 */
[----:B------:R-:W3:Y:S04]  /*1cd30*/  LDL.LU R122, [R1+0xbe4] ;  /* 0x000be400017a7983 */ /* 0x000ee80000300800 */
[----:B------:R0:W-:Y:S01]  /*1cd40*/  STL [R1+0xc24], R175 ;  /* 0x000c24af01007387 */ /* 0x0001e20000100800 */
[----:B------:R-:W-:-:S03]  /*1cd50*/  IADD3 R159, P3, R159, R14, RZ ;  /* 0x0000000e9f9f7210 */ /* 0x000fc60007f7e0ff */
[----:B0-----:R-:W3:Y:S04]  /*1cd60*/  LDL.LU R175, [R1+0xc08] ;  /* 0x000c080001af7983 */ /* 0x001ee80000300800 */
[----:B------:R0:W-:Y:S04]  /*1cd70*/  STL [R1+0xc48], R158 ;  /* 0x000c489e01007387 */ /* 0x0001e80000100800 */
[----:B0-----:R-:W3:Y:S04]  /*1cd80*/  LDL.LU R158, [R1+0xbdc] ;  /* 0x000bdc00019e7983 */ /* 0x001ee80000300800 */
[----:B------:R-:W3:Y:S04]  /*1cd90*/  LDL.LU R121, [R1+0xc00] ;  /* 0x000c000001797983 */ /* 0x000ee80000300800 */
[----:B------:R-:W3:Y:S04]  /*1cda0*/  LDL.LU R110, [R1+0xbd4] ;  /* 0x000bd400016e7983 */ /* 0x000ee80000300800 */
[----:B------:R0:W-:Y:S01]  /*1cdb0*/  STL [R1+0xc1c], R159 ;  /* 0x000c1c9f01007387 */ /* 0x0001e20000100800 */
[----:B------:R-:W-:-:S03]  /*1cdc0*/  IMAD.X R199, R199, 0x1, R13, P4 ;  /* 0x00000001c7c77824 */ /* 0x000fc600020e060d */
[----:B0-----:R-:W3:Y:S04]  /*1cdd0*/  LDL.LU R159, [R1+0xbf8] ;  /* 0x000bf800019f7983 */ /* 0x001ee80000300800 */
[----:B------:R-:W3:Y:S04]  /*1cde0*/  LDL.LU R109, [R1+0xbcc] ;  /* 0x000bcc00016d7983 */ /* 0x000ee80000300800 */
[----:B------:R-:W3:Y:S04]  /*1cdf0*/  LDL.LU R97, [R1+0xbf0] ;  /* 0x000bf00001617983 */ /* 0x000ee80000300800 */
[----:B------:R-:W3:Y:S04]  /*1ce00*/  LDL.LU R21, [R1+0xbc4] ;  /* 0x000bc40001157983 */ /* 0x000ee80000300800 */
[----:B------:R0:W-:Y:S04]  /*1ce10*/  STL [R1+0xc40], R199 ;  /* 0x000c40c701007387 */ /* 0x0001e80000100800 */
[----:B0-----:R-:W3:Y:S01]  /*1ce20*/  LDL.LU R199, [R1+0xbe8] ;  /* 0x000be80001c77983 */ /* 0x001ee20000300800 */
[----:B--2---:R-:W-:-:S05]  /*1ce30*/  IADD3 R182, P4, R182, R14, RZ ;  /* 0x0000000eb6b67210 */ /* 0x004fca0007f9e0ff */
[----:B------:R-:W-:Y:S01]  /*1ce40*/  STL [R1+0xc14], R182 ;  /* 0x000c14b601007387 */ /* 0x000fe20000100800 */
[----:B----4-:R-:W-:Y:S01]  /*1ce50*/  IMAD.X R162, R162, 0x1, R13, P5 ;  /* 0x00000001a2a27824 */ /* 0x010fe200028e060d */
[----:B---3--:R-:W-:-:S04]  /*1ce60*/  IADD3 R160, P5, R160, R14, RZ ;  /* 0x0000000ea0a07210 */ /* 0x008fc80007fbe0ff */
[----:B------:R-:W-:Y:S01]  /*1ce70*/  STL [R1+0xc38], R162 ;  /* 0x000c38a201007387 */ /* 0x000fe20000100800 */
[----:B------:R-:W-:-:S03]  /*1ce80*/  IMAD.X R146, R146, 0x1, R13, P6 ;  /* 0x0000000192927824 */ /* 0x000fc600030e060d */
[----:B------:R-:W-:Y:S01]  /*1ce90*/  STL [R1+0xc0c], R160 ;  /* 0x000c0ca001007387 */ /* 0x000fe20000100800 */
[----:B------:R-:W-:-:S03]  /*1cea0*/  IADD3 R145, P6, R145, R14, RZ ;  /* 0x0000000e91917210 */ /* 0x000fc60007fde0ff */
[----:B------:R-:W-:Y:S01]  /*1ceb0*/  STL [R1+0xc30], R146 ;  /* 0x000c309201007387 */ /* 0x000fe20000100800 */
[----:B------:R-:W-:-:S03]  /*1cec0*/  IMAD.X R98, R98, 0x1, R13, P1 ;  /* 0x0000000162627824 */ /* 0x000fc600008e060d */
[----:B------:R-:W-:Y:S01]  /*1ced0*/  STL [R1+0xc04], R145 ;  /* 0x000c049101007387 */ /* 0x000fe20000100800 */
[----:B------:R-:W-:-:S03]  /*1cee0*/  IADD3 R22, P1, R22, R14, RZ ;  /* 0x0000000e16167210 */ /* 0x000fc60007f3e0ff */
[----:B------:R0:W-:Y:S01]  /*1cef0*/  STL [R1+0xc28], R98 ;  /* 0x000c286201007387 */ /* 0x0001e20000100800 */
[--C-:B------:R-:W-:Y:S01]  /*1cf00*/  IMAD.X R221, R221, 0x1, R13.reuse, P2 ;  /* 0x00000001dddd7824 */ /* 0x100fe200010e060d */
[----:B------:R-:W-:Y:S02]  /*1cf10*/  IADD3 R134, P2, R134, R14, RZ ;  /* 0x0000000e86867210 */ /* 0x000fe40007f5e0ff */
[----:B0-----:R-:W2:Y:S04]  /*1cf20*/  LDL.LU R98, [R1+0xbbc] ;  /* 0x000bbc0001627983 */ /* 0x001ea80000300800 */
[----:B------:R0:W-:Y:S01]  /*1cf30*/  STL [R1+0xbfc], R22 ;  /* 0x000bfc1601007387 */ /* 0x0001e20000100800 */
[----:B------:R-:W-:-:S03]  /*1cf40*/  IMAD.X R133, R133, 0x1, R13, P3 ;  /* 0x0000000185857824 */ /* 0x000fc600018e060d */
[----:B0-----:R-:W3:Y:S04]  /*1cf50*/  LDL.LU R22, [R1+0xbe0] ;  /* 0x000be00001167983 */ /* 0x001ee80000300800 */
[----:B------:R0:W-:Y:S01]  /*1cf60*/  STL [R1+0xc20], R221 ;  /* 0x000c20dd01007387 */ /* 0x0001e20000100800 */
[----:B------:R-:W-:-:S03]  /*1cf70*/  IADD3 R173, P3, R173, R14, RZ ;  /* 0x0000000eadad7210 */ /* 0x000fc60007f7e0ff */
[----:B0-----:R-:W4:Y:S04]  /*1cf80*/  LDL.LU R221, [R1+0xbb4] ;  /* 0x000bb40001dd7983 */ /* 0x001f280000300800 */
[----:B------:R0:W-:Y:S01]  /*1cf90*/  STL [R1+0xbec], R173 ;  /* 0x000becad01007387 */ /* 0x0001e20000100800 */
[----:B------:R-:W-:-:S03]  /*1cfa0*/  IMAD.X R197, R197, 0x1, R13, P4 ;  /* 0x00000001c5c57824 */ /* 0x000fc600020e060d */
[----:B------:R-:W-:Y:S04]  /*1cfb0*/  STL [R1+0xbf4], R134 ;  /* 0x000bf48601007387 */ /* 0x000fe80000100800 */
[----:B0-----:R-:W4:Y:S04]  /*1cfc0*/  LDL.LU R173, [R1+0xbd8] ;  /* 0x000bd80001ad7983 */ /* 0x001f280000300800 */
[----:B------:R-:W-:Y:S01]  /*1cfd0*/  STL [R1+0xc18], R133 ;  /* 0x000c188501007387 */ /* 0x000fe20000100800 */
[----:B------:R-:W-:-:S03]  /*1cfe0*/  IADD3 R122, P4, R122, R14, RZ ;  /* 0x0000000e7a7a7210 */ /* 0x000fc60007f9e0ff */
[----:B------:R0:W-:Y:S01]  /*1cff0*/  STL [R1+0xc10], R197 ;  /* 0x000c10c501007387 */ /* 0x0001e20000100800 */
[----:B------:R-:W-:-:S03]  /*1d000*/  IMAD.X R175, R175, 0x1, R13, P5 ;  /* 0x00000001afaf7824 */ /* 0x000fc600028e060d */
[----:B0-----:R-:W4:Y:S04]  /*1d010*/  LDL.LU R197, [R1+0xbac] ;  /* 0x000bac0001c57983 */ /* 0x001f280000300800 */
[----:B------:R0:W-:Y:S01]  /*1d020*/  STL [R1+0xc08], R175 ;  /* 0x000c08af01007387 */ /* 0x0001e20000100800 */
[----:B------:R-:W-:-:S03]  /*1d030*/  IADD3 R158, P5, R158, R14, RZ ;  /* 0x0000000e9e9e7210 */ /* 0x000fc60007fbe0ff */
[----:B0-----:R-:W4:Y:S04]  /*1d040*/  LDL.LU R175, [R1+0xbd0] ;  /* 0x000bd00001af7983 */ /* 0x001f280000300800 */
[----:B------:R-:W-:Y:S04]  /*1d050*/  STL [R1+0xbe4], R122 ;  /* 0x000be47a01007387 */ /* 0x000fe80000100800 */
[----:B------:R0:W-:Y:S01]  /*1d060*/  STL [R1+0xbdc], R158 ;  /* 0x000bdc9e01007387 */ /* 0x0001e20000100800 */
[----:B------:R-:W-:Y:S01]  /*1d070*/  IMAD.X R121, R121, 0x1, R13, P6 ;  /* 0x0000000179797824 */ /* 0x000fe200030e060d */
[----:B------:R-:W-:-:S02]  /*1d080*/  IADD3 R110, P6, R110, R14, RZ ;  /* 0x0000000e6e6e7210 */ /* 0x000fc40007fde0ff */
[----:B0-----:R-:W4:Y:S01]  /*1d090*/  LDL.LU R158, [R1+0xba4] ;  /* 0x000ba400019e7983 */ /* 0x001f220000300800 */
[----:B------:R-:W-:Y:S01]  /*1d0a0*/  IMAD.X R159, R159, 0x1, R13, P1 ;  /* 0x000000019f9f7824 */ /* 0x000fe200008e060d */
[----:B------:R-:W-:-:S04]  /*1d0b0*/  IADD3 R109, P1, R109, R14, RZ ;  /* 0x0000000e6d6d7210 */ /* 0x000fc80007f3e0ff */
[----:B------:R0:W-:Y:S01]  /*1d0c0*/  STL [R1+0xbf8], R159 ;  /* 0x000bf89f01007387 */ /* 0x0001e20000100800 */
[----:B------:R-:W-:-:S03]  /*1d0d0*/  IMAD.X R97, R97, 0x1, R13, P2 ;  /* 0x0000000161617824 */ /* 0x000fc600010e060d */
[----:B------:R-:W-:Y:S01]  /*1d0e0*/  STL [R1+0xc00], R121 ;  /* 0x000c007901007387 */ /* 0x000fe20000100800 */
[----:B------:R-:W-:-:S03]  /*1d0f0*/  IADD3 R21, P2, R21, R14, RZ ;  /* 0x0000000e15157210 */ /* 0x000fc60007f5e0ff */
[----:B0-----:R-:W4:Y:S04]  /*1d100*/  LDL.LU R159, [R1+0xbc8] ;  /* 0x000bc800019f7983 */ /* 0x001f280000300800 */
[----:B------:R-:W-:Y:S04]  /*1d110*/  STL [R1+0xbd4], R110 ;  /* 0x000bd46e01007387 */ /* 0x000fe80000100800 */
[----:B------:R-:W-:Y:S01]  /*1d120*/  STL [R1+0xbcc], R109 ;  /* 0x000bcc6d01007387 */ /* 0x000fe20000100800 */
[----:B------:R-:W-:-:S03]  /*1d130*/  IMAD.X R199, R199, 0x1, R13, P3 ;  /* 0x00000001c7c77824 */ /* 0x000fc600018e060d */
[----:B------:R-:W4:Y:S04]  /*1d140*/  LDL.LU R184, [R1+0xb9c] ;  /* 0x000b9c0001b87983 */ /* 0x000f280000300800 */
[----:B------:R0:W-:Y:S04]  /*1d150*/  STL [R1+0xbf0], R97 ;  /* 0x000bf06101007387 */ /* 0x0001e80000100800 */
[----:B------:R-:W4:Y:S04]  /*1d160*/  LDL.LU R182, [R1+0xbc0] ;  /* 0x000bc00001b67983 */ /* 0x000f280000300800 */
[----:B------:R1:W-:Y:S04]  /*1d170*/  STL [R1+0xbc4], R21 ;  /* 0x000bc41501007387 */ /* 0x0003e80000100800 */
[----:B------:R-:W4:Y:S04]  /*1d180*/  LDL.LU R162, [R1+0xb94] ;  /* 0x000b940001a27983 */ /* 0x000f280000300800 */
[----:B------:R1:W-:Y:S04]  /*1d190*/  STL [R1+0xbe8], R199 ;  /* 0x000be8c701007387 */ /* 0x0003e80000100800 */
[----:B------:R-:W4:Y:S04]  /*1d1a0*/  LDL.LU R160, [R1+0xbb8] ;  /* 0x000bb80001a07983 */ /* 0x000f280000300800 */
[----:B------:R-:W4:Y:S04]  /*1d1b0*/  LDL.LU R146, [R1+0xb8c] ;  /* 0x000b8c0001927983 */ /* 0x000f280000300800 */
[----:B------:R-:W4:Y:S04]  /*1d1c0*/  LDL.LU R145, [R1+0xbb0] ;  /* 0x000bb00001917983 */ /* 0x000f280000300800 */
[----:B0-----:R-:W4:Y:S04]  /*1d1d0*/  LDL.LU R97, [R1+0xb84] ;  /* 0x000b840001617983 */ /* 0x001f280000300800 */
[----:B-1----:R-:W4:Y:S04]  /*1d1e0*/  LDL.LU R21, [R1+0xba8] ;  /* 0x000ba80001157983 */ /* 0x002f280000300800 */
[----:B------:R-:W4:Y:S04]  /*1d1f0*/  LDL.LU R199, [R1+0xb7c] ;  /* 0x000b7c0001c77983 */ /* 0x000f280000300800 */
[----:B------:R-:W4:Y:S01]  /*1d200*/  LDL.LU R134, [R1+0xba0] ;  /* 0x000ba00001867983 */ /* 0x000f220000300800 */
[----:B--2---:R-:W-:-:S05]  /*1d210*/  IADD3 R98, P3, R98, R14, RZ ;  /* 0x0000000e62627210 */ /* 0x004fca0007f7e0ff */
[----:B------:R-:W-:Y:S04]  /*1d220*/  STL [R1+0xbbc], R98 ;  /* 0x000bbc6201007387 */ /* 0x000fe80000100800 */
[----:B------:R-:W2:Y:S01]  /*1d230*/  LDL.LU R133, [R1+0xb74] ;  /* 0x000b740001857983 */ /* 0x000ea20000300800 */
[----:B---3--:R-:W-:-:S05]  /*1d240*/  IMAD.X R22, R22, 0x1, R13, P4 ;  /* 0x0000000116167824 */ /* 0x008fca00020e060d */
[----:B------:R-:W-:Y:S01]  /*1d250*/  STL [R1+0xbe0], R22 ;  /* 0x000be01601007387 */ /* 0x000fe20000100800 */
[----:B----4-:R-:W-:-:S05]  /*1d260*/  IADD3 R221, P4, R221, R14, RZ ;  /* 0x0000000edddd7210 */ /* 0x010fca0007f9e0ff */
[----:B------:R0:W-:Y:S01]  /*1d270*/  STL [R1+0xbb4], R221 ;  /* 0x000bb4dd01007387 */ /* 0x0001e20000100800 */
[----:B------:R-:W-:-:S03]  /*1d280*/  IMAD.X R173, R173, 0x1, R13, P5 ;  /* 0x00000001adad7824 */ /* 0x000fc600028e060d */
[----:B0-----:R-:W3:Y:S04]  /*1d290*/  LDL.LU R221, [R1+0xb98] ;  /* 0x000b980001dd7983 */ /* 0x001ee80000300800 */
[----:B------:R0:W-:Y:S04]  /*1d2a0*/  STL [R1+0xbd8], R173 ;  /* 0x000bd8ad01007387 */ /* 0x0001e80000100800 */
[----:B0-----:R-:W4:Y:S01]  /*1d2b0*/  LDL.LU R173, [R1+0xb6c] ;  /* 0x000b6c0001ad7983 */ /* 0x001f220000300800 */
[----:B------:R-:W-:-:S03]  /*1d2c0*/  IADD3 R197, P5, R197, R14, RZ ;  /* 0x0000000ec5c57210 */ /* 0x000fc60007fbe0ff */
[----:B------:R-:W4:Y:S04]  /*1d2d0*/  LDL.LU R122, [R1+0xb90] ;  /* 0x000b9000017a7983 */ /* 0x000f280000300800 */
[----:B------:R0:W-:Y:S01]  /*1d2e0*/  STL [R1+0xbac], R197 ;  /* 0x000bacc501007387 */ /* 0x0001e20000100800 */
[----:B------:R-:W-:-:S03]  /*1d2f0*/  IMAD.X R175, R175, 0x1, R13, P6 ;  /* 0x00000001afaf7824 */ /* 0x000fc600030e060d */
[----:B0-----:R-:W4:Y:S04]  /*1d300*/  LDL.LU R197, [R1+0xb64] ;  /* 0x000b640001c57983 */ /* 0x001f280000300800 */
[----:B------:R0:W-:Y:S04]  /*1d310*/  STL [R1+0xbd0], R175 ;  /* 0x000bd0af01007387 */ /* 0x0001e80000100800 */
[----:B0-----:R-:W4:Y:S01]  /*1d320*/  LDL.LU R175, [R1+0xb88] ;  /* 0x000b880001af7983 */ /* 0x001f220000300800 */
[----:B------:R-:W-:-:S03]  /*1d330*/  IADD3 R158, P6, R158, R14, RZ ;  /* 0x0000000e9e9e7210 */ /* 0x000fc60007fde0ff */
[----:B------:R-:W4:Y:S04]  /*1d340*/  LDL.LU R121, [R1+0xb5c] ;  /* 0x000b5c0001797983 */ /* 0x000f280000300800 */
[----:B------:R-:W4:Y:S04]  /*1d350*/  LDL.LU R110, [R1+0xb80] ;  /* 0x000b8000016e7983 */ /* 0x000f280000300800 */
[----:B------:R0:W-:Y:S04]  /*1d360*/  STL [R1+0xba4], R158 ;  /* 0x000ba49e01007387 */ /* 0x0001e80000100800 */
[----:B0-----:R-:W4:Y:S01]  /*1d370*/  LDL.LU R158, [R1+0xb54] ;  /* 0x000b5400019e7983 */ /* 0x001f220000300800 */
[----:B------:R-:W-:-:S03]  /*1d380*/  IMAD.X R159, R159, 0x1, R13, P1 ;  /* 0x000000019f9f7824 */ /* 0x000fc600008e060d */
[----:B------:R-:W4:Y:S04]  /*1d390*/  LDL.LU R109, [R1+0xb78] ;  /* 0x000b7800016d7983 */ /* 0x000f280000300800 */
[----:B------:R-:W4:Y:S01]  /*1d3a0*/  LDL.LU R98, [R1+0xb4c] ;  /* 0x000b4c0001627983 */ /* 0x000f220000300800 */
[----:B------:R-:W-:-:S03]  /*1d3b0*/  IADD3 R184, P1, R184, R14, RZ ;  /* 0x0000000eb8b87210 */ /* 0x000fc60007f3e0ff */
[----:B------:R-:W4:Y:S04]  /*1d3c0*/  LDL.LU R22, [R1+0xb70] ;  /* 0x000b700001167983 */ /* 0x000f280000300800 */
[----:B------:R0:W-:Y:S01]  /*1d3d0*/  STL [R1+0xbc8], R159 ;  /* 0x000bc89f01007387 */ /* 0x0001e20000100800 */
[----:B------:R-:W-:-:S03]  /*1d3e0*/  IMAD.X R182, R182, 0x1, R13, P2 ;  /* 0x00000001b6b67824 */ /* 0x000fc600010e060d */
[----:B0-----:R-:W4:Y:S01]  /*1d3f0*/  LDL.LU R159, [R1+0xb44] ;  /* 0x000b4400019f7983 */ /* 0x001f220000300800 */
[----:B------:R-:W-:-:S03]  /*1d400*/  IADD3 R162, P2, R162, R14, RZ ;  /* 0x0000000ea2a27210 */ /* 0x000fc60007f5e0ff */
        /* <DEDUP_REMOVED lines=12> */
[----:B------:R0:W-:Y:S04]  /*1d4d0*/  STL [R1+0xb84], R97 ;  /* 0x000b846101007387 */ /* 0x0001e80000100800 */
[----:B0-----:R-:W4:Y:S04]  /*1d4e0*/  LDL.LU R97, [R1+0xb68] ;  /* 0x000b680001617983 */ /* 0x001f280000300800 */
[----:B------:R0:W-:Y:S04]  /*1d4f0*/  STL [R1+0xba8], R21 ;  /* 0x000ba81501007387 */ /* 0x0001e80000100800 */
[----:B0-----:R-:W4:Y:S04]  /*1d500*/  LDL.LU R21, [R1+0xb3c] ;  /* 0x000b3c0001157983 */ /* 0x001f280000300800 */
[----:B------:R0:W-:Y:S04]  /*1d510*/  STL [R1+0xb7c], R199 ;  /* 0x000b7cc701007387 */ /* 0x0001e80000100800 */
[----:B0-----:R-:W4:Y:S01]  /*1d520*/  LDL.LU R199, [R1+0xb60] ;  /* 0x000b600001c77983 */ /* 0x001f220000300800 */
[--C-:B------:R-:W-:Y:S01]  /*1d530*/  IMAD.X R134, R134, 0x1, R13.reuse, P6 ;  /* 0x0000000186867824 */ /* 0x100fe200030e060d */
[----:B--2---:R-:W-:Y:S01]  /*1d540*/  IADD3 R133, P6, R133, R14, RZ ;  /* 0x0000000e85857210 */ /* 0x004fe20007fde0ff */
[----:B---3--:R-:W-:-:S05]  /*1d550*/  IMAD.X R221, R221, 0x1, R13, P1 ;  /* 0x00000001dddd7824 */ /* 0x008fca00008e060d */
[----:B------:R0:W-:Y:S04]  /*1d560*/  STL [R1+0xb98], R221 ;  /* 0x000b98dd01007387 */ /* 0x0001e80000100800 */
[----:B------:R-:W-:Y:S01]  /*1d570*/  STL [R1+0xba0], R134 ;  /* 0x000ba08601007387 */ /* 0x000fe20000100800 */
[----:B----4-:R-:W-:-:S03]  /*1d580*/  IADD3 R173, P1, R173, R14, RZ ;  /* 0x0000000eadad7210 */ /* 0x010fc60007f3e0ff */
[----:B0-----:R-:W2:Y:S01]  /*1d590*/  LDL.LU R221, [R1+0xb34] ;  /* 0x000b340001dd7983 */ /* 0x001ea20000300800 */
[----:B------:R-:W-:-:S03]  /*1d5a0*/  IMAD.X R122, R122, 0x1, R13, P2 ;  /* 0x000000017a7a7824 */ /* 0x000fc600010e060d */
[----:B------:R-:W-:Y:S04]  /*1d5b0*/  STL [R1+0xb74], R133 ;  /* 0x000b748501007387 */ /* 0x000fe80000100800 */
[----:B------:R0:W-:Y:S01]  /*1d5c0*/  STL [R1+0xb6c], R173 ;  /* 0x000b6cad01007387 */ /* 0x0001e20000100800 */
[----:B------:R-:W-:-:S03]  /*1d5d0*/  IADD3 R197, P2, R197, R14, RZ ;  /* 0x0000000ec5c57210 */ /* 0x000fc60007f5e0ff */
[----:B0-----:R-:W3:Y:S04]  /*1d5e0*/  LDL.LU R173, [R1+0xb58] ;  /* 0x000b580001ad7983 */ /* 0x001ee80000300800 */
[----:B------:R0:W-:Y:S01]  /*1d5f0*/  STL [R1+0xb64], R197 ;  /* 0x000b64c501007387 */ /* 0x0001e20000100800 */
[----:B------:R-:W-:-:S03]  /*1d600*/  IMAD.X R175, R175, 0x1, R13, P3 ;  /* 0x00000001afaf7824 */ /* 0x000fc600018e060d */
[----:B0-----:R-:W4:Y:S04]  /*1d610*/  LDL.LU R197, [R1+0xb2c] ;  /* 0x000b2c0001c57983 */ /* 0x001f280000300800 */
[----:B------:R-:W-:Y:S01]  /*1d620*/  STL [R1+0xb90], R122 ;  /* 0x000b907a01007387 */ /* 0x000fe20000100800 */
[-C--:B------:R-:W-:Y:S01]  /*1d630*/  IADD3 R121, P3, R121, R14.reuse, RZ ;  /* 0x0000000e79797210 */ /* 0x080fe20007f7e0ff */
[--C-:B------:R-:W-:Y:S02]  /*1d640*/  IMAD.X R110, R110, 0x1, R13.reuse, P4 ;  /* 0x000000016e6e7824 */ /* 0x100fe400020e060d */
[----:B------:R0:W-:Y:S04]  /*1d650*/  STL [R1+0xb88], R175 ;  /* 0x000b88af01007387 */ /* 0x0001e80000100800 */
[----:B0-----:R-:W4:Y:S01]  /*1d660*/  LDL.LU R175, [R1+0xb50] ;  /* 0x000b500001af7983 */ /* 0x001f220000300800 */
[----:B------:R-:W-:Y:S01]  /*1d670*/  IADD3 R158, P4, R158, R14, RZ ;  /* 0x0000000e9e9e7210 */ /* 0x000fe20007f9e0ff */
[----:B------:R-:W-:-:S04]  /*1d680*/  IMAD.X R109, R109, 0x1, R13, P5 ;  /* 0x000000016d6d7824 */ /* 0x000fc800028e060d */
[----:B------:R0:W-:Y:S01]  /*1d690*/  STL [R1+0xb54], R158 ;  /* 0x000b549e01007387 */ /* 0x0001e20000100800 */
[----:B------:R-:W-:-:S03]  /*1d6a0*/  IADD3 R98, P5, R98, R14, RZ ;  /* 0x0000000e62627210 */ /* 0x000fc60007fbe0ff */
[----:B------:R-:W-:Y:S01]  /*1d6b0*/  STL [R1+0xb5c], R121 ;  /* 0x000b5c7901007387 */ /* 0x000fe20000100800 */
[----:B------:R-:W-:-:S03]  /*1d6c0*/  IMAD.X R22, R22, 0x1, R13, P6 ;  /* 0x0000000116167824 */ /* 0x000fc600030e060d */
[----:B0-----:R-:W4:Y:S04]  /*1d6d0*/  LDL.LU R158, [R1+0xb24] ;  /* 0x000b2400019e7983 */ /* 0x001f280000300800 */
[----:B------:R-:W-:Y:S04]  /*1d6e0*/  STL [R1+0xb80], R110 ;  /* 0x000b806e01007387 */ /* 0x000fe80000100800 */
[----:B------:R-:W-:Y:S01]  /*1d6f0*/  STL [R1+0xb78], R109 ;  /* 0x000b786d01007387 */ /* 0x000fe20000100800 */
[----:B------:R-:W-:-:S03]  /*1d700*/  IADD3 R159, P6, R159, R14, RZ ;  /* 0x0000000e9f9f7210 */ /* 0x000fc60007fde0ff */
        /* <DEDUP_REMOVED lines=9> */
[----:B0-----:R-:W4:Y:S01]  /*1d7a0*/  LDL.LU R98, [R1+0xb30] ;  /* 0x000b300001627983 */ /* 0x001f220000300800 */
[----:B------:R-:W-:-:S03]  /*1d7b0*/  IMAD.X R97, R97, 0x1, R13, P1 ;  /* 0x0000000161617824 */ /* 0x000fc600008e060d */
[----:B-1----:R-:W4:Y:S04]  /*1d7c0*/  LDL.LU R22, [R1+0xb04] ;  /* 0x000b040001167983 */ /* 0x002f280000300800 */
[----:B------:R-:W4:Y:S04]  /*1d7d0*/  LDL.LU R159, [R1+0xb28] ;  /* 0x000b2800019f7983 */ /* 0x000f280000300800 */
[----:B------:R-:W4:Y:S01]  /*1d7e0*/  LDL.LU R134, [R1+0xafc] ;  /* 0x000afc0001867983 */ /* 0x000f220000300800 */
[----:B------:R-:W-:-:S03]  /*1d7f0*/  IADD3 R21, P1, R21, R14, RZ ;  /* 0x0000000e15157210 */ /* 0x000fc60007f3e0ff */
[----:B------:R-:W-:Y:S04]  /*1d800*/  STL [R1+0xb68], R97 ;  /* 0x000b686101007387 */ /* 0x000fe80000100800 */
[----:B------:R-:W4:Y:S04]  /*1d810*/  LDL.LU R133, [R1+0xb20] ;  /* 0x000b200001857983 */ /* 0x000f280000300800 */
[----:B------:R-:W-:Y:S01]  /*1d820*/  STL [R1+0xb3c], R21 ;  /* 0x000b3c1501007387 */ /* 0x000fe20000100800 */
[----:B------:R-:W-:-:S05]  /*1d830*/  IMAD.X R199, R199, 0x1, R13, P2 ;  /* 0x00000001c7c77824 */ /* 0x000fca00010e060d */
[----:B------:R0:W-:Y:S04]  /*1d840*/  STL [R1+0xb60], R199 ;  /* 0x000b60c701007387 */ /* 0x0001e80000100800 */
[----:B0-----:R-:W4:Y:S01]  /*1d850*/  LDL.LU R199, [R1+0xaf4] ;  /* 0x000af40001c77983 */ /* 0x001f220000300800 */
[----:B--2---:R-:W-:-:S05]  /*1d860*/  IADD3 R221, P2, R221, R14, RZ ;  /* 0x0000000edddd7210 */ /* 0x004fca0007f5e0ff */
[----:B------:R0:W-:Y:S04]  /*1d870*/  STL [R1+0xb34], R221 ;  /* 0x000b34dd01007387 */ /* 0x0001e80000100800 */
[----:B0-----:R-:W2:Y:S01]  /*1d880*/  LDL.LU R221, [R1+0xb18] ;  /* 0x000b180001dd7983 */ /* 0x001ea20000300800 */
[----:B---3--:R-:W-:-:S03]  /*1d890*/  IMAD.X R173, R173, 0x1, R13, P3 ;  /* 0x00000001adad7824 */ /* 0x008fc600018e060d */
[----:B------:R-:W3:Y:S04]  /*1d8a0*/  LDL.LU R122, [R1+0xaec] ;  /* 0x000aec00017a7983 */ /* 0x000ee80000300800 */
[----:B------:R-:W3:Y:S04]  /*1d8b0*/  LDL.LU R21, [R1+0xb10] ;  /* 0x000b100001157983 */ /* 0x000ee80000300800 */
[----:B------:R-:W-:Y:S01]  /*1d8c0*/  STL [R1+0xb58], R173 ;  /* 0x000b58ad01007387 */ /* 0x000fe20000100800 */
[----:B----4-:R-:W-:-:S05]  /*1d8d0*/  IADD3 R197, P3, R197, R14, RZ ;  /* 0x0000000ec5c57210 */ /* 0x010fca0007f7e0ff */
[----:B------:R0:W-:Y:S04]  /*1d8e0*/  STL [R1+0xb2c], R197 ;  /* 0x000b2cc501007387 */ /* 0x0001e80000100800 */
[----:B0-----:R-:W4:Y:S01]  /*1d8f0*/  LDL.LU R197, [R1+0xae4] ;  /* 0x000ae40001c57983 */ /* 0x001f220000300800 */
[----:B------:R-:W-:-:S03]  /*1d900*/  IMAD.X R175, R175, 0x1, R13, P4 ;  /* 0x00000001afaf7824 */ /* 0x000fc600020e060d */
[----:B------:R-:W4:Y:S04]  /*1d910*/  LDL.LU R121, [R1+0xb08] ;  /* 0x000b080001797983 */ /* 0x000f280000300800 */
[----:B------:R-:W4:Y:S04]  /*1d920*/  LDL.LU R110, [R1+0xadc] ;  /* 0x000adc00016e7983 */ /* 0x000f280000300800 */
[----:B------:R0:W-:Y:S04]  /*1d930*/  STL [R1+0xb50], R175 ;  /* 0x000b50af01007387 */ /* 0x0001e80000100800 */
[----:B0-----:R-:W4:Y:S01]  /*1d940*/  LDL.LU R175, [R1+0xb00] ;  /* 0x000b000001af7983 */ /* 0x001f220000300800 */
[----:B------:R-:W-:-:S03]  /*1d950*/  IADD3 R158, P4, R158, R14, RZ ;  /* 0x0000000e9e9e7210 */ /* 0x000fc60007f9e0ff */
[----:B------:R-:W4:Y:S04]  /*1d960*/  LDL.LU R109, [R1+0xad4] ;  /* 0x000ad400016d7983 */ /* 0x000f280000300800 */
[----:B------:R-:W4:Y:S01]  /*1d970*/  LDL.LU R97, [R1+0xaf8] ;  /* 0x000af80001617983 */ /* 0x000f220000300800 */
[----:B------:R-:W-:-:S03]  /*1d980*/  IMAD.X R184, R184, 0x1, R13, P5 ;  /* 0x00000001b8b87824 */ /* 0x000fc600028e060d */
[----:B------:R-:W4:Y:S04]  /*1d990*/  LDL.LU R173, [R1+0xacc] ;  /* 0x000acc0001ad7983 */ /* 0x000f280000300800 */
[----:B------:R0:W-:Y:S01]  /*1d9a0*/  STL [R1+0xb24], R158 ;  /* 0x000b249e01007387 */ /* 0x0001e20000100800 */
[----:B------:R-:W-:-:S03]  /*1d9b0*/  IADD3 R182, P5, R182, R14, RZ ;  /* 0x0000000eb6b67210 */ /* 0x000fc60007fbe0ff */
[----:B0-----:R-:W4:Y:S01]  /*1d9c0*/  LDL.LU R158, [R1+0xaf0] ;  /* 0x000af000019e7983 */ /* 0x001f220000300800 */
        /* <DEDUP_REMOVED lines=13> */
[----:B------:R0:W-:Y:S04]  /*1daa0*/  STL [R1+0xb30], R98 ;  /* 0x000b306201007387 */ /* 0x0001e80000100800 */
[----:B0-----:R-:W4:Y:S04]  /*1dab0*/  LDL.LU R98, [R1+0xac4] ;  /* 0x000ac40001627983 */ /* 0x001f280000300800 */
[----:B------:R0:W-:Y:S01]  /*1dac0*/  STL [R1+0xb04], R22 ;  /* 0x000b041601007387 */ /* 0x0001e20000100800 */
[----:B------:R-:W-:Y:S01]  /*1dad0*/  IMAD.X R133, R133, 0x1, R13, P4 ;  /* 0x0000000185857824 */ /* 0x000fe200020e060d */
[----:B------:R-:W-:-:S02]  /*1dae0*/  IADD3 R134, P3, R134, R14, RZ ;  /* 0x0000000e86867210 */ /* 0x000fc40007f7e0ff */
[----:B0-----:R-:W4:Y:S04]  /*1daf0*/  LDL.LU R22, [R1+0xae8] ;  /* 0x000ae80001167983 */ /* 0x001f280000300800 */
[----:B------:R0:W-:Y:S01]  /*1db00*/  STL [R1+0xb28], R159 ;  /* 0x000b289f01007387 */ /* 0x0001e20000100800 */
[----:B------:R-:W-:-:S03]  /*1db10*/  IADD3 R199, P4, R199, R14, RZ ;  /* 0x0000000ec7c77210 */ /* 0x000fc60007f9e0ff */
[----:B0-----:R-:W4:Y:S04]  /*1db20*/  LDL.LU R159, [R1+0xabc] ;  /* 0x000abc00019f7983 */ /* 0x001f280000300800 */
[----:B------:R0:W-:Y:S04]  /*1db30*/  STL [R1+0xaf4], R199 ;  /* 0x000af4c701007387 */ /* 0x0001e80000100800 */
[----:B------:R-:W-:Y:S04]  /*1db40*/  STL [R1+0xafc], R134 ;  /* 0x000afc8601007387 */ /* 0x000fe80000100800 */
[----:B0-----:R-:W4:Y:S04]  /*1db50*/  LDL.LU R199, [R1+0xae0] ;  /* 0x000ae00001c77983 */ /* 0x001f280000300800 */
[----:B------:R-:W-:Y:S01]  /*1db60*/  STL [R1+0xb20], R133 ;  /* 0x000b208501007387 */ /* 0x000fe20000100800 */
[----:B--2---:R-:W-:Y:S01]  /*1db70*/  IMAD.X R221, R221, 0x1, R13, P5 ;  /* 0x00000001dddd7824 */ /* 0x004fe200028e060d */
[----:B---3--:R-:W-:-:S04]  /*1db80*/  IADD3 R122, P5, R122, R14, RZ ;  /* 0x0000000e7a7a7210 */ /* 0x008fc80007fbe0ff */
[----:B------:R0:W-:Y:S01]  /*1db90*/  STL [R1+0xb18], R221 ;  /* 0x000b18dd01007387 */ /* 0x0001e20000100800 */
[----:B------:R-:W-:-:S03]  /*1dba0*/  IMAD.X R21, R21, 0x1, R13, P6 ;  /* 0x0000000115157824 */ /* 0x000fc600030e060d */
[----:B0-----:R-:W2:Y:S04]  /*1dbb0*/  LDL.LU R221, [R1+0xab4] ;  /* 0x000ab40001dd7983 */ /* 0x001ea80000300800 */
[----:B------:R0:W-:Y:S04]  /*1dbc0*/  STL [R1+0xb10], R21 ;  /* 0x000b101501007387 */ /* 0x0001e80000100800 */
[----:B0-----:R-:W3:Y:S01]  /*1dbd0*/  LDL.LU R21, [R1+0xad8] ;  /* 0x000ad80001157983 */ /* 0x001ee20000300800 */
[----:B----4-:R-:W-:-:S03]  /*1dbe0*/  IADD3 R197, P6, R197, R14, RZ ;  /* 0x0000000ec5c57210 */ /* 0x010fc60007fde0ff */
[----:B------:R-:W-:Y:S01]  /*1dbf0*/  STL [R1+0xaec], R122 ;  /* 0x000aec7a01007387 */ /* 0x000fe20000100800 */
[----:B------:R-:W-:-:S03]  /*1dc00*/  IMAD.X R121, R121, 0x1, R13, P1 ;  /* 0x0000000179797824 */ /* 0x000fc600008e060d */
[----:B------:R0:W-:Y:S01]  /*1dc10*/  STL [R1+0xae4], R197 ;  /* 0x000ae4c501007387 */ /* 0x0001e20000100800 */
[----:B------:R-:W-:-:S03]  /*1dc20*/  IADD3 R110, P1, R110, R14, RZ ;  /* 0x0000000e6e6e7210 */ /* 0x000fc60007f3e0ff */
        /* <DEDUP_REMOVED lines=21> */
[----:B------:R-:W-:-:S03]  /*1dd80*/  IADD3 R98, P4, R98, R14, RZ ;  /* 0x0000000e62627210 */ /* 0x000fc60007f9e0ff */
[----:B-1----:R-:W4:Y:S04]  /*1dd90*/  LDL.LU R173, [R1+0xab0] ;  /* 0x000ab00001ad7983 */ /* 0x002f280000300800 */
[----:B------:R-:W4:Y:S04]  /*1dda0*/  LDL.LU R158, [R1+0xa84] ;  /* 0x000a8400019e7983 */ /* 0x000f280000300800 */
[----:B------:R-:W4:Y:S01]  /*1ddb0*/  LDL.LU R134, [R1+0xaa8] ;  /* 0x000aa80001867983 */ /* 0x000f220000300800 */
[----:B------:R-:W-:-:S03]  /*1ddc0*/  IMAD.X R22, R22, 0x1, R13, P5 ;  /* 0x0000000116167824 */ /* 0x000fc600028e060d */
[----:B------:R-:W-:Y:S04]  /*1ddd0*/  STL [R1+0xac4], R98 ;  /* 0x000ac46201007387 */ /* 0x000fe80000100800 */
[----:B------:R-:W4:Y:S04]  /*1dde0*/  LDL.LU R133, [R1+0xa7c] ;  /* 0x000a7c0001857983 */ /* 0x000f280000300800 */
[----:B------:R-:W-:Y:S01]  /*1ddf0*/  STL [R1+0xae8], R22 ;  /* 0x000ae81601007387 */ /* 0x000fe20000100800 */
[----:B------:R-:W-:-:S05]  /*1de00*/  IADD3 R159, P5, R159, R14, RZ ;  /* 0x0000000e9f9f7210 */ /* 0x000fca0007fbe0ff */
[----:B------:R0:W-:Y:S04]  /*1de10*/  STL [R1+0xabc], R159 ;  /* 0x000abc9f01007387 */ /* 0x0001e80000100800 */
[----:B0-----:R-:W4:Y:S01]  /*1de20*/  LDL.LU R159, [R1+0xaa0] ;  /* 0x000aa000019f7983 */ /* 0x001f220000300800 */
[----:B------:R-:W-:-:S05]  /*1de30*/  IMAD.X R199, R199, 0x1, R13, P6 ;  /* 0x00000001c7c77824 */ /* 0x000fca00030e060d */
[----:B------:R0:W-:Y:S04]  /*1de40*/  STL [R1+0xae0], R199 ;  /* 0x000ae0c701007387 */ /* 0x0001e80000100800 */
[----:B0-----:R-:W4:Y:S04]  /*1de50*/  LDL.LU R199, [R1+0xa74] ;  /* 0x000a740001c77983 */ /* 0x001f280000300800 */
[----:B------:R-:W4:Y:S01]  /*1de60*/  LDL.LU R122, [R1+0xa98] ;  /* 0x000a9800017a7983 */ /* 0x000f220000300800 */
[----:B--2---:R-:W-:-:S05]  /*1de70*/  IADD3 R221, P6, R221, R14, RZ ;  /* 0x0000000edddd7210 */ /* 0x004fca0007fde0ff */
[----:B------:R0:W-:Y:S01]  /*1de80*/  STL [R1+0xab4], R221 ;  /* 0x000ab4dd01007387 */ /* 0x0001e20000100800 */
[----:B---3--:R-:W-:-:S03]  /*1de90*/  IMAD.X R21, R21, 0x1, R13, P1 ;  /* 0x0000000115157824 */ /* 0x008fc600008e060d */
[----:B0-----:R-:W2:Y:S04]  /*1dea0*/  LDL.LU R221, [R1+0xa6c] ;  /* 0x000a6c0001dd7983 */ /* 0x001ea80000300800 */
[----:B------:R-:W3:Y:S04]  /*1deb0*/  LDL.LU R121, [R1+0xa90] ;  /* 0x000a900001797983 */ /* 0x000ee80000300800 */
[----:B------:R-:W3:Y:S04]  /*1dec0*/  LDL.LU R110, [R1+0xa64] ;  /* 0x000a6400016e7983 */ /* 0x000ee80000300800 */
[----:B------:R-:W-:Y:S04]  /*1ded0*/  STL [R1+0xad8], R21 ;  /* 0x000ad81501007387 */ /* 0x000fe80000100800 */
[----:B------:R-:W3:Y:S01]  /*1dee0*/  LDL.LU R109, [R1+0xa88] ;  /* 0x000a8800016d7983 */ /* 0x000ee20000300800 */
[----:B----4-:R-:W-:-:S05]  /*1def0*/  IADD3 R197, P1, R197, R14, RZ ;  /* 0x0000000ec5c57210 */ /* 0x010fca0007f3e0ff */
[----:B------:R0:W-:Y:S04]  /*1df00*/  STL [R1+0xaac], R197 ;  /* 0x000aacc501007387 */ /* 0x0001e80000100800 */
[----:B0-----:R-:W4:Y:S04]  /*1df10*/  LDL.LU R197, [R1+0xa5c] ;  /* 0x000a5c0001c57983 */ /* 0x001f280000300800 */
[----:B------:R-:W4:Y:S01]  /*1df20*/  LDL.LU R98, [R1+0xa80] ;  /* 0x000a800001627983 */ /* 0x000f220000300800 */
[----:B------:R-:W-:-:S03]  /*1df30*/  IMAD.X R175, R175, 0x1, R13, P2 ;  /* 0x00000001afaf7824 */ /* 0x000fc600010e060d */
[----:B------:R-:W4:Y:S04]  /*1df40*/  LDL.LU R22, [R1+0xa54] ;  /* 0x000a540001167983 */ /* 0x000f280000300800 */
        /* <DEDUP_REMOVED lines=17> */
[----:B------:R0:W-:Y:S01]  /*1e060*/  STL [R1+0xa8c], R97 ;  /* 0x000a8c6101007387 */ /* 0x0001e20000100800 */
[----:B------:R-:W-:-:S03]  /*1e070*/  IADD3 R158, P6, R158, R14, RZ ;  /* 0x0000000e9e9e7210 */ /* 0x000fc60007fde0ff */
[----:B0-----:R-:W4:Y:S01]  /*1e080*/  LDL.LU R97, [R1+0xa70] ;  /* 0x000a700001617983 */ /* 0x001f220000300800 */
[----:B------:R-:W-:-:S03]  /*1e090*/  IMAD.X R134, R134, 0x1, R13, P1 ;  /* 0x0000000186867824 */ /* 0x000fc600008e060d */
[----:B------:R0:W-:Y:S04]  /*1e0a0*/  STL [R1+0xab0], R173 ;  /* 0x000ab0ad01007387 */ /* 0x0001e80000100800 */
[----:B0-----:R-:W4:Y:S04]  /*1e0b0*/  LDL.LU R173, [R1+0xa44] ;  /* 0x000a440001ad7983 */ /* 0x001f280000300800 */
[----:B------:R0:W-:Y:S01]  /*1e0c0*/  STL [R1+0xa84], R158 ;  /* 0x000a849e01007387 */ /* 0x0001e20000100800 */
[----:B------:R-:W-:-:S03]  /*1e0d0*/  IADD3 R133, P1, R133, R14, RZ ;  /* 0x0000000e85857210 */ /* 0x000fc60007f3e0ff */
[----:B0-----:R-:W4:Y:S01]  /*1e0e0*/  LDL.LU R158, [R1+0xa68] ;  /* 0x000a6800019e7983 */ /* 0x001f220000300800 */
[----:B------:R-:W-:-:S05]  /*1e0f0*/  IMAD.X R159, R159, 0x1, R13, P2 ;  /* 0x000000019f9f7824 */ /* 0x000fca00010e060d */
[----:B------:R0:W-:Y:S04]  /*1e100*/  STL [R1+0xaa0], R159 ;  /* 0x000aa09f01007387 */ /* 0x0001e80000100800 */
[----:B------:R-:W-:Y:S04]  /*1e110*/  STL [R1+0xaa8], R134 ;  /* 0x000aa88601007387 */ /* 0x000fe80000100800 */
[----:B0-----:R-:W4:Y:S01]  /*1e120*/  LDL.LU R159, [R1+0xa3c] ;  /* 0x000a3c00019f7983 */ /* 0x001f220000300800 */
[----:B------:R-:W-:-:S03]  /*1e130*/  IADD3 R199, P2, R199, R14, RZ ;  /* 0x0000000ec7c77210 */ /* 0x000fc60007f5e0ff */
[----:B------:R-:W-:Y:S04]  /*1e140*/  STL [R1+0xa7c], R133 ;  /* 0x000a7c8501007387 */ /* 0x000fe80000100800 */
[----:B------:R0:W-:Y:S04]  /*1e150*/  STL [R1+0xa74], R199 ;  /* 0x000a74c701007387 */ /* 0x0001e80000100800 */
[----:B0-----:R-:W4:Y:S01]  /*1e160*/  LDL.LU R199, [R1+0xa60] ;  /* 0x000a600001c77983 */ /* 0x001f220000300800 */
[--C-:B------:R-:W-:Y:S01]  /*1e170*/  IMAD.X R122, R122, 0x1, R13.reuse, P3 ;  /* 0x000000017a7a7824 */ /* 0x100fe200018e060d */
[----:B--2---:R-:W-:Y:S01]  /*1e180*/  IADD3 R221, P3, R221, R14, RZ ;  /* 0x0000000edddd7210 */ /* 0x004fe20007f7e0ff */
[----:B---3--:R-:W-:-:S04]  /*1e190*/  IMAD.X R121, R121, 0x1, R13, P4 ;  /* 0x0000000179797824 */ /* 0x008fc800020e060d */
[----:B------:R0:W-:Y:S01]  /*1e1a0*/  STL [R1+0xa6c], R221 ;  /* 0x000a6cdd01007387 */ /* 0x0001e20000100800 */
[----:B------:R-:W-:-:S03]  /*1e1b0*/  IADD3 R110, P4, R110, R14, RZ ;  /* 0x0000000e6e6e7210 */ /* 0x000fc60007f9e0ff */
[----:B0-----:R-:W2:Y:S01]  /*1e1c0*/  LDL.LU R221, [R1+0xa34] ;  /* 0x000a340001dd7983 */ /* 0x001ea20000300800 */
[----:B------:R-:W-:-:S03]  /*1e1d0*/  IMAD.X R109, R109, 0x1, R13, P5 ;  /* 0x000000016d6d7824 */ /* 0x000fc600028e060d */
[----:B------:R-:W-:Y:S04]  /*1e1e0*/  STL [R1+0xa98], R122 ;  /* 0x000a987a01007387 */ /* 0x000fe80000100800 */
[----:B------:R-:W-:Y:S01]  /*1e1f0*/  STL [R1+0xa90], R121 ;  /* 0x000a907901007387 */ /* 0x000fe20000100800 */
[----:B----4-:R-:W-:Y:S01]  /*1e200*/  IADD3 R197, P5, R197, R14, RZ ;  /* 0x0000000ec5c57210 */ /* 0x010fe20007fbe0ff */
[----:B------:R-:W-:-:S04]  /*1e210*/  IMAD.X R98, R98, 0x1, R13, P6 ;  /* 0x0000000162627824 */ /* 0x000fc800030e060d */
[----:B------:R0:W-:Y:S01]  /*1e220*/  STL [R1+0xa5c], R197 ;  /* 0x000a5cc501007387 */ /* 0x0001e20000100800 */
[----:B------:R-:W-:-:S03]  /*1e230*/  IADD3 R22, P6, R22, R14, RZ ;  /* 0x0000000e16167210 */ /* 0x000fc60007fde0ff */
[----:B------:R-:W-:Y:S01]  /*1e240*/  STL [R1+0xa64], R110 ;  /* 0x000a646e01007387 */ /* 0x000fe20000100800 */
[----:B------:R-:W-:-:S03]  /*1e250*/  IMAD.X R21, R21, 0x1, R13, P1 ;  /* 0x0000000115157824 */ /* 0x000fc600008e060d */
[----:B0-----:R-:W3:Y:S04]  /*1e260*/  LDL.LU R197, [R1+0xa58] ;  /* 0x000a580001c57983 */ /* 0x001ee80000300800 */
        /* <DEDUP_REMOVED lines=13> */
[----:B-1----:R-:W4:Y:S01]  /*1e340*/  LDL.LU R21, [R1+0xa38] ;  /* 0x000a380001157983 */ /* 0x002f220000300800 */
[----:B------:R-:W-:-:S03]  /*1e350*/  IMAD.X R97, R97, 0x1, R13, P2 ;  /* 0x0000000161617824 */ /* 0x000fc600010e060d */
[----:B------:R-:W4:Y:S04]  /*1e360*/  LDL.LU R175, [R1+0xa0c] ;  /* 0x000a0c0001af7983 */ /* 0x000f280000300800 */
[----:B------:R-:W4:Y:S04]  /*1e370*/  LDL.LU R145, [R1+0xa30] ;  /* 0x000a300001917983 */ /* 0x000f280000300800 */
[----:B------:R-:W-:Y:S04]  /*1e380*/  STL [R1+0xa70], R97 ;  /* 0x000a706101007387 */ /* 0x000fe80000100800 */
[----:B------:R-:W4:Y:S01]  /*1e390*/  LDL.LU R134, [R1+0xa04] ;  /* 0x000a040001867983 */ /* 0x000f220000300800 */
[----:B------:R-:W-:-:S05]  /*1e3a0*/  IADD3 R173, P2, R173, R14, RZ ;  /* 0x0000000eadad7210 */ /* 0x000fca0007f5e0ff */
[----:B------:R-:W-:Y:S01]  /*1e3b0*/  STL [R1+0xa44], R173 ;  /* 0x000a44ad01007387 */ /* 0x000fe20000100800 */
[----:B------:R-:W-:-:S05]  /*1e3c0*/  IMAD.X R158, R158, 0x1, R13, P3 ;  /* 0x000000019e9e7824 */ /* 0x000fca00018e060d */
[----:B------:R0:W-:Y:S04]  /*1e3d0*/  STL [R1+0xa68], R158 ;  /* 0x000a689e01007387 */ /* 0x0001e80000100800 */
[----:B0-----:R-:W4:Y:S01]  /*1e3e0*/  LDL.LU R158, [R1+0xa28] ;  /* 0x000a2800019e7983 */ /* 0x001f220000300800 */
[----:B------:R-:W-:-:S05]  /*1e3f0*/  IADD3 R159, P3, R159, R14, RZ ;  /* 0x0000000e9f9f7210 */ /* 0x000fca0007f7e0ff */
[----:B------:R0:W-:Y:S04]  /*1e400*/  STL [R1+0xa3c], R159 ;  /* 0x000a3c9f01007387 */ /* 0x0001e80000100800 */
[----:B0-----:R-:W4:Y:S01]  /*1e410*/  LDL.LU R159, [R1+0x9fc] ;  /* 0x0009fc00019f7983 */ /* 0x001f220000300800 */
[----:B------:R-:W-:-:S03]  /*1e420*/  IMAD.X R199, R199, 0x1, R13, P4 ;  /* 0x00000001c7c77824 */ /* 0x000fc600020e060d */
[----:B------:R-:W4:Y:S04]  /*1e430*/  LDL.LU R133, [R1+0xa20] ;  /* 0x000a200001857983 */ /* 0x000f280000300800 */
[----:B------:R0:W-:Y:S04]  /*1e440*/  STL [R1+0xa60], R199 ;  /* 0x000a60c701007387 */ /* 0x0001e80000100800 */
[----:B0-----:R-:W4:Y:S04]  /*1e450*/  LDL.LU R199, [R1+0x9f4] ;  /* 0x0009f40001c77983 */ /* 0x001f280000300800 */
[----:B------:R-:W4:Y:S04]  /*1e460*/  LDL.LU R122, [R1+0xa18] ;  /* 0x000a1800017a7983 */ /* 0x000f280000300800 */
[----:B------:R-:W4:Y:S04]  /*1e470*/  LDL.LU R121, [R1+0x9ec] ;  /* 0x0009ec0001797983 */ /* 0x000f280000300800 */
[----:B------:R-:W4:Y:S01]  /*1e480*/  LDL.LU R110, [R1+0xa10] ;  /* 0x000a1000016e7983 */ /* 0x000f220000300800 */
[----:B--2---:R-:W-:-:S05]  /*1e490*/  IADD3 R221, P4, R221, R14, RZ ;  /* 0x0000000edddd7210 */ /* 0x004fca0007f9e0ff */
[----:B------:R0:W-:Y:S04]  /*1e4a0*/  STL [R1+0xa34], R221 ;  /* 0x000a34dd01007387 */ /* 0x0001e80000100800 */
[----:B------:R-:W2:Y:S04]  /*1e4b0*/  LDL.LU R109, [R1+0x9e4] ;  /* 0x0009e400016d7983 */ /* 0x000ea80000300800 */
[----:B0-----:R-:W2:Y:S04]  /*1e4c0*/  LDL.LU R221, [R1+0xa08] ;  /* 0x000a080001dd7983 */ /* 0x001ea80000300800 */
[----:B------:R-:W2:Y:S04]  /*1e4d0*/  LDL.LU R98, [R1+0x9dc] ;  /* 0x0009dc0001627983 */ /* 0x000ea80000300800 */
[----:B------:R-:W2:Y:S04]  /*1e4e0*/  LDL.LU R97, [R1+0xa00] ;  /* 0x000a000001617983 */ /* 0x000ea80000300800 */
[----:B------:R-:W2:Y:S01]  /*1e4f0*/  LDL.LU R173, [R1+0x9d4] ;  /* 0x0009d40001ad7983 */ /* 0x000ea20000300800 */
[----:B---3--:R-:W-:-:S05]  /*1e500*/  IMAD.X R197, R197, 0x1, R13, P5 ;  /* 0x00000001c5c57824 */ /* 0x008fca00028e060d */
[----:B------:R0:W-:Y:S01]  /*1e510*/  STL [R1+0xa58], R197 ;  /* 0x000a58c501007387 */ /* 0x0001e20000100800 */
[----:B----4-:R-:W-:-:S03]  /*1e520*/  IADD3 R192, P5, R192, R14, RZ ;  /* 0x0000000ec0c07210 */ /* 0x010fc60007fbe0ff */
[----:B0-----:R-:W3:Y:S01]  /*1e530*/  LDL.LU R197, [R1+0x9f8] ;  /* 0x0009f80001c57983 */ /* 0x001ee20000300800 */
        /* <DEDUP_REMOVED lines=14> */
[-C--:B------:R-:W-:Y:S01]  /*1e620*/  IADD3 R175, P3, R175, R14.reuse, RZ ;  /* 0x0000000eafaf7210 */ /* 0x080fe20007f7e0ff */
[----:B------:R-:W-:Y:S02]  /*1e630*/  IMAD.X R145, R145, 0x1, R13, P4 ;  /* 0x0000000191917824 */ /* 0x000fe400020e060d */
[----:B0-----:R-:W4:Y:S04]  /*1e640*/  LDL.LU R22, [R1+0x9cc] ;  /* 0x0009cc0001167983 */ /* 0x001f280000300800 */
[----:B------:R0:W-:Y:S01]  /*1e650*/  STL [R1+0xa38], R21 ;  /* 0x000a381501007387 */ /* 0x0001e20000100800 */
[----:B------:R-:W-:-:S03]  /*1e660*/  IADD3 R134, P4, R134, R14, RZ ;  /* 0x0000000e86867210 */ /* 0x000fc60007f9e0ff */
[----:B0-----:R-:W4:Y:S04]  /*1e670*/  LDL.LU R21, [R1+0x9f0] ;  /* 0x0009f00001157983 */ /* 0x001f280000300800 */
[----:B------:R0:W-:Y:S04]  /*1e680*/  STL [R1+0xa0c], R175 ;  /* 0x000a0caf01007387 */ /* 0x0001e80000100800 */
[----:B0-----:R-:W4:Y:S01]  /*1e690*/  LDL.LU R175, [R1+0x9c4] ;  /* 0x0009c40001af7983 */ /* 0x001f220000300800 */
[----:B------:R-:W-:-:S05]  /*1e6a0*/  IMAD.X R158, R158, 0x1, R13, P5 ;  /* 0x000000019e9e7824 */ /* 0x000fca00028e060d */
[----:B------:R0:W-:Y:S04]  /*1e6b0*/  STL [R1+0xa28], R158 ;  /* 0x000a289e01007387 */ /* 0x0001e80000100800 */
[----:B------:R-:W-:Y:S04]  /*1e6c0*/  STL [R1+0xa30], R145 ;  /* 0x000a309101007387 */ /* 0x000fe80000100800 */
[----:B0-----:R-:W4:Y:S01]  /*1e6d0*/  LDL.LU R158, [R1+0x9e8] ;  /* 0x0009e800019e7983 */ /* 0x001f220000300800 */
[----:B------:R-:W-:-:S03]  /*1e6e0*/  IADD3 R159, P5, R159, R14, RZ ;  /* 0x0000000e9f9f7210 */ /* 0x000fc60007fbe0ff */
[----:B------:R-:W-:Y:S04]  /*1e6f0*/  STL [R1+0xa04], R134 ;  /* 0x000a048601007387 */ /* 0x000fe80000100800 */
[----:B------:R0:W-:Y:S01]  /*1e700*/  STL [R1+0x9fc], R159 ;  /* 0x0009fc9f01007387 */ /* 0x0001e20000100800 */
[----:B------:R-:W-:-:S03]  /*1e710*/  IMAD.X R133, R133, 0x1, R13, P6 ;  /* 0x0000000185857824 */ /* 0x000fc600030e060d */
[----:B0-----:R-:W4:Y:S01]  /*1e720*/  LDL.LU R159, [R1+0x9bc] ;  /* 0x0009bc00019f7983 */ /* 0x001f220000300800 */
[----:B------:R-:W-:-:S05]  /*1e730*/  IADD3 R199, P6, R199, R14, RZ ;  /* 0x0000000ec7c77210 */ /* 0x000fca0007fde0ff */
[----:B------:R0:W-:Y:S04]  /*1e740*/  STL [R1+0x9f4], R199 ;  /* 0x0009f4c701007387 */ /* 0x0001e80000100800 */
[----:B0-----:R-:W4:Y:S01]  /*1e750*/  LDL.LU R199, [R1+0x9e0] ;  /* 0x0009e00001c77983 */ /* 0x001f220000300800 */
[--C-:B------:R-:W-:Y:S01]  /*1e760*/  IMAD.X R122, R122, 0x1, R13.reuse, P1 ;  /* 0x000000017a7a7824 */ /* 0x100fe200008e060d */
[-C--:B------:R-:W-:Y:S01]  /*1e770*/  IADD3 R121, P1, R121, R14.reuse, RZ ;  /* 0x0000000e79797210 */ /* 0x080fe20007f3e0ff */
[--C-:B------:R-:W-:Y:S01]  /*1e780*/  IMAD.X R110, R110, 0x1, R13.reuse, P2 ;  /* 0x000000016e6e7824 */ /* 0x100fe200010e060d */
[----:B------:R-:W-:Y:S04]  /*1e790*/  STL [R1+0xa20], R133 ;  /* 0x000a208501007387 */ /* 0x000fe80000100800 */
[----:B------:R-:W-:Y:S04]  /*1e7a0*/  STL [R1+0xa18], R122 ;  /* 0x000a187a01007387 */ /* 0x000fe80000100800 */
[----:B------:R-:W-:Y:S01]  /*1e7b0*/  STL [R1+0x9ec], R121 ;  /* 0x0009ec7901007387 */ /* 0x000fe20000100800 */
[-C--:B--2---:R-:W-:Y:S01]  /*1e7c0*/  IADD3 R109, P2, R109, R14.reuse, RZ ;  /* 0x0000000e6d6d7210 */ /* 0x084fe20007f5e0ff */
[----:B------:R-:W-:Y:S01]  /*1e7d0*/  IMAD.X R221, R221, 0x1, R13, P3 ;  /* 0x00000001dddd7824 */ /* 0x000fe200018e060d */
[----:B------:R-:W-:-:S04]  /*1e7e0*/  IADD3 R98, P3, R98, R14, RZ ;  /* 0x0000000e62627210 */ /* 0x000fc80007f7e0ff */
[----:B------:R0:W-:Y:S01]  /*1e7f0*/  STL [R1+0xa08], R221 ;  /* 0x000a08dd01007387 */ /* 0x0001e20000100800 */
[----:B------:R-:W-:-:S03]  /*1e800*/  IMAD.X R97, R97, 0x1, R13, P4 ;  /* 0x0000000161617824 */ /* 0x000fc600020e060d */
[----:B------:R-:W-:Y:S01]  /*1e810*/  STL [R1+0xa10], R110 ;  /* 0x000a106e01007387 */ /* 0x000fe20000100800 */
[----:B------:R-:W-:-:S03]  /*1e820*/  IADD3 R173, P4, R173, R14, RZ ;  /* 0x0000000eadad7210 */ /* 0x000fc60007f9e0ff */
[----:B0-----:R-:W2:Y:S04]  /*1e830*/  LDL.LU R221, [R1+0x9b4] ;  /* 0x0009b40001dd7983 */ /* 0x001ea80000300800 */
[----:B------:R-:W-:Y:S04]  /*1e840*/  STL [R1+0x9e4], R109 ;  /* 0x0009e46d01007387 */ /* 0x000fe80000100800 */
[----:B------:R-:W-:Y:S04]  /*1e850*/  STL [R1+0x9dc], R98 ;  /* 0x0009dc6201007387 */ /* 0x000fe80000100800 */
[----:B------:R-:W2:Y:S04]  /*1e860*/  LDL.LU R192, [R1+0x9d8] ;  /* 0x0009d80001c07983 */ /* 0x000ea80000300800 */
[----:B------:R0:W-:Y:S01]  /*1e870*/  STL [R1+0xa00], R97 ;  /* 0x000a006101007387 */ /* 0x0001e20000100800 */
[----:B---3--:R-:W-:-:S03]  /*1e880*/  IMAD.X R197, R197, 0x1, R13, P5 ;  /* 0x00000001c5c57824 */ /* 0x008fc600028e060d */
[----:B------:R-:W3:Y:S04]  /*1e890*/  LDL.LU R184, [R1+0x9ac] ;  /* 0x0009ac0001b87983 */ /* 0x000ee80000300800 */
[----:B------:R1:W-:Y:S04]  /*1e8a0*/  STL [R1+0x9d4], R173 ;  /* 0x0009d4ad01007387 */ /* 0x0003e80000100800 */
[----:B------:R-:W3:Y:S04]  /*1e8b0*/  LDL.LU R182, [R1+0x9d0] ;  /* 0x0009d00001b67983 */ /* 0x000ee80000300800 */
[----:B------:R1:W-:Y:S04]  /*1e8c0*/  STL [R1+0x9f8], R197 ;  /* 0x0009f8c501007387 */ /* 0x0003e80000100800 */
[----:B------:R-:W3:Y:S04]  /*1e8d0*/  LDL.LU R162, [R1+0x9a4] ;  /* 0x0009a40001a27983 */ /* 0x000ee80000300800 */
[----:B------:R-:W3:Y:S04]  /*1e8e0*/  LDL.LU R160, [R1+0x9c8] ;  /* 0x0009c80001a07983 */ /* 0x000ee80000300800 */
[----:B------:R-:W3:Y:S04]  /*1e8f0*/  LDL.LU R146, [R1+0x99c] ;  /* 0x00099c0001927983 */ /* 0x000ee80000300800 */
[----:B0-----:R-:W3:Y:S04]  /*1e900*/  LDL.LU R97, [R1+0x9c0] ;  /* 0x0009c00001617983 */ /* 0x001ee80000300800 */
[----:B-1----:R-:W3:Y:S04]  /*1e910*/  LDL.LU R173, [R1+0x994] ;  /* 0x0009940001ad7983 */ /* 0x002ee80000300800 */
[----:B------:R-:W3:Y:S04]  /*1e920*/  LDL.LU R197, [R1+0x9b8] ;  /* 0x0009b80001c57983 */ /* 0x000ee80000300800 */
[----:B------:R-:W3:Y:S01]  /*1e930*/  LDL.LU R145, [R1+0x98c] ;  /* 0x00098c0001917983 */ /* 0x000ee20000300800 */
[----:B----4-:R-:W-:-:S05]  /*1e940*/  IADD3 R22, P5, R22, R14, RZ ;  /* 0x0000000e16167210 */ /* 0x010fca0007fbe0ff */
[----:B------:R-:W-:Y:S04]  /*1e950*/  STL [R1+0x9cc], R22 ;  /* 0x0009cc1601007387 */ /* 0x000fe80000100800 */
[----:B------:R-:W4:Y:S01]  /*1e960*/  LDL.LU R134, [R1+0x9b0] ;  /* 0x0009b00001867983 */ /* 0x000f220000300800 */
[----:B------:R-:W-:-:S05]  /*1e970*/  IMAD.X R21, R21, 0x1, R13, P6 ;  /* 0x0000000115157824 */ /* 0x000fca00030e060d */
[----:B------:R-:W-:Y:S01]  /*1e980*/  STL [R1+0x9f0], R21 ;  /* 0x0009f01501007387 */ /* 0x000fe20000100800 */
[----:B------:R-:W-:-:S05]  /*1e990*/  IADD3 R175, P6, R175, R14, RZ ;  /* 0x0000000eafaf7210 */ /* 0x000fca0007fde0ff */
[----:B------:R0:W-:Y:S04]  /*1e9a0*/  STL [R1+0x9c4], R175 ;  /* 0x0009c4af01007387 */ /* 0x0001e80000100800 */
[----:B0-----:R-:W4:Y:S01]  /*1e9b0*/  LDL.LU R175, [R1+0x984] ;  /* 0x0009840001af7983 */ /* 0x001f220000300800 */
[----:B------:R-:W-:-:S05]  /*1e9c0*/  IMAD.X R158, R158, 0x1, R13, P1 ;  /* 0x000000019e9e7824 */ /* 0x000fca00008e060d */
[----:B------:R0:W-:Y:S04]  /*1e9d0*/  STL [R1+0x9e8], R158 ;  /* 0x0009e89e01007387 */ /* 0x0001e80000100800 */
[----:B0-----:R-:W4:Y:S01]  /*1e9e0*/  LDL.LU R158, [R1+0x9a8] ;  /* 0x0009a800019e7983 */ /* 0x001f220000300800 */
[----:B------:R-:W-:-:S03]  /*1e9f0*/  IADD3 R159, P1, R159, R14, RZ ;  /* 0x0000000e9f9f7210 */ /* 0x000fc60007f3e0ff */
[----:B------:R-:W4:Y:S04]  /*1ea00*/  LDL.LU R133, [R1+0x97c] ;  /* 0x00097c0001857983 */ /* 0x000f280000300800 */
[----:B------:R0:W-:Y:S04]  /*1ea10*/  STL [R1+0x9bc], R159 ;  /* 0x0009bc9f01007387 */ /* 0x0001e80000100800 */
[----:B0-----:R-:W4:Y:S01]  /*1ea20*/  LDL.LU R159, [R1+0x9a0] ;  /* 0x0009a000019f7983 */ /* 0x001f220000300800 */
[----:B------:R-:W-:-:S03]  /*1ea30*/  IMAD.X R199, R199, 0x1, R13, P2 ;  /* 0x00000001c7c77824 */ /* 0x000fc600010e060d */
[----:B------:R-:W4:Y:S04]  /*1ea40*/  LDL.LU R122, [R1+0x974] ;  /* 0x00097400017a7983 */ /* 0x000f280000300800 */
[----:B------:R-:W4:Y:S04]  /*1ea50*/  LDL.LU R121, [R1+0x998] ;  /* 0x0009980001797983 */ /* 0x000f280000300800 */
[----:B------:R-:W4:Y:S04]  /*1ea60*/  LDL.LU R110, [R1+0x96c] ;  /* 0x00096c00016e7983 */ /* 0x000f280000300800 */
[----:B------:R0:W-:Y:S04]  /*1ea70*/  STL [R1+0x9e0], R199 ;  /* 0x0009e0c701007387 */ /* 0x0001e80000100800 */
[----:B------:R-:W4:Y:S04]  /*1ea80*/  LDL.LU R109, [R1+0x990] ;  /* 0x00099000016d7983 */ /* 0x000f280000300800 */
[----:B0-----:R-:W4:Y:S04]  /*1ea90*/  LDL.LU R199, [R1+0x964] ;  /* 0x0009640001c77983 */ /* 0x001f280000300800 */
[----:B------:R-:W4:Y:S04]  /*1eaa0*/  LDL.LU R98, [R1+0x988] ;  /* 0x0009880001627983 */ /* 0x000f280000300800 */
[----:B------:R-:W4:Y:S04]  /*1eab0*/  LDL.LU R22, [R1+0x95c] ;  /* 0x00095c0001167983 */ /* 0x000f280000300800 */
[----:B------:R-:W4:Y:S01]  /*1eac0*/  LDL.LU R21, [R1+0x980] ;  /* 0x0009800001157983 */ /* 0x000f220000300800 */
[----:B--2---:R-:W-:-:S05]  /*1ead0*/  IADD3 R221, P2, R221, R14, RZ ;  /* 0x0000000edddd7210 */ /* 0x004fca0007f5e0ff */
[----:B------:R0:W-:Y:S01]  /*1eae0*/  STL [R1+0x9b4], R221 ;  /* 0x0009b4dd01007387 */ /* 0x0001e20000100800 */
[----:B------:R-:W-:-:S03]  /*1eaf0*/  IMAD.X R192, R192, 0x1, R13, P3 ;  /* 0x00000001c0c07824 */ /* 0x000fc600018e060d */
[----:B0-----:R-:W2:Y:S01]  /*1eb00*/  LDL.LU R221, [R1+0x954] ;  /* 0x0009540001dd7983 */ /* 0x001ea20000300800 */
[----:B---3--:R-:W-:-:S03]  /*1eb10*/  IADD3 R184, P3, R184, R14, RZ ;  /* 0x0000000eb8b87210 */ /* 0x008fc60007f7e0ff */
        /* <DEDUP_REMOVED lines=15> */
[----:B0-----:R-:W3:Y:S04]  /*1ec10*/  LDL.LU R97, [R1+0x978] ;  /* 0x0009780001617983 */ /* 0x001ee80000300800 */
[----:B------:R0:W-:Y:S01]  /*1ec20*/  STL [R1+0x994], R173 ;  /* 0x000994ad01007387 */ /* 0x0001e20000100800 */
[----:B----4-:R-:W-:-:S03]  /*1ec30*/  IMAD.X R134, R134, 0x1, R13, P2 ;  /* 0x0000000186867824 */ /* 0x010fc600010e060d */
[----:B0-----:R-:W4:Y:S04]  /*1ec40*/  LDL.LU R173, [R1+0x94c] ;  /* 0x00094c0001ad7983 */ /* 0x001f280000300800 */
[----:B------:R0:W-:Y:S04]  /*1ec50*/  STL [R1+0x9b8], R197 ;  /* 0x0009b8c501007387 */ /* 0x0001e80000100800 */
[----:B0-----:R-:W4:Y:S01]  /*1ec60*/  LDL.LU R197, [R1+0x970] ;  /* 0x0009700001c57983 */ /* 0x001f220000300800 */
[----:B------:R-:W-:-:S05]  /*1ec70*/  IADD3 R175, P2, R175, R14, RZ ;  /* 0x0000000eafaf7210 */ /* 0x000fca0007f5e0ff */
[----:B------:R0:W-:Y:S04]  /*1ec80*/  STL [R1+0x984], R175 ;  /* 0x000984af01007387 */ /* 0x0001e80000100800 */
[----:B------:R-:W-:Y:S04]  /*1ec90*/  STL [R1+0x98c], R145 ;  /* 0x00098c9101007387 */ /* 0x000fe80000100800 */
[----:B0-----:R-:W4:Y:S01]  /*1eca0*/  LDL.LU R175, [R1+0x944] ;  /* 0x0009440001af7983 */ /* 0x001f220000300800 */
[----:B------:R-:W-:-:S03]  /*1ecb0*/  IMAD.X R158, R158, 0x1, R13, P3 ;  /* 0x000000019e9e7824 */ /* 0x000fc600018e060d */
[----:B------:R-:W-:Y:S04]  /*1ecc0*/  STL [R1+0x9b0], R134 ;  /* 0x0009b08601007387 */ /* 0x000fe80000100800 */
[----:B------:R0:W-:Y:S01]  /*1ecd0*/  STL [R1+0x9a8], R158 ;  /* 0x0009a89e01007387 */ /* 0x0001e20000100800 */
[----:B------:R-:W-:-:S03]  /*1ece0*/  IADD3 R133, P3, R133, R14, RZ ;  /* 0x0000000e85857210 */ /* 0x000fc60007f7e0ff */
[----:B0-----:R-:W4:Y:S01]  /*1ecf0*/  LDL.LU R158, [R1+0x968] ;  /* 0x00096800019e7983 */ /* 0x001f220000300800 */
[----:B------:R-:W-:-:S05]  /*1ed00*/  IMAD.X R159, R159, 0x1, R13, P4 ;  /* 0x000000019f9f7824 */ /* 0x000fca00020e060d */
[----:B------:R0:W-:Y:S01]  /*1ed10*/  STL [R1+0x9a0], R159 ;  /* 0x0009a09f01007387 */ /* 0x0001e20000100800 */
[-C--:B------:R-:W-:Y:S01]  /*1ed20*/  IADD3 R122, P4, R122, R14.reuse, RZ ;  /* 0x0000000e7a7a7210 */ /* 0x080fe20007f9e0ff */
[--C-:B------:R-:W-:Y:S02]  /*1ed30*/  IMAD.X R121, R121, 0x1, R13.reuse, P5 ;  /* 0x0000000179797824 */ /* 0x100fe400028e060d */
[----:B0-----:R-:W4:Y:S01]  /*1ed40*/  LDL.LU R159, [R1+0x93c] ;  /* 0x00093c00019f7983 */ /* 0x001f220000300800 */
[-C--:B------:R-:W-:Y:S01]  /*1ed50*/  IADD3 R110, P5, R110, R14.reuse, RZ ;  /* 0x0000000e6e6e7210 */ /* 0x080fe20007fbe0ff */
[----:B------:R-:W-:Y:S02]  /*1ed60*/  IMAD.X R109, R109, 0x1, R13, P6 ;  /* 0x000000016d6d7824 */ /* 0x000fe400030e060d */
[----:B------:R-:W-:Y:S01]  /*1ed70*/  STL [R1+0x97c], R133 ;  /* 0x00097c8501007387 */ /* 0x000fe20000100800 */
[----:B------:R-:W-:-:S03]  /*1ed80*/  IADD3 R199, P6, R199, R14, RZ ;  /* 0x0000000ec7c77210 */ /* 0x000fc60007fde0ff */
[----:B------:R-:W-:Y:S04]  /*1ed90*/  STL [R1+0x974], R122 ;  /* 0x0009747a01007387 */ /* 0x000fe80000100800 */
[----:B------:R-:W-:Y:S04]  /*1eda0*/  STL [R1+0x998], R121 ;  /* 0x0009987901007387 */ /* 0x000fe80000100800 */
[----:B------:R0:W-:Y:S04]  /*1edb0*/  STL [R1+0x964], R199 ;  /* 0x000964c701007387 */ /* 0x0001e80000100800 */
[----:B------:R-:W-:Y:S04]  /*1edc0*/  STL [R1+0x96c], R110 ;  /* 0x00096c6e01007387 */ /* 0x000fe80000100800 */
[----:B0-----:R-:W4:Y:S01]  /*1edd0*/  LDL.LU R199, [R1+0x960] ;  /* 0x0009600001c77983 */ /* 0x001f220000300800 */
[--C-:B------:R-:W-:Y:S01]  /*1ede0*/  IMAD.X R98, R98, 0x1, R13.reuse, P1 ;  /* 0x0000000162627824 */ /* 0x100fe200008e060d */
[-C--:B------:R-:W-:Y:S01]  /*1edf0*/  IADD3 R22, P1, R22, R14.reuse, RZ ;  /* 0x0000000e16167210 */ /* 0x080fe20007f3e0ff */
[----:B------:R-:W-:Y:S01]  /*1ee00*/  IMAD.X R21, R21, 0x1, R13, P2 ;  /* 0x0000000115157824 */ /* 0x000fe200010e060d */
[----:B------:R-:W-:Y:S04]  /*1ee10*/  STL [R1+0x990], R109 ;  /* 0x0009906d01007387 */ /* 0x000fe80000100800 */
[----:B------:R-:W-:Y:S04]  /*1ee20*/  STL [R1+0x988], R98 ;  /* 0x0009886201007387 */ /* 0x000fe80000100800 */
[----:B------:R-:W4:Y:S04]  /*1ee30*/  LDL.LU R192, [R1+0x934] ;  /* 0x0009340001c07983 */ /* 0x000f280000300800 */
[----:B------:R0:W-:Y:S04]  /*1ee40*/  STL [R1+0x95c], R22 ;  /* 0x00095c1601007387 */ /* 0x0001e80000100800 */
[----:B------:R-:W4:Y:S04]  /*1ee50*/  LDL.LU R184, [R1+0x958] ;  /* 0x0009580001b87983 */ /* 0x000f280000300800 */
[----:B------:R1:W-:Y:S04]  /*1ee60*/  STL [R1+0x980], R21 ;  /* 0x0009801501007387 */ /* 0x0003e80000100800 */
[----:B------:R-:W4:Y:S01]  /*1ee70*/  LDL.LU R182, [R1+0x92c] ;  /* 0x00092c0001b67983 */ /* 0x000f220000300800 */
[----:B--2---:R-:W-:-:S05]  /*1ee80*/  IADD3 R221, P2, R221, R14, RZ ;  /* 0x0000000edddd7210 */ /* 0x004fca0007f5e0ff */
[----:B------:R2:W-:Y:S04]  /*1ee90*/  STL [R1+0x954], R221 ;  /* 0x000954dd01007387 */ /* 0x0005e80000100800 */
[----:B------:R-:W4:Y:S04]  /*1eea0*/  LDL.LU R162, [R1+0x950] ;  /* 0x0009500001a27983 */ /* 0x000f280000300800 */
[----:B------:R-:W4:Y:S04]  /*1eeb0*/  LDL.LU R160, [R1+0x924] ;  /* 0x0009240001a07983 */ /* 0x000f280000300800 */
[----:B------:R-:W4:Y:S04]  /*1eec0*/  LDL.LU R146, [R1+0x948] ;  /* 0x0009480001927983 */ /* 0x000f280000300800 */
[----:B0-----:R-:W4:Y:S04]  /*1eed0*/  LDL.LU R22, [R1+0x91c] ;  /* 0x00091c0001167983 */ /* 0x001f280000300800 */
[----:B-1----:R-:W4:Y:S04]  /*1eee0*/  LDL.LU R21, [R1+0x940] ;  /* 0x0009400001157983 */ /* 0x002f280000300800 */
[----:B--2---:R-:W2:Y:S04]  /*1eef0*/  LDL.LU R221, [R1+0x914] ;  /* 0x0009140001dd7983 */ /* 0x004ea80000300800 */
[----:B------:R-:W2:Y:S01]  /*1ef00*/  LDL.LU R145, [R1+0x938] ;  /* 0x0009380001917983 */ /* 0x000ea20000300800 */
[----:B---3--:R-:W-:-:S05]  /*1ef10*/  IMAD.X R97, R97, 0x1, R13, P3 ;  /* 0x0000000161617824 */ /* 0x008fca00018e060d */
[----:B------:R-:W-:Y:S04]  /*1ef20*/  STL [R1+0x978], R97 ;  /* 0x0009786101007387 */ /* 0x000fe80000100800 */
[----:B------:R-:W3:Y:S01]  /*1ef30*/  LDL.LU R134, [R1+0x90c] ;  /* 0x00090c0001867983 */ /* 0x000ee20000300800 */
[----:B----4-:R-:W-:-:S05]  /*1ef40*/  IADD3 R173, P3, R173, R14, RZ ;  /* 0x0000000eadad7210 */ /* 0x010fca0007f7e0ff */
[----:B------:R-:W-:Y:S01]  /*1ef50*/  STL [R1+0x94c], R173 ;  /* 0x00094cad01007387 */ /* 0x000fe20000100800 */
[----:B------:R-:W-:-:S05]  /*1ef60*/  IMAD.X R197, R197, 0x1, R13, P4 ;  /* 0x00000001c5c57824 */ /* 0x000fca00020e060d */
[----:B------:R0:W-:Y:S04]  /*1ef70*/  STL [R1+0x970], R197 ;  /* 0x000970c501007387 */ /* 0x0001e80000100800 */
[----:B0-----:R-:W4:Y:S04]  /*1ef80*/  LDL.LU R197, [R1+0x930] ;  /* 0x0009300001c57983 */ /* 0x001f280000300800 */
[----:B------:R-:W4:Y:S04]  /*1ef90*/  LDL.LU R173, [R1+0x904] ;  /* 0x0009040001ad7983 */ /* 0x000f280000300800 */
[----:B------:R-:W4:Y:S01]  /*1efa0*/  LDL.LU R133, [R1+0x928] ;  /* 0x0009280001857983 */ /* 0x000f220000300800 */
[----:B------:R-:W-:-:S05]  /*1efb0*/  IADD3 R175, P4, R175, R14, RZ ;  /* 0x0000000eafaf7210 */ /* 0x000fca0007f9e0ff */
[----:B------:R-:W-:Y:S01]  /*1efc0*/  STL [R1+0x944], R175 ;  /* 0x000944af01007387 */ /* 0x000fe20000100800 */
[----:B------:R-:W-:-:S05]  /*1efd0*/  IMAD.X R158, R158, 0x1, R13, P5 ;  /* 0x000000019e9e7824 */ /* 0x000fca00028e060d */
[----:B------:R0:W-:Y:S04]  /*1efe0*/  STL [R1+0x968], R158 ;  /* 0x0009689e01007387 */ /* 0x0001e80000100800 */
[----:B0-----:R-:W4:Y:S01]  /*1eff0*/  LDL.LU R158, [R1+0x8fc] ;  /* 0x0008fc00019e7983 */ /* 0x001f220000300800 */
[----:B------:R-:W-:-:S03]  /*1f000*/  IADD3 R159, P5, R159, R14, RZ ;  /* 0x0000000e9f9f7210 */ /* 0x000fc60007fbe0ff */
[----:B------:R-:W4:Y:S04]  /*1f010*/  LDL.LU R122, [R1+0x920] ;  /* 0x00092000017a7983 */ /* 0x000f280000300800 */
[----:B------:R-:W4:Y:S04]  /*1f020*/  LDL.LU R121, [R1+0x8f4] ;  /* 0x0008f40001797983 */ /* 0x000f280000300800 */
[----:B------:R-:W4:Y:S04]  /*1f030*/  LDL.LU R110, [R1+0x918] ;  /* 0x00091800016e7983 */ /* 0x000f280000300800 */
[----:B------:R0:W-:Y:S04]  /*1f040*/  STL [R1+0x93c], R159 ;  /* 0x00093c9f01007387 */ /* 0x0001e80000100800 */
[----:B------:R-:W4:Y:S04]  /*1f050*/  LDL.LU R109, [R1+0x8ec] ;  /* 0x0008ec00016d7983 */ /* 0x000f280000300800 */
[----:B0-----:R-:W4:Y:S04]  /*1f060*/  LDL.LU R159, [R1+0x910] ;  /* 0x00091000019f7983 */ /* 0x001f280000300800 */
[----:B------:R-:W4:Y:S01]  /*1f070*/  LDL.LU R98, [R1+0x8e4] ;  /* 0x0008e40001627983 */ /* 0x000f220000300800 */
[----:B------:R-:W-:-:S03]  /*1f080*/  IMAD.X R199, R199, 0x1, R13, P6 ;  /* 0x00000001c7c77824 */ /* 0x000fc600030e060d */
[----:B------:R-:W4:Y:S04]  /*1f090*/  LDL.LU R97, [R1+0x908] ;  /* 0x0009080001617983 */ /* 0x000f280000300800 */
[----:B------:R-:W4:Y:S04]  /*1f0a0*/  LDL.LU R175, [R1+0x8dc] ;  /* 0x0008dc0001af7983 */ /* 0x000f280000300800 */
[----:B------:R0:W-:Y:S04]  /*1f0b0*/  STL [R1+0x960], R199 ;  /* 0x000960c701007387 */ /* 0x0001e80000100800 */
[----:B0-----:R-:W4:Y:S01]  /*1f0c0*/  LDL.LU R199, [R1+0x900] ;  /* 0x0009000001c77983 */ /* 0x001f220000300800 */
[----:B------:R-:W-:Y:S01]  /*1f0d0*/  IADD3 R192, P6, R192, R14, RZ ;  /* 0x0000000ec0c07210 */ /* 0x000fe20007fde0ff */
[----:B------:R-:W-:-:S04]  /*1f0e0*/  IMAD.X R184, R184, 0x1, R13, P1 ;  /* 0x00000001b8b87824 */ /* 0x000fc800008e060d */
[----:B------:R-:W-:Y:S01]  /*1f0f0*/  STL [R1+0x934], R192 ;  /* 0x000934c001007387 */ /* 0x000fe20000100800 */
[----:B------:R-:W-:-:S03]  /*1f100*/  IADD3 R182, P1, R182, R14, RZ ;  /* 0x0000000eb6b67210 */ /* 0x000fc60007f3e0ff */
[----:B------:R-:W-:Y:S04]  /*1f110*/  STL [R1+0x958], R184 ;  /* 0x000958b801007387 */ /* 0x000fe80000100800 */
[----:B------:R-:W-:Y:S01]  /*1f120*/  STL [R1+0x92c], R182 ;  /* 0x00092cb601007387 */ /* 0x000fe20000100800 */
[----:B------:R-:W-:Y:S01]  /*1f130*/  IMAD.X R162, R162, 0x1, R13, P2 ;  /* 0x00000001a2a27824 */ /* 0x000fe200010e060d */
[----:B------:R-:W-:-:S04]  /*1f140*/  IADD3 R160, P2, R160, R14, RZ ;  /* 0x0000000ea0a07210 */ /* 0x000fc80007f5e0ff */
[----:B------:R-:W-:Y:S01]  /*1f150*/  STL [R1+0x950], R162 ;  /* 0x000950a201007387 */ /* 0x000fe20000100800 */
[----:B------:R-:W-:-:S03]  /*1f160*/  IMAD.X R146, R146, 0x1, R13, P3 ;  /* 0x0000000192927824 */ /* 0x000fc600018e060d */
[----:B------:R-:W-:Y:S01]  /*1f170*/  STL [R1+0x924], R160 ;  /* 0x000924a001007387 */ /* 0x000fe20000100800 */
[----:B------:R-:W-:-:S03]  /*1f180*/  IADD3 R22, P3, R22, R14, RZ ;  /* 0x0000000e16167210 */ /* 0x000fc60007f7e0ff */
[----:B------:R-:W-:Y:S01]  /*1f190*/  STL [R1+0x948], R146 ;  /* 0x0009489201007387 */ /* 0x000fe20000100800 */
[----:B------:R-:W-:-:S03]  /*1f1a0*/  IMAD.X R21, R21, 0x1, R13, P4 ;  /* 0x0000000115157824 */ /* 0x000fc600020e060d */
[----:B------:R0:W-:Y:S01]  /*1f1b0*/  STL [R1+0x91c], R22 ;  /* 0x00091c1601007387 */ /* 0x0001e20000100800 */
[-C--:B--2---:R-:W-:Y:S01]  /*1f1c0*/  IADD3 R221, P4, R221, R14.reuse, RZ ;  /* 0x0000000edddd7210 */ /* 0x084fe20007f9e0ff */
[----:B------:R-:W-:Y:S02]  /*1f1d0*/  IMAD.X R145, R145, 0x1, R13, P5 ;  /* 0x0000000191917824 */ /* 0x000fe400028e060d */
[----:B0-----:R-:W2:Y:S04]  /*1f1e0*/  LDL.LU R22, [R1+0x8d4] ;  /* 0x0008d40001167983 */ /* 0x001ea80000300800 */
[----:B------:R0:W-:Y:S04]  /*1f1f0*/  STL [R1+0x940], R21 ;  /* 0x0009401501007387 */ /* 0x0001e80000100800 */
[----:B0-----:R-:W2:Y:S04]  /*1f200*/  LDL.LU R21, [R1+0x8f8] ;  /* 0x0008f80001157983 */ /* 0x001ea80000300800 */
[----:B------:R0:W-:Y:S01]  /*1f210*/  STL [R1+0x914], R221 ;  /* 0x000914dd01007387 */ /* 0x0001e20000100800 */
[----:B---3--:R-:W-:-:S03]  /*1f220*/  IADD3 R134, P5, R134, R14, RZ ;  /* 0x0000000e86867210 */ /* 0x008fc60007fbe0ff */
[----:B0-----:R-:W3:Y:S01]  /*1f230*/  LDL.LU R221, [R1+0x8cc] ;  /* 0x0008cc0001dd7983 */ /* 0x001ee20000300800 */
[----:B----4-:R-:W-:Y:S01]  /*1f240*/  IMAD.X R197, R197, 0x1, R13, P6 ;  /* 0x00000001c5c57824 */ /* 0x010fe200030e060d */
[----:B------:R-:W-:-:S04]  /*1f250*/  IADD3 R173, P6, R173, R14, RZ ;  /* 0x0000000eadad7210 */ /* 0x000fc80007fde0ff */
[----:B------:R0:W-:Y:S01]  /*1f260*/  STL [R1+0x930], R197 ;  /* 0x000930c501007387 */ /* 0x0001e20000100800 */
[----:B------:R-:W-:-:S03]  /*1f270*/  IMAD.X R133, R133, 0x1, R13, P1 ;  /* 0x0000000185857824 */ /* 0x000fc600008e060d */
[----:B------:R-:W-:Y:S04]  /*1f280*/  STL [R1+0x938], R145 ;  /* 0x0009389101007387 */ /* 0x000fe80000100800 */
[----:B0-----:R-:W4:Y:S04]  /*1f290*/  LDL.LU R197, [R1+0x8f0] ;  /* 0x0008f00001c57983 */ /* 0x001f280000300800 */
[----:B------:R-:W-:Y:S04]  /*1f2a0*/  STL [R1+0x90c], R134 ;  /* 0x00090c8601007387 */ /* 0x000fe80000100800 */
[----:B------:R0:W-:Y:S04]  /*1f2b0*/  STL [R1+0x904], R173 ;  /* 0x000904ad01007387 */ /* 0x0001e80000100800 */
[----:B0-----:R-:W4:Y:S01]  /*1f2c0*/  LDL.LU R173, [R1+0x8c4] ;  /* 0x0008c40001ad7983 */ /* 0x001f220000300800 */
[----:B------:R-:W-:Y:S01]  /*1f2d0*/  IADD3 R158, P1, R158, R14, RZ ;  /* 0x0000000e9e9e7210 */ /* 0x000fe20007f3e0ff */
[----:B------:R-:W-:-:S04]  /*1f2e0*/  IMAD.X R122, R122, 0x1, R13, P2 ;  /* 0x000000017a7a7824 */ /* 0x000fc800010e060d */
[----:B------:R0:W-:Y:S01]  /*1f2f0*/  STL [R1+0x8fc], R158 ;  /* 0x0008fc9e01007387 */ /* 0x0001e20000100800 */
[-C--:B------:R-:W-:Y:S01]  /*1f300*/  IADD3 R121, P2, R121, R14.reuse, RZ ;  /* 0x0000000e79797210 */ /* 0x080fe20007f5e0ff */
[----:B------:R-:W-:Y:S02]  /*1f310*/  IMAD.X R110, R110, 0x1, R13, P3 ;  /* 0x000000016e6e7824 */ /* 0x000fe400018e060d */
[----:B0-----:R-:W4:Y:S04]  /*1f320*/  LDL.LU R158, [R1+0x8e8] ;  /* 0x0008e800019e7983 */ /* 0x001f280000300800 */
[----:B------:R-:W-:Y:S01]  /*1f330*/  STL [R1+0x928], R133 ;  /* 0x0009288501007387 */ /* 0x000fe20000100800 */
[----:B------:R-:W-:-:S03]  /*1f340*/  IADD3 R109, P3, R109, R14, RZ ;  /* 0x0000000e6d6d7210 */ /* 0x000fc60007f7e0ff */
[----:B------:R-:W-:Y:S01]  /*1f350*/  STL [R1+0x920], R122 ;  /* 0x0009207a01007387 */ /* 0x000fe20000100800 */
[----:B------:R-:W-:-:S03]  /*1f360*/  IMAD.X R159, R159, 0x1, R13, P4 ;  /* 0x000000019f9f7824 */ /* 0x000fc600020e060d */
[----:B------:R-:W-:Y:S01]  /*1f370*/  STL [R1+0x8f4], R121 ;  /* 0x0008f47901007387 */ /* 0x000fe20000100800 */
[----:B------:R-:W-:-:S03]  /*1f380*/  IADD3 R98, P4, R98, R14, RZ ;  /* 0x0000000e62627210 */ /* 0x000fc60007f9e0ff */
        /* <DEDUP_REMOVED lines=9> */
[----:B------:R-:W-:Y:S04]  /*1f420*/  STL [R1+0x908], R97 ;  /* 0x0009086101007387 */ /* 0x000fe80000100800 */
[----:B------:R-:W4:Y:S04]  /*1f430*/  LDL.LU R182, [R1+0x8b4] ;  /* 0x0008b40001b67983 */ /* 0x000f280000300800 */
[----:B------:R0:W-:Y:S04]  /*1f440*/  STL [R1+0x8dc], R175 ;  /* 0x0008dcaf01007387 */ /* 0x0001e80000100800 */
[----:B------:R-:W4:Y:S04]  /*1f450*/  LDL.LU R162, [R1+0x8d8] ;  /* 0x0008d80001a27983 */ /* 0x000f280000300800 */
[----:B------:R1:W-:Y:S04]  /*1f460*/  STL [R1+0x900], R199 ;  /* 0x000900c701007387 */ /* 0x0003e80000100800 */
[----:B------:R-:W4:Y:S04]  /*1f470*/  LDL.LU R160, [R1+0x8ac] ;  /* 0x0008ac0001a07983 */ /* 0x000f280000300800 */
[----:B------:R-:W4:Y:S04]  /*1f480*/  LDL.LU R146, [R1+0x8d0] ;  /* 0x0008d00001927983 */ /* 0x000f280000300800 */
[----:B------:R-:W4:Y:S04]  /*1f490*/  LDL.LU R145, [R1+0x8a4] ;  /* 0x0008a40001917983 */ /* 0x000f280000300800 */
[----:B------:R-:W4:Y:S04]  /*1f4a0*/  LDL.LU R134, [R1+0x8c8] ;  /* 0x0008c80001867983 */ /* 0x000f280000300800 */
[----:B0-----:R-:W4:Y:S04]  /*1f4b0*/  LDL.LU R175, [R1+0x89c] ;  /* 0x00089c0001af7983 */ /* 0x001f280000300800 */
[----:B-1----:R-:W4:Y:S04]  /*1f4c0*/  LDL.LU R199, [R1+0x8c0] ;  /* 0x0008c00001c77983 */ /* 0x002f280000300800 */
[----:B------:R-:W4:Y:S01]  /*1f4d0*/  LDL.LU R133, [R1+0x8b8] ;  /* 0x0008b80001857983 */ /* 0x000f220000300800 */
[----:B--2---:R-:W-:-:S05]  /*1f4e0*/  IADD3 R22, P6, R22, R14, RZ ;  /* 0x0000000e16167210 */ /* 0x004fca0007fde0ff */
[----:B------:R-:W-:Y:S04]  /*1f4f0*/  STL [R1+0x8d4], R22 ;  /* 0x0008d41601007387 */ /* 0x000fe80000100800 */
[----:B------:R-:W2:Y:S01]  /*1f500*/  LDL.LU R122, [R1+0x88c] ;  /* 0x00088c00017a7983 */ /* 0x000ea20000300800 */
[----:B------:R-:W-:-:S05]  /*1f510*/  IMAD.X R21, R21, 0x1, R13, P1 ;  /* 0x0000000115157824 */ /* 0x000fca00008e060d */
[----:B------:R-:W-:Y:S01]  /*1f520*/  STL [R1+0x8f8], R21 ;  /* 0x0008f81501007387 */ /* 0x000fe20000100800 */
[----:B---3--:R-:W-:-:S05]  /*1f530*/  IADD3 R221, P1, R221, R14, RZ ;  /* 0x0000000edddd7210 */ /* 0x008fca0007f3e0ff */
[----:B------:R0:W-:Y:S04]  /*1f540*/  STL [R1+0x8cc], R221 ;  /* 0x0008ccdd01007387 */ /* 0x0001e80000100800 */
[----:B0-----:R-:W3:Y:S01]  /*1f550*/  LDL.LU R221, [R1+0x8b0] ;  /* 0x0008b00001dd7983 */ /* 0x001ee20000300800 */
[----:B----4-:R-:W-:-:S05]  /*1f560*/  IMAD.X R197, R197, 0x1, R13, P2 ;  /* 0x00000001c5c57824 */ /* 0x010fca00010e060d */
[----:B------:R0:W-:Y:S04]  /*1f570*/  STL [R1+0x8f0], R197 ;  /* 0x0008f0c501007387 */ /* 0x0001e80000100800 */
[----:B0-----:R-:W4:Y:S01]  /*1f580*/  LDL.LU R197, [R1+0x884] ;  /* 0x0008840001c57983 */ /* 0x001f220000300800 */
[----:B------:R-:W-:-:S03]  /*1f590*/  IADD3 R173, P2, R173, R14, RZ ;  /* 0x0000000eadad7210 */ /* 0x000fc60007f5e0ff */
[----:B------:R-:W4:Y:S04]  /*1f5a0*/  LDL.LU R121, [R1+0x8a8] ;  /* 0x0008a80001797983 */ /* 0x000f280000300800 */
[----:B------:R-:W4:Y:S04]  /*1f5b0*/  LDL.LU R110, [R1+0x87c] ;  /* 0x00087c00016e7983 */ /* 0x000f280000300800 */
[----:B------:R-:W-:Y:S04]  /*1f5c0*/  STL [R1+0x8c4], R173 ;  /* 0x0008c4ad01007387 */ /* 0x000fe80000100800 */
[----:B------:R-:W4:Y:S04]  /*1f5d0*/  LDL.LU R109, [R1+0x874] ;  /* 0x00087400016d7983 */ /* 0x000f280000300800 */
[----:B------:R-:W4:Y:S04]  /*1f5e0*/  LDL.LU R98, [R1+0x898] ;  /* 0x0008980001627983 */ /* 0x000f280000300800 */
[----:B------:R-:W4:Y:S01]  /*1f5f0*/  LDL.LU R97, [R1+0x86c] ;  /* 0x00086c0001617983 */ /* 0x000f220000300800 */
[----:B------:R-:W-:-:S05]  /*1f600*/  IMAD.X R158, R158, 0x1, R13, P3 ;  /* 0x000000019e9e7824 */ /* 0x000fca00018e060d */
[----:B------:R0:W-:Y:S04]  /*1f610*/  STL [R1+0x8e8], R158 ;  /* 0x0008e89e01007387 */ /* 0x0001e80000100800 */
[----:B------:R-:W4:Y:S04]  /*1f620*/  LDL.LU R22, [R1+0x890] ;  /* 0x0008900001167983 */ /* 0x000f280000300800 */
[----:B0-----:R-:W4:Y:S04]  /*1f630*/  LDL.LU R158, [R1+0x864] ;  /* 0x00086400019e7983 */ /* 0x001f280000300800 */
[----:B------:R-:W4:Y:S04]  /*1f640*/  LDL.LU R21, [R1+0x888] ;  /* 0x0008880001157983 */ /* 0x000f280000300800 */
[----:B------:R-:W4:Y:S01]  /*1f650*/  LDL.LU R173, [R1+0x85c] ;  /* 0x00085c0001ad7983 */ /* 0x000f220000300800 */
[----:B------:R-:W-:-:S05]  /*1f660*/  IADD3 R159, P3, R159, R14, RZ ;  /* 0x0000000e9f9f7210 */ /* 0x000fca0007f7e0ff */
        /* <DEDUP_REMOVED lines=11> */
[-C--:B------:R-:W-:Y:S01]  /*1f720*/  IADD3 R145, P6, R145, R14.reuse, RZ ;  /* 0x0000000e91917210 */ /* 0x080fe20007fde0ff */
[----:B------:R-:W-:Y:S02]  /*1f730*/  IMAD.X R134, R134, 0x1, R13, P1 ;  /* 0x0000000186867824 */ /* 0x000fe400008e060d */
[----:B------:R-:W-:Y:S01]  /*1f740*/  STL [R1+0x8d0], R146 ;  /* 0x0008d09201007387 */ /* 0x000fe20000100800 */
[----:B------:R-:W-:-:S03]  /*1f750*/  IADD3 R175, P1, R175, R14, RZ ;  /* 0x0000000eafaf7210 */ /* 0x000fc60007f3e0ff */
[----:B------:R-:W-:Y:S01]  /*1f760*/  STL [R1+0x8a4], R145 ;  /* 0x0008a49101007387 */ /* 0x000fe20000100800 */
[--C-:B------:R-:W-:Y:S01]  /*1f770*/  IMAD.X R199, R199, 0x1, R13.reuse, P2 ;  /* 0x00000001c7c77824 */ /* 0x100fe200010e060d */
[----:B------:R-:W-:Y:S02]  /*1f780*/  IADD3 R12, P2, R12, R14, RZ ;  /* 0x0000000e0c0c7210 */ /* 0x000fe40007f5e0ff */
[----:B------:R0:W-:Y:S04]  /*1f790*/  STL [R1+0x89c], R175 ;  /* 0x00089caf01007387 */ /* 0x0001e80000100800 */
[----:B------:R-:W-:Y:S04]  /*1f7a0*/  STL [R1+0x8c8], R134 ;  /* 0x0008c88601007387 */ /* 0x000fe80000100800 */
[----:B0-----:R-:W4:Y:S04]  /*1f7b0*/  LDL.LU R175, [R1+0x878] ;  /* 0x0008780001af7983 */ /* 0x001f280000300800 */
[----:B------:R0:W-:Y:S04]  /*1f7c0*/  STL [R1+0x894], R12 ;  /* 0x0008940c01007387 */ /* 0x0001e80000100800 */
[----:B------:R1:W-:Y:S04]  /*1f7d0*/  STL [R1+0x8c0], R199 ;  /* 0x0008c0c701007387 */ /* 0x0003e80000100800 */
[----:B0-----:R-:W4:Y:S01]  /*1f7e0*/  LDL.LU R12, [R1+0xec4] ;  /* 0x000ec400010c7983 */ /* 0x001f220000300800 */
[----:B------:R-:W-:-:S03]  /*1f7f0*/  IMAD.X R133, R133, 0x1, R13, P3 ;  /* 0x0000000185857824 */ /* 0x000fc600018e060d */
[----:B-1----:R-:W4:Y:S01]  /*1f800*/  LDL.LU R199, [R1+0x84c] ;  /* 0x00084c0001c77983 */ /* 0x002f220000300800 */
[----:B--2---:R-:W-:Y:S01]  /*1f810*/  IADD3 R122, P3, R122, R14, RZ ;  /* 0x0000000e7a7a7210 */ /* 0x004fe20007f7e0ff */
[----:B---3--:R-:W-:-:S05]  /*1f820*/  IMAD.X R221, R221, 0x1, R13, P4 ;  /* 0x00000001dddd7824 */ /* 0x008fca00020e060d */
[----:B------:R0:W-:Y:S04]  /*1f830*/  STL [R1+0x8b0], R221 ;  /* 0x0008b0dd01007387 */ /* 0x0001e80000100800 */
[----:B------:R-:W-:Y:S04]  /*1f840*/  STL [R1+0x8b8], R133 ;  /* 0x0008b88501007387 */ /* 0x000fe80000100800 */
[----:B0-----:R-:W2:Y:S04]  /*1f850*/  LDL.LU R221, [R1+0x870] ;  /* 0x0008700001dd7983 */ /* 0x001ea80000300800 */
[----:B------:R-:W-:Y:S01]  /*1f860*/  STL [R1+0x88c], R122 ;  /* 0x00088c7a01007387 */ /* 0x000fe20000100800 */
[----:B----4-:R-:W-:-:S05]  /*1f870*/  IADD3 R197, P4, R197, R14, RZ ;  /* 0x0000000ec5c57210 */ /* 0x010fca0007f9e0ff */
[----:B------:R0:W-:Y:S04]  /*1f880*/  STL [R1+0x884], R197 ;  /* 0x000884c501007387 */ /* 0x0001e80000100800 */
[----:B0-----:R-:W3:Y:S01]  /*1f890*/  LDL.LU R197, [R1+0x844] ;  /* 0x0008440001c57983 */ /* 0x001ee20000300800 */
[--C-:B------:R-:W-:Y:S01]  /*1f8a0*/  IMAD.X R121, R121, 0x1, R13.reuse, P5 ;  /* 0x0000000179797824 */ /* 0x100fe200028e060d */
[----:B------:R-:W-:Y:S01]  /*1f8b0*/  IADD3 R110, P5, R110, R14, RZ ;  /* 0x0000000e6e6e7210 */ /* 0x000fe20007fbe0ff */
[--C-:B------:R-:W-:Y:S02]  /*1f8c0*/  IMAD.X R98, R98, 0x1, R13.reuse, P1 ;  /* 0x0000000162627824 */ /* 0x100fe400008e060d */
[--C-:B------:R-:W-:Y:S02]  /*1f8d0*/  IMAD.X R22, R22, 0x1, R13.reuse, P2 ;  /* 0x0000000116167824 */ /* 0x100fe400010e060d */
[----:B------:R-:W-:-:S02]  /*1f8e0*/  IMAD.X R21, R21, 0x1, R13, P3 ;  /* 0x0000000115157824 */ /* 0x000fc400018e060d */
[--C-:B------:R-:W-:Y:S02]  /*1f8f0*/  IMAD.X R159, R159, 0x1, R13.reuse, P4 ;  /* 0x000000019f9f7824 */ /* 0x100fe400020e060d */
[----:B------:R-:W-:-:S05]  /*1f900*/  IMAD.X R12, R12, 0x1, R13, P6 ;  /* 0x000000010c0c7824 */ /* 0x000fca00030e060d */
[----:B------:R0:W-:Y:S02]  /*1f910*/  STL [R1+0x8a0], R12 ;  /* 0x0008a00c01007387 */ /* 0x0001e40000100800 */
[----:B0-----:R-:W0:Y:S02]  /*1f920*/  LDC R12, c[0x0][0x23c] ;  /* 0x00008f00ff0c7b82 */ /* 0x001e240000000800 */
[----:B------:R-:W-:Y:S04]  /*1f930*/  STL [R1+0x8a8], R121 ;  /* 0x0008a87901007387 */ /* 0x000fe80000100800 */
[----:B------:R-:W-:Y:S01]  /*1f940*/  STL [R1+0x87c], R110 ;  /* 0x00087c6e01007387 */ /* 0x000fe20000100800 */
[----:B0-----:R-:W-:-:S04]  /*1f950*/  IMAD.SHL.U32 R12, R12, 0x100, RZ ;  /* 0x000001000c0c7824 */ /* 0x001fc800078e00ff */
[----:B------:R-:W-:-:S05]  /*1f960*/  IMAD.SHL.U32 R12, R12, 0x2, RZ ;  /* 0x000000020c0c7824 */ /* 0x000fca00078e00ff */
[-C--:B------:R-:W-:Y:S02]  /*1f970*/  IADD3 R109, P6, R109, R12.reuse, RZ ;  /* 0x0000000c6d6d7210 */ /* 0x080fe40007fde0ff */
[-C--:B------:R-:W-:Y:S02]  /*1f980*/  IADD3 R158, P2, R158, R12.reuse, RZ ;  /* 0x0000000c9e9e7210 */ /* 0x080fe40007f5e0ff */
[-C--:B------:R-:W-:Y:S01]  /*1f990*/  IADD3 R97, P1, R97, R12.reuse, RZ ;  /* 0x0000000c61617210 */ /* 0x080fe20007f3e0ff */
[----:B------:R-:W-:Y:S01]  /*1f9a0*/  STL [R1+0x874], R109 ;  /* 0x0008746d01007387 */ /* 0x000fe20000100800 */
[----:B------:R-:W-:-:S03]  /*1f9b0*/  IADD3 R11, P4, R11, R12, RZ ;  /* 0x0000000c0b0b7210 */ /* 0x000fc60007f9e0ff */
[----:B------:R-:W-:Y:S01]  /*1f9c0*/  STL [R1+0x898], R98 ;  /* 0x0008986201007387 */ /* 0x000fe20000100800 */
[----:B------:R-:W-:-:S03]  /*1f9d0*/  IADD3 R173, P3, R173, R12, RZ ;  /* 0x0000000cadad7210 */ /* 0x000fc60007f7e0ff */
[----:B------:R0:W-:Y:S04]  /*1f9e0*/  STL [R1+0x864], R158 ;  /* 0x0008649e01007387 */ /* 0x0001e80000100800 */
[----:B------:R-:W-:Y:S04]  /*1f9f0*/  STL [R1+0x86c], R97 ;  /* 0x00086c6101007387 */ /* 0x000fe80000100800 */
[----:B0-----:R-:W4:Y:S04]  /*1fa00*/  LDL.LU R158, [R1+0x868] ;  /* 0x00086800019e7983 */ /* 0x001f280000300800 */
[----:B------:R-:W-:Y:S04]  /*1fa10*/  STL [R1+0x890], R22 ;  /* 0x0008901601007387 */ /* 0x000fe80000100800 */
[----:B------:R-:W-:Y:S04]  /*1fa20*/  STL [R1+0x888], R21 ;  /* 0x0008881501007387 */ /* 0x000fe80000100800 */
[----:B------:R0:W-:Y:S04]  /*1fa30*/  STL [R1+0x854], R11 ;  /* 0x0008540b01007387 */ /* 0x0001e80000100800 */
[----:B------:R-:W-:Y:S04]  /*1fa40*/  STL [R1+0x85c], R173 ;  /* 0x00085cad01007387 */ /* 0x000fe80000100800 */
[----:B0-----:R-:W2:Y:S04]  /*1fa50*/  LDL.LU R11, [R1+0xec0] ;  /* 0x000ec000010b7983 */ /* 0x001ea80000300800 */
[----:B------:R0:W-:Y:S04]  /*1fa60*/  STL [R1+0x880], R159 ;  /* 0x0008809f01007387 */ /* 0x0001e80000100800 */
[----:B------:R-:W4:Y:S04]  /*1fa70*/  LDL.LU R196, [R1+0x83c] ;  /* 0x00083c0001c47983 */ /* 0x000f280000300800 */
[----:B------:R-:W4:Y:S04]  /*1fa80*/  LDL.LU R194, [R1+0x860] ;  /* 0x0008600001c27983 */ /* 0x000f280000300800 */
[----:B------:R-:W4:Y:S04]  /*1fa90*/  LDL.LU R192, [R1+0x834] ;  /* 0x0008340001c07983 */ /* 0x000f280000300800 */
[----:B------:R-:W4:Y:S04]  /*1faa0*/  LDL.LU R184, [R1+0x858] ;  /* 0x0008580001b87983 */ /* 0x000f280000300800 */
[----:B------:R-:W4:Y:S04]  /*1fab0*/  LDL.LU R182, [R1+0x82c] ;  /* 0x00082c0001b67983 */ /* 0x000f280000300800 */
[----:B------:R-:W4:Y:S04]  /*1fac0*/  LDL.LU R162, [R1+0x850] ;  /* 0x0008500001a27983 */ /* 0x000f280000300800 */
[----:B------:R-:W4:Y:S04]  /*1fad0*/  LDL.LU R160, [R1+0x824] ;  /* 0x0008240001a07983 */ /* 0x000f280000300800 */
[----:B------:R-:W4:Y:S04]  /*1fae0*/  LDL.LU R146, [R1+0x848] ;  /* 0x0008480001927983 */ /* 0x000f280000300800 */
[----:B0-----:R-:W4:Y:S01]  /*1faf0*/  LDL.LU R159, [R1+0x81c] ;  /* 0x00081c00019f7983 */ /* 0x001f220000300800 */
[----:B------:R-:W-:Y:S01]  /*1fb00*/  IMAD.X R175, R175, 0x1, R13, P5 ;  /* 0x00000001afaf7824 */ /* 0x000fe200028e060d */
[----:B------:R-:W-:-:S04]  /*1fb10*/  IADD3 R199, P5, R199, R12, RZ ;  /* 0x0000000cc7c77210 */ /* 0x000fc80007fbe0ff */
[----:B------:R0:W-:Y:S04]  /*1fb20*/  STL [R1+0x878], R175 ;  /* 0x000878af01007387 */ /* 0x0001e80000100800 */
[----:B0-----:R-:W4:Y:S04]  /*1fb30*/  LDL.LU R175, [R1+0x840] ;  /* 0x0008400001af7983 */ /* 0x001f280000300800 */
[----:B------:R-:W4:Y:S04]  /*1fb40*/  LDL.LU R145, [R1+0x814] ;  /* 0x0008140001917983 */ /* 0x000f280000300800 */
[----:B------:R-:W4:Y:S04]  /*1fb50*/  LDL.LU R134, [R1+0x838] ;  /* 0x0008380001867983 */ /* 0x000f280000300800 */
[----:B------:R0:W-:Y:S04]  /*1fb60*/  STL [R1+0x84c], R199 ;  /* 0x00084cc701007387 */ /* 0x0001e80000100800 */
[----:B0-----:R-:W4:Y:S01]  /*1fb70*/  LDL.LU R199, [R1+0x80c] ;  /* 0x00080c0001c77983 */ /* 0x001f220000300800 */
[----:B--2---:R-:W-:Y:S01]  /*1fb80*/  IMAD.X R221, R221, 0x1, R11, P6 ;  /* 0x00000001dddd7824 */ /* 0x004fe200030e060b */
[----:B---3--:R-:W-:-:S04]  /*1fb90*/  IADD3 R197, P6, R197, R12, RZ ;  /* 0x0000000cc5c57210 */ /* 0x008fc80007fde0ff */
[----:B------:R0:W-:Y:S04]  /*1fba0*/  STL [R1+0x870], R221 ;  /* 0x000870dd01007387 */ /* 0x0001e80000100800 */
[----:B0-----:R-:W2:Y:S04]  /*1fbb0*/  LDL.LU R221, [R1+0x830] ;  /* 0x0008300001dd7983 */ /* 0x001ea80000300800 */
[----:B------:R-:W3:Y:S04]  /*1fbc0*/  LDL.LU R133, [R1+0x804] ;  /* 0x0008040001857983 */ /* 0x000ee80000300800 */
[----:B------:R-:W3:Y:S04]  /*1fbd0*/  LDL.LU R122, [R1+0x828] ;  /* 0x00082800017a7983 */ /* 0x000ee80000300800 */
[----:B------:R-:W3:Y:S04]  /*1fbe0*/  LDL.LU R121, [R1+0x7fc] ;  /* 0x0007fc0001797983 */ /* 0x000ee80000300800 */
[----:B------:R0:W-:Y:S04]  /*1fbf0*/  STL [R1+0x844], R197 ;  /* 0x000844c501007387 */ /* 0x0001e80000100800 */
[----:B------:R-:W3:Y:S04]  /*1fc00*/  LDL.LU R110, [R1+0x820] ;  /* 0x00082000016e7983 */ /* 0x000ee80000300800 */
[----:B------:R-:W3:Y:S04]  /*1fc10*/  LDL.LU R109, [R1+0x7f4] ;  /* 0x0007f400016d7983 */ /* 0x000ee80000300800 */
[----:B------:R-:W3:Y:S04]  /*1fc20*/  LDL.LU R98, [R1+0x818] ;  /* 0x0008180001627983 */ /* 0x000ee80000300800 */
[----:B------:R-:W3:Y:S04]  /*1fc30*/  LDL.LU R97, [R1+0x7ec] ;  /* 0x0007ec0001617983 */ /* 0x000ee80000300800 */
[----:B0-----:R-:W3:Y:S01]  /*1fc40*/  LDL.LU R197, [R1+0x810] ;  /* 0x0008100001c57983 */ /* 0x001ee20000300800 */
[----:B----4-:R-:W-:-:S03]  /*1fc50*/  IMAD.X R158, R158, 0x1, R11, P1 ;  /* 0x000000019e9e7824 */ /* 0x010fc600008e060b */
[----:B------:R-:W4:Y:S04]  /*1fc60*/  LDL.LU R22, [R1+0x7e4] ;  /* 0x0007e40001167983 */ /* 0x000f280000300800 */
[----:B------:R-:W4:Y:S04]  /*1fc70*/  LDL.LU R21, [R1+0x808] ;  /* 0x0008080001157983 */ /* 0x000f280000300800 */
[----:B------:R-:W4:Y:S01]  /*1fc80*/  LDL.LU R173, [R1+0x7dc] ;  /* 0x0007dc0001ad7983 */ /* 0x000f220000300800 */
[----:B------:R-:W-:-:S03]  /*1fc90*/  IADD3 R196, P1, R196, R12, RZ ;  /* 0x0000000cc4c47210 */ /* 0x000fc60007f3e0ff */
[----:B------:R0:W-:Y:S01]  /*1fca0*/  STL [R1+0x868], R158 ;  /* 0x0008689e01007387 */ /* 0x0001e20000100800 */
[--C-:B------:R-:W-:Y:S01]  /*1fcb0*/  IMAD.X R194, R194, 0x1, R11.reuse, P2 ;  /* 0x00000001c2c27824 */ /* 0x100fe200010e060b */
[-C--:B------:R-:W-:Y:S01]  /*1fcc0*/  IADD3 R192, P2, R192, R12.reuse, RZ ;  /* 0x0000000cc0c07210 */ /* 0x080fe20007f5e0ff */
[--C-:B------:R-:W-:Y:S01]  /*1fcd0*/  IMAD.X R184, R184, 0x1, R11.reuse, P3 ;  /* 0x00000001b8b87824 */ /* 0x100fe200018e060b */
[-C--:B------:R-:W-:Y:S01]  /*1fce0*/  IADD3 R182, P3, R182, R12.reuse, RZ ;  /* 0x0000000cb6b67210 */ /* 0x080fe20007f7e0ff */
[----:B0-----:R-:W4:Y:S01]  /*1fcf0*/  LDL.LU R158, [R1+0x800] ;  /* 0x00080000019e7983 */ /* 0x001f220000300800 */
[--C-:B------:R-:W-:Y:S02]  /*1fd00*/  IMAD.X R162, R162, 0x1, R11.reuse, P4 ;  /* 0x00000001a2a27824 */ /* 0x100fe400020e060b */
[----:B------:R-:W-:Y:S01]  /*1fd10*/  IMAD.X R146, R146, 0x1, R11, P5 ;  /* 0x0000000192927824 */ /* 0x000fe200028e060b */
[----:B------:R-:W-:Y:S01]  /*1fd20*/  STL [R1+0x83c], R196 ;  /* 0x00083cc401007387 */ /* 0x000fe20000100800 */
[----:B------:R-:W-:-:S02]  /*1fd30*/  IADD3 R159, P5, R159, R12, RZ ;  /* 0x0000000c9f9f7210 */ /* 0x000fc40007fbe0ff */
[----:B------:R-:W-:Y:S01]  /*1fd40*/  IADD3 R160, P4, R160, R12, RZ ;  /* 0x0000000ca0a07210 */ /* 0x000fe20007f9e0ff */
[----:B------:R-:W-:Y:S04]  /*1fd50*/  STL [R1+0x860], R194 ;  /* 0x000860c201007387 */ /* 0x000fe80000100800 */
[----:B------:R-:W-:Y:S04]  /*1fd60*/  STL [R1+0x834], R192 ;  /* 0x000834c001007387 */ /* 0x000fe80000100800 */
[----:B------:R-:W-:Y:S04]  /*1fd70*/  STL [R1+0x858], R184 ;  /* 0x000858b801007387 */ /* 0x000fe80000100800 */
[----:B------:R-:W-:Y:S04]  /*1fd80*/  STL [R1+0x82c], R182 ;  /* 0x00082cb601007387 */ /* 0x000fe80000100800 */
[----:B------:R-:W-:Y:S04]  /*1fd90*/  STL [R1+0x850], R162 ;  /* 0x000850a201007387 */ /* 0x000fe80000100800 */
[----:B------:R0:W-:Y:S04]  /*1fda0*/  STL [R1+0x81c], R159 ;  /* 0x00081c9f01007387 */ /* 0x0001e80000100800 */
[----:B------:R-:W-:Y:S04]  /*1fdb0*/  STL [R1+0x824], R160 ;  /* 0x000824a001007387 */ /* 0x000fe80000100800 */
[----:B0-----:R-:W4:Y:S01]  /*1fdc0*/  LDL.LU R159, [R1+0x7d4] ;  /* 0x0007d400019f7983 */ /* 0x001f220000300800 */
[----:B------:R-:W-:-:S02]  /*1fdd0*/  IMAD.X R175, R175, 0x1, R11, P6 ;  /* 0x00000001afaf7824 */ /* 0x000fc400030e060b */
[----:B------:R-:W-:Y:S01]  /*1fde0*/  IMAD.X R134, R134, 0x1, R11, P1 ;  /* 0x0000000186867824 */ /* 0x000fe200008e060b */
[-C--:B------:R-:W-:Y:S01]  /*1fdf0*/  IADD3 R199, P1, R199, R12.reuse, RZ ;  /* 0x0000000cc7c77210 */ /* 0x080fe20007f3e0ff */
[----:B------:R-:W-:Y:S01]  /*1fe00*/  STL [R1+0x848], R146 ;  /* 0x0008489201007387 */ /* 0x000fe20000100800 */
[----:B------:R-:W-:-:S03]  /*1fe10*/  IADD3 R145, P6, R145, R12, RZ ;  /* 0x0000000c91917210 */ /* 0x000fc60007fde0ff */
[----:B------:R0:W-:Y:S04]  /*1fe20*/  STL [R1+0x840], R175 ;  /* 0x000840af01007387 */ /* 0x0001e80000100800 */
[----:B0-----:R-:W4:Y:S04]  /*1fe30*/  LDL.LU R175, [R1+0x7f8] ;  /* 0x0007f80001af7983 */ /* 0x001f280000300800 */
[----:B------:R0:W-:Y:S04]  /*1fe40*/  STL [R1+0x80c], R199 ;  /* 0x00080cc701007387 */ /* 0x0001e80000100800 */
[----:B------:R-:W-:Y:S04]  /*1fe50*/  STL [R1+0x814], R145 ;  /* 0x0008149101007387 */ /* 0x000fe80000100800 */
[----:B0-----:R-:W4:Y:S04]  /*1fe60*/  LDL.LU R199, [R1+0x7cc] ;  /* 0x0007cc0001c77983 */ /* 0x001f280000300800 */
[----:B------:R-:W-:Y:S01]  /*1fe70*/  STL [R1+0x838], R134 ;  /* 0x0008388601007387 */ /* 0x000fe20000100800 */
[----:B--2---:R-:W-:-:S05]  /*1fe80*/  IMAD.X R221, R221, 0x1, R11, P2 ;  /* 0x00000001dddd7824 */ /* 0x004fca00010e060b */
[----:B------:R0:W-:Y:S01]  /*1fe90*/  STL [R1+0x830], R221 ;  /* 0x000830dd01007387 */ /* 0x0001e20000100800 */
[-C--:B---3--:R-:W-:Y:S01]  /*1fea0*/  IADD3 R133, P2, R133, R12.reuse, RZ ;  /* 0x0000000c85857210 */ /* 0x088fe20007f5e0ff */
[--C-:B------:R-:W-:Y:S02]  /*1feb0*/  IMAD.X R122, R122, 0x1, R11.reuse, P3 ;  /* 0x000000017a7a7824 */ /* 0x100fe400018e060b */
[----:B0-----:R-:W2:Y:S01]  /*1fec0*/  LDL.LU R221, [R1+0x7f0] ;  /* 0x0007f00001dd7983 */ /* 0x001ea20000300800 */
[-C--:B------:R-:W-:Y:S01]  /*1fed0*/  IADD3 R121, P3, R121, R12.reuse, RZ ;  /* 0x0000000c79797210 */ /* 0x080fe20007f7e0ff */
[----:B------:R-:W-:Y:S02]  /*1fee0*/  IMAD.X R110, R110, 0x1, R11, P4 ;  /* 0x000000016e6e7824 */ /* 0x000fe400020e060b */
        /* <DEDUP_REMOVED lines=9> */
[----:B----4-:R-:W-:-:S03]  /*1ff80*/  IADD3 R22, P6, R22, R12, RZ ;  /* 0x0000000c16167210 */ /* 0x010fc60007fde0ff */
[----:B------:R0:W-:Y:S01]  /*1ff90*/  STL [R1+0x810], R197 ;  /* 0x000810c501007387 */ /* 0x0001e20000100800 */
[----:B------:R-:W-:-:S03]  /*1ffa0*/  IMAD.X R21, R21, 0x1, R11, P1 ;  /* 0x0000000115157824 */ /* 0x000fc600008e060b */
[----:B------:R-:W-:Y:S01]  /*1ffb0*/  STL [R1+0x818], R98 ;  /* 0x0008186201007387 */ /* 0x000fe20000100800 */
[----:B------:R-:W-:-:S03]  /*1ffc0*/  IADD3 R173, P1, R173, R12, RZ ;  /* 0x0000000cadad7210 */ /* 0x000fc60007f3e0ff */
[----:B0-----:R-:W3:Y:S04]  /*1ffd0*/  LDL.LU R197, [R1+0x7c4] ;  /* 0x0007c40001c57983 */ /* 0x001ee80000300800 */
[----:B------:R-:W-:Y:S04]  /*1ffe0*/  STL [R1+0x7ec], R97 ;  /* 0x0007ec6101007387 */ /* 0x000fe80000100800 */
[----:B------:R-:W-:Y:S01]  /*1fff0*/  STL [R1+0x7e4], R22 ;  /* 0x0007e41601007387 */ /* 0x000fe20000100800 */
[----:B------:R-:W-:-:S03]  /*20000*/  IMAD.X R158, R158, 0x1, R11, P2 ;  /* 0x000000019e9e7824 */ /* 0x000fc600010e060b */
[----:B------:R-:W4:Y:S04]  /*20010*/  LDL.LU R196, [R1+0x7e8] ;  /* 0x0007e80001c47983 */ /* 0x000f280000300800 */
[----:B------:R-:W-:Y:S04]  /*20020*/  STL [R1+0x808], R21 ;  /* 0x0008081501007387 */ /* 0x000fe80000100800 */
[----:B------:R-:W4:Y:S04]  /*20030*/  LDL.LU R194, [R1+0x7bc] ;  /* 0x0007bc0001c27983 */ /* 0x000f280000300800 */
[----:B------:R-:W-:Y:S04]  /*20040*/  STL [R1+0x7dc], R173 ;  /* 0x0007dcad01007387 */ /* 0x000fe80000100800 */
[----:B------:R-:W4:Y:S04]  /*20050*/  LDL.LU R192, [R1+0x7e0] ;  /* 0x0007e00001c07983 */ /* 0x000f280000300800 */
[----:B------:R0:W-:Y:S04]  /*20060*/  STL [R1+0x800], R158 ;  /* 0x0008009e01007387 */ /* 0x0001e80000100800 */
[----:B------:R-:W4:Y:S04]  /*20070*/  LDL.LU R184, [R1+0x7b4] ;  /* 0x0007b40001b87983 */ /* 0x000f280000300800 */
[----:B------:R-:W4:Y:S04]  /*20080*/  LDL.LU R182, [R1+0x7d8] ;  /* 0x0007d80001b67983 */ /* 0x000f280000300800 */
[----:B------:R-:W4:Y:S04]  /*20090*/  LDL.LU R162, [R1+0x7ac] ;  /* 0x0007ac0001a27983 */ /* 0x000f280000300800 */
[----:B------:R-:W4:Y:S04]  /*200a0*/  LDL.LU R160, [R1+0x7d0] ;  /* 0x0007d00001a07983 */ /* 0x000f280000300800 */
[----:B------:R-:W4:Y:S04]  /*200b0*/  LDL.LU R146, [R1+0x7a4] ;  /* 0x0007a40001927983 */ /* 0x000f280000300800 */
[----:B0-----:R-:W4:Y:S01]  /*200c0*/  LDL.LU R158, [R1+0x7c8] ;  /* 0x0007c800019e7983 */ /* 0x001f220000300800 */
[----:B------:R-:W-:-:S05]  /*200d0*/  IADD3 R159, P2, R159, R12, RZ ;  /* 0x0000000c9f9f7210 */ /* 0x000fca0007f5e0ff */
[----:B------:R0:W-:Y:S04]  /*200e0*/  STL [R1+0x7d4], R159 ;  /* 0x0007d49f01007387 */ /* 0x0001e80000100800 */
[----:B0-----:R-:W4:Y:S01]  /*200f0*/  LDL.LU R159, [R1+0x79c] ;  /* 0x00079c00019f7983 */ /* 0x001f220000300800 */
[----:B------:R-:W-:-:S03]  /*20100*/  IMAD.X R175, R175, 0x1, R11, P3 ;  /* 0x00000001afaf7824 */ /* 0x000fc600018e060b */
[----:B------:R-:W4:Y:S04]  /*20110*/  LDL.LU R145, [R1+0x7c0] ;  /* 0x0007c00001917983 */ /* 0x000f280000300800 */
[----:B------:R-:W4:Y:S01]  /*20120*/  LDL.LU R134, [R1+0x794] ;  /* 0x0007940001867983 */ /* 0x000f220000300800 */
[----:B------:R-:W-:-:S03]  /*20130*/  IADD3 R199, P3, R199, R12, RZ ;  /* 0x0000000cc7c77210 */ /* 0x000fc60007f7e0ff */
[----:B------:R0:W-:Y:S04]  /*20140*/  STL [R1+0x7f8], R175 ;  /* 0x0007f8af01007387 */ /* 0x0001e80000100800 */
[----:B0-----:R-:W4:Y:S04]  /*20150*/  LDL.LU R175, [R1+0x7b8] ;  /* 0x0007b80001af7983 */ /* 0x001f280000300800 */
[----:B------:R0:W-:Y:S04]  /*20160*/  STL [R1+0x7cc], R199 ;  /* 0x0007ccc701007387 */ /* 0x0001e80000100800 */
[----:B0-----:R-:W4:Y:S04]  /*20170*/  LDL.LU R199, [R1+0x78c] ;  /* 0x00078c0001c77983 */ /* 0x001f280000300800 */
[----:B------:R-:W4:Y:S04]  /*20180*/  LDL.LU R133, [R1+0x7b0] ;  /* 0x0007b00001857983 */ /* 0x000f280000300800 */
[----:B------:R-:W4:Y:S04]  /*20190*/  LDL.LU R122, [R1+0x784] ;  /* 0x00078400017a7983 */ /* 0x000f280000300800 */
[----:B------:R-:W4:Y:S01]  /*201a0*/  LDL.LU R121, [R1+0x7a8] ;  /* 0x0007a80001797983 */ /* 0x000f220000300800 */
[----:B--2---:R-:W-:-:S05]  /*201b0*/  IMAD.X R221, R221, 0x1, R11, P4 ;  /* 0x00000001dddd7824 */ /* 0x004fca00020e060b */
[----:B------:R0:W-:Y:S04]  /*201c0*/  STL [R1+0x7f0], R221 ;  /* 0x0007f0dd01007387 */ /* 0x0001e80000100800 */
[----:B------:R-:W2:Y:S04]  /*201d0*/  LDL.LU R110, [R1+0x77c] ;  /* 0x00077c00016e7983 */ /* 0x000ea80000300800 */
[----:B------:R-:W2:Y:S04]  /*201e0*/  LDL.LU R109, [R1+0x7a0] ;  /* 0x0007a000016d7983 */ /* 0x000ea80000300800 */
[----:B------:R-:W2:Y:S04]  /*201f0*/  LDL.LU R98, [R1+0x774] ;  /* 0x0007740001627983 */ /* 0x000ea80000300800 */
[----:B------:R-:W2:Y:S04]  /*20200*/  LDL.LU R97, [R1+0x798] ;  /* 0x0007980001617983 */ /* 0x000ea80000300800 */
[----:B0-----:R-:W2:Y:S04]  /*20210*/  LDL.LU R221, [R1+0x76c] ;  /* 0x00076c0001dd7983 */ /* 0x001ea80000300800 */
[----:B------:R-:W2:Y:S04]  /*20220*/  LDL.LU R22, [R1+0x790] ;  /* 0x0007900001167983 */ /* 0x000ea80000300800 */
[----:B------:R-:W2:Y:S01]  /*20230*/  LDL.LU R21, [R1+0x764] ;  /* 0x0007640001157983 */ /* 0x000ea20000300800 */
[----:B---3--:R-:W-:-:S03]  /*20240*/  IADD3 R197, P4, R197, R12, RZ ;  /* 0x0000000cc5c57210 */ /* 0x008fc60007f9e0ff */
[----:B------:R-:W3:Y:S04]  /*20250*/  LDL.LU R173, [R1+0x788] ;  /* 0x0007880001ad7983 */ /* 0x000ee80000300800 */
[----:B------:R0:W-:Y:S01]  /*20260*/  STL [R1+0x7c4], R197 ;  /* 0x0007c4c501007387 */ /* 0x0001e20000100800 */
[----:B----4-:R-:W-:-:S03]  /*20270*/  IMAD.X R196, R196, 0x1, R11, P5 ;  /* 0x00000001c4c47824 */ /* 0x010fc600028e060b */
        /* <DEDUP_REMOVED lines=13> */
[----:B------:R-:W-:Y:S01]  /*20350*/  IMAD.X R158, R158, 0x1, R11, P3 ;  /* 0x000000019e9e7824 */ /* 0x000fe200018e060b */
[----:B------:R-:W-:-:S04]  /*20360*/  IADD3 R146, P2, R146, R12, RZ ;  /* 0x0000000c92927210 */ /* 0x000fc80007f5e0ff */
        /* <DEDUP_REMOVED lines=8> */
[----:B------:R-:W-:Y:S01]  /*203f0*/  IADD3 R134, P4, R134, R12, RZ ;  /* 0x0000000c86867210 */ /* 0x000fe20007f9e0ff */
[----:B------:R-:W-:-:S05]  /*20400*/  IMAD.X R175, R175, 0x1, R11, P5 ;  /* 0x00000001afaf7824 */ /* 0x000fca00028e060b */
[----:B------:R0:W-:Y:S04]  /*20410*/  STL [R1+0x7b8], R175 ;  /* 0x0007b8af01007387 */ /* 0x0001e80000100800 */
[----:B------:R-:W-:Y:S01]  /*20420*/  STL [R1+0x7c0], R145 ;  /* 0x0007c09101007387 */ /* 0x000fe20000100800 */
[----:B------:R-:W-:-:S03]  /*20430*/  IADD3 R199, P5, R199, R12, RZ ;  /* 0x0000000cc7c77210 */ /* 0x000fc60007fbe0ff */
[----:B0-----:R-:W4:Y:S04]  /*20440*/  LDL.LU R175, [R1+0x778] ;  /* 0x0007780001af7983 */ /* 0x001f280000300800 */
[----:B------:R-:W-:Y:S01]  /*20450*/  STL [R1+0x794], R134 ;  /* 0x0007948601007387 */ /* 0x000fe20000100800 */
[----:B------:R-:W-:-:S03]  /*20460*/  IMAD.X R133, R133, 0x1, R11, P6 ;  /* 0x0000000185857824 */ /* 0x000fc600030e060b */
[----:B------:R0:W-:Y:S01]  /*20470*/  STL [R1+0x78c], R199 ;  /* 0x00078cc701007387 */ /* 0x0001e20000100800 */
[-C--:B------:R-:W-:Y:S01]  /*20480*/  IADD3 R122, P6, R122, R12.reuse, RZ ;  /* 0x0000000c7a7a7210 */ /* 0x080fe20007fde0ff */
[--C-:B------:R-:W-:Y:S02]  /*20490*/  IMAD.X R121, R121, 0x1, R11.reuse, P1 ;  /* 0x0000000179797824 */ /* 0x100fe400008e060b */
[----:B0-----:R-:W4:Y:S04]  /*204a0*/  LDL.LU R199, [R1+0x74c] ;  /* 0x00074c0001c77983 */ /* 0x001f280000300800 */
[----:B------:R-:W-:Y:S04]  /*204b0*/  STL [R1+0x7b0], R133 ;  /* 0x0007b08501007387 */ /* 0x000fe80000100800 */
[----:B------:R-:W-:Y:S04]  /*204c0*/  STL [R1+0x784], R122 ;  /* 0x0007847a01007387 */ /* 0x000fe80000100800 */
[----:B------:R-:W-:Y:S01]  /*204d0*/  STL [R1+0x7a8], R121 ;  /* 0x0007a87901007387 */ /* 0x000fe20000100800 */
[----:B--2---:R-:W-:Y:S01]  /*204e0*/  IADD3 R110, P1, R110, R12, RZ ;  /* 0x0000000c6e6e7210 */ /* 0x004fe20007f3e0ff */
[----:B------:R-:W-:-:S04]  /*204f0*/  IMAD.X R109, R109, 0x1, R11, P2 ;  /* 0x000000016d6d7824 */ /* 0x000fc800010e060b */
[----:B------:R-:W-:Y:S01]  /*20500*/  STL [R1+0x77c], R110 ;  /* 0x00077c6e01007387 */ /* 0x000fe20000100800 */
[-C--:B------:R-:W-:Y:S01]  /*20510*/  IADD3 R98, P2, R98, R12.reuse, RZ ;  /* 0x0000000c62627210 */ /* 0x080fe20007f5e0ff */
[--C-:B------:R-:W-:Y:S01]  /*20520*/  IMAD.X R97, R97, 0x1, R11.reuse, P3 ;  /* 0x0000000161617824 */ /* 0x100fe200018e060b */
[----:B------:R-:W-:Y:S01]  /*20530*/  IADD3 R221, P3, R221, R12, RZ ;  /* 0x0000000cdddd7210 */ /* 0x000fe20007f7e0ff */
[----:B------:R-:W-:Y:S01]  /*20540*/  STL [R1+0x7a0], R109 ;  /* 0x0007a06d01007387 */ /* 0x000fe20000100800 */
[----:B------:R-:W-:-:S03]  /*20550*/  IMAD.X R22, R22, 0x1, R11, P4 ;  /* 0x0000000116167824 */ /* 0x000fc600020e060b */
[----:B------:R0:W-:Y:S01]  /*20560*/  STL [R1+0x76c], R221 ;  /* 0x00076cdd01007387 */ /* 0x0001e20000100800 */
[----:B------:R-:W-:-:S03]  /*20570*/  IADD3 R21, P4, R21, R12, RZ ;  /* 0x0000000c15157210 */ /* 0x000fc60007f9e0ff */
[----:B------:R-:W-:Y:S01]  /*20580*/  STL [R1+0x774], R98 ;  /* 0x0007746201007387 */ /* 0x000fe20000100800 */
[----:B---3--:R-:W-:-:S03]  /*20590*/  IMAD.X R173, R173, 0x1, R11, P5 ;  /* 0x00000001adad7824 */ /* 0x008fc600028e060b */
[----:B0-----:R-:W2:Y:S04]  /*205a0*/  LDL.LU R221, [R1+0x770] ;  /* 0x0007700001dd7983 */ /* 0x001ea80000300800 */
[----:B------:R-:W-:Y:S04]  /*205b0*/  STL [R1+0x798], R97 ;  /* 0x0007986101007387 */ /* 0x000fe80000100800 */
[----:B------:R-:W-:Y:S01]  /*205c0*/  STL [R1+0x790], R22 ;  /* 0x0007901601007387 */ /* 0x000fe20000100800 */
[----:B----4-:R-:W-:-:S03]  /*205d0*/  IADD3 R197, P5, R197, R12, RZ ;  /* 0x0000000cc5c57210 */ /* 0x010fc60007fbe0ff */
[----:B------:R-:W3:Y:S04]  /*205e0*/  LDL.LU R196, [R1+0x744] ;  /* 0x0007440001c47983 */ /* 0x000ee80000300800 */
        /* <DEDUP_REMOVED lines=11> */
[----:B------:R-:W-:-:S05]  /*206a0*/  IMAD.X R158, R158, 0x1, R11, P6 ;  /* 0x000000019e9e7824 */ /* 0x000fca00030e060b */
        /* <DEDUP_REMOVED lines=9> */
[----:B------:R-:W4:Y:S04]  /*20740*/  LDL.LU R122, [R1+0x70c] ;  /* 0x00070c00017a7983 */ /* 0x000f280000300800 */
[----:B------:R-:W-:Y:S04]  /*20750*/  STL [R1+0x778], R175 ;  /* 0x000778af01007387 */ /* 0x000fe80000100800 */
[----:B------:R-:W4:Y:S01]  /*20760*/  LDL.LU R121, [R1+0x730] ;  /* 0x0007300001797983 */ /* 0x000f220000300800 */
[----:B------:R-:W-:-:S03]  /*20770*/  IADD3 R199, P1, R199, R12, RZ ;  /* 0x0000000cc7c77210 */ /* 0x000fc60007f3e0ff */
[----:B------:R-:W4:Y:S04]  /*20780*/  LDL.LU R110, [R1+0x704] ;  /* 0x00070400016e7983 */ /* 0x000f280000300800 */
[----:B------:R0:W-:Y:S04]  /*20790*/  STL [R1+0x74c], R199 ;  /* 0x00074cc701007387 */ /* 0x0001e80000100800 */
[----:B------:R-:W4:Y:S04]  /*207a0*/  LDL.LU R109, [R1+0x728] ;  /* 0x00072800016d7983 */ /* 0x000f280000300800 */
[----:B------:R-:W4:Y:S04]  /*207b0*/  LDL.LU R98, [R1+0x6fc] ;  /* 0x0006fc0001627983 */ /* 0x000f280000300800 */
[----:B------:R-:W4:Y:S04]  /*207c0*/  LDL.LU R97, [R1+0x720] ;  /* 0x0007200001617983 */ /* 0x000f280000300800 */
[----:B------:R-:W4:Y:S04]  /*207d0*/  LDL.LU R22, [R1+0x6f4] ;  /* 0x0006f40001167983 */ /* 0x000f280000300800 */
[----:B0-----:R-:W4:Y:S04]  /*207e0*/  LDL.LU R199, [R1+0x718] ;  /* 0x0007180001c77983 */ /* 0x001f280000300800 */
[----:B------:R-:W4:Y:S04]  /*207f0*/  LDL.LU R21, [R1+0x6ec] ;  /* 0x0006ec0001157983 */ /* 0x000f280000300800 */
[----:B------:R-:W4:Y:S04]  /*20800*/  LDL.LU R173, [R1+0x710] ;  /* 0x0007100001ad7983 */ /* 0x000f280000300800 */
[----:B------:R-:W4:Y:S01]  /*20810*/  LDL.LU R175, [R1+0x6e4] ;  /* 0x0006e40001af7983 */ /* 0x000f220000300800 */
[----:B--2---:R-:W-:-:S05]  /*20820*/  IMAD.X R221, R221, 0x1, R11, P2 ;  /* 0x00000001dddd7824 */ /* 0x004fca00010e060b */
[----:B------:R0:W-:Y:S01]  /*20830*/  STL [R1+0x770], R221 ;  /* 0x000770dd01007387 */ /* 0x0001e20000100800 */
[----:B---3--:R-:W-:-:S03]  /*20840*/  IADD3 R196, P2, R196, R12, RZ ;  /* 0x0000000cc4c47210 */ /* 0x008fc60007f5e0ff */
[----:B0-----:R-:W2:Y:S01]  /*20850*/  LDL.LU R221, [R1+0x708] ;  /* 0x0007080001dd7983 */ /* 0x001ea20000300800 */
[----:B----4-:R-:W-:-:S03]  /*20860*/  IMAD.X R194, R194, 0x1, R11, P3 ;  /* 0x00000001c2c27824 */ /* 0x010fc600018e060b */
        /* <DEDUP_REMOVED lines=10> */
[--C-:B------:R-:W-:Y:S01]  /*20910*/  IMAD.X R146, R146, 0x1, R11.reuse, P6 ;  /* 0x0000000192927824 */ /* 0x100fe200030e060b */
[----:B------:R-:W-:Y:S01]  /*20920*/  IADD3 R197, P6, R197, R12, RZ ;  /* 0x0000000cc5c57210 */ /* 0x000fe20007fde0ff */
[----:B------:R-:W-:Y:S04]  /*20930*/  STL [R1+0x758], R162 ;  /* 0x000758a201007387 */ /* 0x000fe80000100800 */
[----:B------:R0:W-:Y:S04]  /*20940*/  STL [R1+0x724], R197 ;  /* 0x000724c501007387 */ /* 0x0001e80000100800 */
[----:B------:R-:W-:Y:S04]  /*20950*/  STL [R1+0x72c], R160 ;  /* 0x00072ca001007387 */ /* 0x000fe80000100800 */
[----:B0-----:R-:W3:Y:S04]  /*20960*/  LDL.LU R197, [R1+0x6dc] ;  /* 0x0006dc0001c57983 */ /* 0x001ee80000300800 */
[----:B------:R-:W-:Y:S01]  /*20970*/  STL [R1+0x750], R146 ;  /* 0x0007509201007387 */ /* 0x000fe20000100800 */
[----:B------:R-:W-:-:S05]  /*20980*/  IMAD.X R158, R158, 0x1, R11, P1 ;  /* 0x000000019e9e7824 */ /* 0x000fca00008e060b */
[----:B------:R0:W-:Y:S01]  /*20990*/  STL [R1+0x748], R158 ;  /* 0x0007489e01007387 */ /* 0x0001e20000100800 */
[-C--:B------:R-:W-:Y:S01]  /*209a0*/  IADD3 R145, P1, R145, R12.reuse, RZ ;  /* 0x0000000c91917210 */ /* 0x080fe20007f3e0ff */
[----:B------:R-:W-:Y:S02]  /*209b0*/  IMAD.X R134, R134, 0x1, R11, P2 ;  /* 0x0000000186867824 */ /* 0x000fe400010e060b */
[----:B0-----:R-:W4:Y:S01]  /*209c0*/  LDL.LU R158, [R1+0x700] ;  /* 0x00070000019e7983 */ /* 0x001f220000300800 */
[----:B------:R-:W-:-:S05]  /*209d0*/  IADD3 R159, P2, R159, R12, RZ ;  /* 0x0000000c9f9f7210 */ /* 0x000fca0007f5e0ff */
[----:B------:R0:W-:Y:S04]  /*209e0*/  STL [R1+0x714], R159 ;  /* 0x0007149f01007387 */ /* 0x0001e80000100800 */
[----:B------:R-:W-:Y:S04]  /*209f0*/  STL [R1+0x71c], R145 ;  /* 0x00071c9101007387 */ /* 0x000fe80000100800 */
[----:B0-----:R-:W4:Y:S01]  /*20a00*/  LDL.LU R159, [R1+0x6d4] ;  /* 0x0006d400019f7983 */ /* 0x001f220000300800 */
[--C-:B------:R-:W-:Y:S01]  /*20a10*/  IMAD.X R133, R133, 0x1, R11.reuse, P3 ;  /* 0x0000000185857824 */ /* 0x100fe200018e060b */
[-C--:B------:R-:W-:Y:S01]  /*20a20*/  IADD3 R122, P3, R122, R12.reuse, RZ ;  /* 0x0000000c7a7a7210 */ /* 0x080fe20007f7e0ff */
[----:B------:R-:W-:Y:S01]  /*20a30*/  IMAD.X R121, R121, 0x1, R11, P4 ;  /* 0x0000000179797824 */ /* 0x000fe200020e060b */
        /* <DEDUP_REMOVED lines=20> */
[----:B------:R-:W-:Y:S04]  /*20b80*/  STL [R1+0x6ec], R21 ;  /* 0x0006ec1501007387 */ /* 0x000fe80000100800 */
[----:B------:R-:W4:Y:S04]  /*20b90*/  LDL.LU R198, [R1+0x6cc] ;  /* 0x0006cc0001c67983 */ /* 0x000f280000300800 */
[----:B------:R-:W-:Y:S04]  /*20ba0*/  STL [R1+0x710], R173 ;  /* 0x000710ad01007387 */ /* 0x000fe80000100800 */
[----:B------:R-:W4:Y:S04]  /*20bb0*/  LDL.LU R196, [R1+0x6f0] ;  /* 0x0006f00001c47983 */ /* 0x000f280000300800 */
[----:B------:R-:W-:Y:S04]  /*20bc0*/  STL [R1+0x6e4], R175 ;  /* 0x0006e4af01007387 */ /* 0x000fe80000100800 */
[----:B------:R-:W4:Y:S01]  /*20bd0*/  LDL.LU R194, [R1+0x6c4] ;  /* 0x0006c40001c27983 */ /* 0x000f220000300800 */
[----:B--2---:R-:W-:-:S05]  /*20be0*/  IMAD.X R221, R221, 0x1, R11, P3 ;  /* 0x00000001dddd7824 */ /* 0x004fca00018e060b */
[----:B------:R0:W-:Y:S04]  /*20bf0*/  STL [R1+0x708], R221 ;  /* 0x000708dd01007387 */ /* 0x0001e80000100800 */
[----:B------:R-:W2:Y:S04]  /*20c00*/  LDL.LU R192, [R1+0x6e8] ;  /* 0x0006e80001c07983 */ /* 0x000ea80000300800 */
[----:B------:R-:W2:Y:S04]  /*20c10*/  LDL.LU R184, [R1+0x6bc] ;  /* 0x0006bc0001b87983 */ /* 0x000ea80000300800 */
[----:B------:R-:W2:Y:S04]  /*20c20*/  LDL.LU R182, [R1+0x6e0] ;  /* 0x0006e00001b67983 */ /* 0x000ea80000300800 */
[----:B------:R-:W2:Y:S04]  /*20c30*/  LDL.LU R162, [R1+0x6b4] ;  /* 0x0006b40001a27983 */ /* 0x000ea80000300800 */
[----:B------:R-:W2:Y:S04]  /*20c40*/  LDL.LU R160, [R1+0x6d8] ;  /* 0x0006d80001a07983 */ /* 0x000ea80000300800 */
[----:B0-----:R-:W2:Y:S01]  /*20c50*/  LDL.LU R221, [R1+0x6ac] ;  /* 0x0006ac0001dd7983 */ /* 0x001ea20000300800 */
[----:B---3--:R-:W-:-:S05]  /*20c60*/  IADD3 R197, P3, R197, R12, RZ ;  /* 0x0000000cc5c57210 */ /* 0x008fca0007f7e0ff */
[----:B------:R0:W-:Y:S04]  /*20c70*/  STL [R1+0x6dc], R197 ;  /* 0x0006dcc501007387 */ /* 0x0001e80000100800 */
[----:B0-----:R-:W3:Y:S04]  /*20c80*/  LDL.LU R197, [R1+0x6d0] ;  /* 0x0006d00001c57983 */ /* 0x001ee80000300800 */
[----:B------:R-:W3:Y:S04]  /*20c90*/  LDL.LU R146, [R1+0x6a4] ;  /* 0x0006a40001927983 */ /* 0x000ee80000300800 */
[----:B------:R-:W3:Y:S01]  /*20ca0*/  LDL.LU R145, [R1+0x6c8] ;  /* 0x0006c80001917983 */ /* 0x000ee20000300800 */
[----:B----4-:R-:W-:-:S05]  /*20cb0*/  IMAD.X R158, R158, 0x1, R11, P4 ;  /* 0x000000019e9e7824 */ /* 0x010fca00020e060b */
[----:B------:R0:W-:Y:S04]  /*20cc0*/  STL [R1+0x700], R158 ;  /* 0x0007009e01007387 */ /* 0x0001e80000100800 */
[----:B0-----:R-:W4:Y:S04]  /*20cd0*/  LDL.LU R158, [R1+0x69c] ;  /* 0x00069c00019e7983 */ /* 0x001f280000300800 */
[----:B------:R-:W4:Y:S01]  /*20ce0*/  LDL.LU R134, [R1+0x6c0] ;  /* 0x0006c00001867983 */ /* 0x000f220000300800 */
[----:B------:R-:W-:-:S03]  /*20cf0*/  IADD3 R159, P4, R159, R12, RZ ;  /* 0x0000000c9f9f7210 */ /* 0x000fc60007f9e0ff */
[----:B------:R-:W4:Y:S04]  /*20d00*/  LDL.LU R133, [R1+0x694] ;  /* 0x0006940001857983 */ /* 0x000f280000300800 */
[----:B------:R-:W4:Y:S04]  /*20d10*/  LDL.LU R122, [R1+0x6b8] ;  /* 0x0006b800017a7983 */ /* 0x000f280000300800 */
[----:B------:R0:W-:Y:S04]  /*20d20*/  STL [R1+0x6d4], R159 ;  /* 0x0006d49f01007387 */ /* 0x0001e80000100800 */
[----:B------:R-:W4:Y:S04]  /*20d30*/  LDL.LU R121, [R1+0x68c] ;  /* 0x00068c0001797983 */ /* 0x000f280000300800 */
[----:B------:R-:W4:Y:S04]  /*20d40*/  LDL.LU R110, [R1+0x6b0] ;  /* 0x0006b000016e7983 */ /* 0x000f280000300800 */
[----:B------:R-:W4:Y:S04]  /*20d50*/  LDL.LU R109, [R1+0x684] ;  /* 0x00068400016d7983 */ /* 0x000f280000300800 */
[----:B------:R-:W4:Y:S04]  /*20d60*/  LDL.LU R98, [R1+0x6a8] ;  /* 0x0006a80001627983 */ /* 0x000f280000300800 */
[----:B------:R-:W4:Y:S04]  /*20d70*/  LDL.LU R97, [R1+0x67c] ;  /* 0x00067c0001617983 */ /* 0x000f280000300800 */
[----:B------:R-:W4:Y:S04]  /*20d80*/  LDL.LU R22, [R1+0x6a0] ;  /* 0x0006a00001167983 */ /* 0x000f280000300800 */
        /* <DEDUP_REMOVED lines=11> */
[----:B------:R-:W-:Y:S04]  /*20e40*/  STL [R1+0x6f0], R196 ;  /* 0x0006f0c401007387 */ /* 0x000fe80000100800 */
[----:B------:R-:W-:Y:S01]  /*20e50*/  STL [R1+0x6c4], R194 ;  /* 0x0006c4c201007387 */ /* 0x000fe20000100800 */
[----:B--2---:R-:W-:Y:S01]  /*20e60*/  IMAD.X R192, R192, 0x1, R11, P1 ;  /* 0x00000001c0c07824 */ /* 0x004fe200008e060b */
[----:B------:R-:W-:-:S04]  /*20e70*/  IADD3 R184, P1, R184, R12, RZ ;  /* 0x0000000cb8b87210 */ /* 0x000fc80007f3e0ff */
        /* <DEDUP_REMOVED lines=9> */
[----:B0-----:R-:W2:Y:S04]  /*20f10*/  LDL.LU R221, [R1+0x688] ;  /* 0x0006880001dd7983 */ /* 0x001ea80000300800 */
[----:B------:R-:W-:Y:S01]  /*20f20*/  STL [R1+0x6d8], R160 ;  /* 0x0006d8a001007387 */ /* 0x000fe20000100800 */
[----:B---3--:R-:W-:-:S05]  /*20f30*/  IMAD.X R197, R197, 0x1, R11, P4 ;  /* 0x00000001c5c57824 */ /* 0x008fca00020e060b */
[----:B------:R0:W-:Y:S01]  /*20f40*/  STL [R1+0x6d0], R197 ;  /* 0x0006d0c501007387 */ /* 0x0001e20000100800 */
[-C--:B------:R-:W-:Y:S01]  /*20f50*/  IADD3 R146, P4, R146, R12.reuse, RZ ;  /* 0x0000000c92927210 */ /* 0x080fe20007f9e0ff */
[----:B------:R-:W-:Y:S02]  /*20f60*/  IMAD.X R145, R145, 0x1, R11, P5 ;  /* 0x0000000191917824 */ /* 0x000fe400028e060b */
[----:B0-----:R-:W3:Y:S01]  /*20f70*/  LDL.LU R197, [R1+0x65c] ;  /* 0x00065c0001c57983 */ /* 0x001ee20000300800 */
[----:B----4-:R-:W-:-:S05]  /*20f80*/  IADD3 R158, P5, R158, R12, RZ ;  /* 0x0000000c9e9e7210 */ /* 0x010fca0007fbe0ff */
[----:B------:R0:W-:Y:S01]  /*20f90*/  STL [R1+0x69c], R158 ;  /* 0x00069c9e01007387 */ /* 0x0001e20000100800 */
[----:B------:R-:W-:-:S03]  /*20fa0*/  IMAD.X R134, R134, 0x1, R11, P6 ;  /* 0x0000000186867824 */ /* 0x000fc600030e060b */
[----:B------:R-:W-:Y:S01]  /*20fb0*/  STL [R1+0x6a4], R146 ;  /* 0x0006a49201007387 */ /* 0x000fe20000100800 */
        /* <DEDUP_REMOVED lines=26> */
[----:B------:R-:W-:Y:S04]  /*21160*/  STL [R1+0x698], R21 ;  /* 0x0006981501007387 */ /* 0x000fe80000100800 */
        /* <DEDUP_REMOVED lines=12> */
[----:B--2---:R-:W-:-:S05]  /*21230*/  IMAD.X R221, R221, 0x1, R11, P1 ;  /* 0x00000001dddd7824 */ /* 0x004fca00008e060b */
[----:B------:R0:W-:Y:S04]  /*21240*/  STL [R1+0x688], R221 ;  /* 0x000688dd01007387 */ /* 0x0001e80000100800 */
[----:B0-----:R-:W2:Y:S04]  /*21250*/  LDL.LU R221, [R1+0x62c] ;  /* 0x00062c0001dd7983 */ /* 0x001ea80000300800 */
[----:B------:R-:W2:Y:S04]  /*21260*/  LDL.LU R146, [R1+0x650] ;  /* 0x0006500001927983 */ /* 0x000ea80000300800 */
[----:B------:R-:W2:Y:S01]  /*21270*/  LDL.LU R145, [R1+0x624] ;  /* 0x0006240001917983 */ /* 0x000ea20000300800 */
[----:B---3--:R-:W-:-:S05]  /*21280*/  IADD3 R197, P1, R197, R12, RZ ;  /* 0x0000000cc5c57210 */ /* 0x008fca0007f3e0ff */
[----:B------:R0:W-:Y:S04]  /*21290*/  STL [R1+0x65c], R197 ;  /* 0x00065cc501007387 */ /* 0x0001e80000100800 */
[----:B0-----:R-:W3:Y:S04]  /*212a0*/  LDL.LU R197, [R1+0x648] ;  /* 0x0006480001c57983 */ /* 0x001ee80000300800 */
[----:B------:R-:W3:Y:S04]  /*212b0*/  LDL.LU R134, [R1+0x61c] ;  /* 0x00061c0001867983 */ /* 0x000ee80000300800 */
[----:B------:R-:W3:Y:S01]  /*212c0*/  LDL.LU R133, [R1+0x640] ;  /* 0x0006400001857983 */ /* 0x000ee20000300800 */
[----:B----4-:R-:W-:-:S03]  /*212d0*/  IMAD.X R158, R158, 0x1, R11, P2 ;  /* 0x000000019e9e7824 */ /* 0x010fc600010e060b */
        /* <DEDUP_REMOVED lines=12> */
[----:B------:R-:W-:-:S05]  /*213a0*/  IADD3 R159, P2, R159, R12, RZ ;  /* 0x0000000c9f9f7210 */ /* 0x000fca0007f5e0ff */
[----:B------:R0:W-:Y:S04]  /*213b0*/  STL [R1+0x654], R159 ;  /* 0x0006549f01007387 */ /* 0x0001e80000100800 */
[----:B0-----:R-:W4:Y:S01]  /*213c0*/  LDL.LU R159, [R1+0x610] ;  /* 0x00061000019f7983 */ /* 0x001f220000300800 */
        /* <DEDUP_REMOVED lines=13> */
[----:B------:R-:W-:Y:S01]  /*214a0*/  IADD3 R160, P6, R160, R12, RZ ;  /* 0x0000000ca0a07210 */ /* 0x000fe20007fde0ff */
[----:B------:R-:W-:-:S05]  /*214b0*/  IMAD.X R199, R199, 0x1, R11, P1 ;  /* 0x00000001c7c77824 */ /* 0x000fca00008e060b */
[----:B------:R0:W-:Y:S04]  /*214c0*/  STL [R1+0x658], R199 ;  /* 0x000658c701007387 */ /* 0x0001e80000100800 */
[----:B------:R-:W-:Y:S04]  /*214d0*/  STL [R1+0x660], R162 ;  /* 0x000660a201007387 */ /* 0x000fe80000100800 */
[----:B0-----:R-:W4:Y:S04]  /*214e0*/  LDL.LU R199, [R1+0x5e4] ;  /* 0x0005e40001c77983 */ /* 0x001f280000300800 */
[----:B------:R-:W-:Y:S01]  /*214f0*/  STL [R1+0x634], R160 ;  /* 0x000634a001007387 */ /* 0x000fe20000100800 */
[----:B--2---:R-:W-:-:S05]  /*21500*/  IADD3 R221, P1, R221, R12, RZ ;  /* 0x0000000cdddd7210 */ /* 0x004fca0007f3e0ff */
[----:B------:R0:W-:Y:S01]  /*21510*/  STL [R1+0x62c], R221 ;  /* 0x00062cdd01007387 */ /* 0x0001e20000100800 */
[----:B------:R-:W-:-:S03]  /*21520*/  IMAD.X R146, R146, 0x1, R11, P2 ;  /* 0x0000000192927824 */ /* 0x000fc600010e060b */
[----:B0-----:R-:W2:Y:S01]  /*21530*/  LDL.LU R221, [R1+0x608] ;  /* 0x0006080001dd7983 */ /* 0x001ea20000300800 */
[----:B------:R-:W-:Y:S01]  /*21540*/  IADD3 R145, P2, R145, R12, RZ ;  /* 0x0000000c91917210 */ /* 0x000fe20007f5e0ff */
[----:B---3--:R-:W-:-:S05]  /*21550*/  IMAD.X R197, R197, 0x1, R11, P3 ;  /* 0x00000001c5c57824 */ /* 0x008fca00018e060b */
[----:B------:R0:W-:Y:S04]  /*21560*/  STL [R1+0x648], R197 ;  /* 0x000648c501007387 */ /* 0x0001e80000100800 */
[----:B------:R-:W-:Y:S01]  /*21570*/  STL [R1+0x650], R146 ;  /* 0x0006509201007387 */ /* 0x000fe20000100800 */
[-C--:B------:R-:W-:Y:S01]  /*21580*/  IADD3 R134, P3, R134, R12.reuse, RZ ;  /* 0x0000000c86867210 */ /* 0x080fe20007f7e0ff */
[----:B------:R-:W-:Y:S02]  /*21590*/  IMAD.X R133, R133, 0x1, R11, P4 ;  /* 0x0000000185857824 */ /* 0x000fe400020e060b */
[----:B0-----:R-:W3:Y:S01]  /*215a0*/  LDL.LU R197, [R1+0x5dc] ;  /* 0x0005dc0001c57983 */ /* 0x001ee20000300800 */
[----:B----4-:R-:W-:-:S03]  /*215b0*/  IADD3 R122, P4, R122, R12, RZ ;  /* 0x0000000c7a7a7210 */ /* 0x010fc60007f9e0ff */
        /* <DEDUP_REMOVED lines=16> */
[----:B------:R-:W-:-:S03]  /*216c0*/  IMAD.X R173, R173, 0x1, R11, P3 ;  /* 0x00000001adad7824 */ /* 0x000fc600018e060b */
[----:B------:R0:W-:Y:S04]  /*216d0*/  STL [R1+0x620], R158 ;  /* 0x0006209e01007387 */ /* 0x0001e80000100800 */
        /* <DEDUP_REMOVED lines=20> */
[----:B0-----:R-:W4:Y:S04]  /*21820*/  LDL.LU R199, [R1+0x5d8] ;  /* 0x0005d80001c77983 */ /* 0x001f280000300800 */
[----:B------:R-:W4:Y:S04]  /*21830*/  LDL.LU R146, [R1+0x5ac] ;  /* 0x0005ac0001927983 */ /* 0x000f280000300800 */
[----:B------:R-:W4:Y:S01]  /*21840*/  LDL.LU R145, [R1+0x5d0] ;  /* 0x0005d00001917983 */ /* 0x000f220000300800 */
[----:B--2---:R-:W-:-:S05]  /*21850*/  IMAD.X R221, R221, 0x1, R11, P5 ;  /* 0x00000001dddd7824 */ /* 0x004fca00028e060b */
[----:B------:R0:W-:Y:S04]  /*21860*/  STL [R1+0x608], R221 ;  /* 0x000608dd01007387 */ /* 0x0001e80000100800 */
[----:B0-----:R-:W2:Y:S04]  /*21870*/  LDL.LU R221, [R1+0x5a4] ;  /* 0x0005a40001dd7983 */ /* 0x001ea80000300800 */
[----:B------:R-:W2:Y:S04]  /*21880*/  LDL.LU R134, [R1+0x5c8] ;  /* 0x0005c80001867983 */ /* 0x000ea80000300800 */
[----:B------:R-:W2:Y:S04]  /*21890*/  LDL.LU R133, [R1+0x59c] ;  /* 0x00059c0001857983 */ /* 0x000ea80000300800 */
[----:B------:R-:W2:Y:S01]  /*218a0*/  LDL.LU R122, [R1+0x5c0] ;  /* 0x0005c000017a7983 */ /* 0x000ea20000300800 */
[----:B---3--:R-:W-:-:S05]  /*218b0*/  IADD3 R197, P5, R197, R12, RZ ;  /* 0x0000000cc5c57210 */ /* 0x008fca0007fbe0ff */
[----:B------:R0:W-:Y:S04]  /*218c0*/  STL [R1+0x5dc], R197 ;  /* 0x0005dcc501007387 */ /* 0x0001e80000100800 */
[----:B------:R-:W3:Y:S04]  /*218d0*/  LDL.LU R121, [R1+0x594] ;  /* 0x0005940001797983 */ /* 0x000ee80000300800 */
[----:B------:R-:W3:Y:S04]  /*218e0*/  LDL.LU R110, [R1+0x5b8] ;  /* 0x0005b800016e7983 */ /* 0x000ee80000300800 */
[----:B------:R-:W3:Y:S04]  /*218f0*/  LDL.LU R109, [R1+0x58c] ;  /* 0x00058c00016d7983 */ /* 0x000ee80000300800 */
[----:B------:R-:W3:Y:S04]  /*21900*/  LDL.LU R98, [R1+0x5b0] ;  /* 0x0005b00001627983 */ /* 0x000ee80000300800 */
[----:B------:R-:W3:Y:S04]  /*21910*/  LDL.LU R97, [R1+0x584] ;  /* 0x0005840001617983 */ /* 0x000ee80000300800 */
[----:B------:R-:W3:Y:S04]  /*21920*/  LDL.LU R22, [R1+0x5a8] ;  /* 0x0005a80001167983 */ /* 0x000ee80000300800 */
[----:B0-----:R-:W3:Y:S04]  /*21930*/  LDL.LU R197, [R1+0x57c] ;  /* 0x00057c0001c57983 */ /* 0x001ee80000300800 */
[----:B------:R-:W3:Y:S04]  /*21940*/  LDL.LU R21, [R1+0x5a0] ;  /* 0x0005a00001157983 */ /* 0x000ee80000300800 */
[----:B------:R-:W3:Y:S04]  /*21950*/  LDL.LU R173, [R1+0x574] ;  /* 0x0005740001ad7983 */ /* 0x000ee80000300800 */
[----:B------:R-:W3:Y:S01]  /*21960*/  LDL.LU R175, [R1+0x598] ;  /* 0x0005980001af7983 */ /* 0x000ee20000300800 */
[----:B----4-:R-:W-:-:S05]  /*21970*/  IMAD.X R158, R158, 0x1, R11, P6 ;  /* 0x000000019e9e7824 */ /* 0x010fca00030e060b */
        /* <DEDUP_REMOVED lines=15> */
[-C--:B------:R-:W-:Y:S01]  /*21a70*/  IADD3 R159, P4, R159, R12.reuse, RZ ;  /* 0x0000000c9f9f7210 */ /* 0x080fe20007f9e0ff */
[----:B------:R-:W-:Y:S04]  /*21a80*/  STL [R1+0x5e8], R182 ;  /* 0x0005e8b601007387 */ /* 0x000fe80000100800 */
[----:B------:R0:W-:Y:S04]  /*21a90*/  STL [R1+0x5b4], R159 ;  /* 0x0005b49f01007387 */ /* 0x0001e80000100800 */
[----:B------:R-:W-:Y:S04]  /*21aa0*/  STL [R1+0x5bc], R162 ;  /* 0x0005bca201007387 */ /* 0x000fe80000100800 */
[----:B0-----:R-:W4:Y:S04]  /*21ab0*/  LDL.LU R159, [R1+0x590] ;  /* 0x00059000019f7983 */ /* 0x001f280000300800 */
[----:B------:R-:W-:Y:S01]  /*21ac0*/  STL [R1+0x5e0], R160 ;  /* 0x0005e0a001007387 */ /* 0x000fe20000100800 */
[----:B------:R-:W-:Y:S01]  /*21ad0*/  IMAD.X R199, R199, 0x1, R11, P5 ;  /* 0x00000001c7c77824 */ /* 0x000fe200028e060b */
[----:B------:R-:W-:-:S04]  /*21ae0*/  IADD3 R146, P5, R146, R12, RZ ;  /* 0x0000000c92927210 */ /* 0x000fc80007fbe0ff */
[----:B------:R0:W-:Y:S01]  /*21af0*/  STL [R1+0x5d8], R199 ;  /* 0x0005d8c701007387 */ /* 0x0001e20000100800 */
[----:B------:R-:W-:-:S03]  /*21b00*/  IMAD.X R145, R145, 0x1, R11, P6 ;  /* 0x0000000191917824 */ /* 0x000fc600030e060b */
[----:B0-----:R-:W4:Y:S01]  /*21b10*/  LDL.LU R199, [R1+0x564] ;  /* 0x0005640001c77983 */ /* 0x001f220000300800 */
[----:B--2---:R-:W-:-:S05]  /*21b20*/  IADD3 R221, P6, R221, R12, RZ ;  /* 0x0000000cdddd7210 */ /* 0x004fca0007fde0ff */
[----:B------:R0:W-:Y:S01]  /*21b30*/  STL [R1+0x5a4], R221 ;  /* 0x0005a4dd01007387 */ /* 0x0001e20000100800 */
[----:B------:R-:W-:-:S03]  /*21b40*/  IMAD.X R134, R134, 0x1, R11, P1 ;  /* 0x0000000186867824 */ /* 0x000fc600008e060b */
[----:B------:R-:W-:Y:S01]  /*21b50*/  STL [R1+0x5ac], R146 ;  /* 0x0005ac9201007387 */ /* 0x000fe20000100800 */
[----:B------:R-:W-:-:S03]  /*21b60*/  IADD3 R133, P1, R133, R12, RZ ;  /* 0x0000000c85857210 */ /* 0x000fc60007f3e0ff */
[----:B0-----:R-:W2:Y:S01]  /*21b70*/  LDL.LU R221, [R1+0x588] ;  /* 0x0005880001dd7983 */ /* 0x001ea20000300800 */
[----:B------:R-:W-:-:S03]  /*21b80*/  IMAD.X R122, R122, 0x1, R11, P2 ;  /* 0x000000017a7a7824 */ /* 0x000fc600010e060b */
[----:B------:R-:W-:Y:S04]  /*21b90*/  STL [R1+0x5d0], R145 ;  /* 0x0005d09101007387 */ /* 0x000fe80000100800 */
[----:B------:R-:W-:Y:S04]  /*21ba0*/  STL [R1+0x5c8], R134 ;  /* 0x0005c88601007387 */ /* 0x000fe80000100800 */
[----:B------:R-:W-:Y:S04]  /*21bb0*/  STL [R1+0x59c], R133 ;  /* 0x00059c8501007387 */ /* 0x000fe80000100800 */
[----:B------:R-:W-:Y:S01]  /*21bc0*/  STL [R1+0x5c0], R122 ;  /* 0x0005c07a01007387 */ /* 0x000fe20000100800 */
[----:B---3--:R-:W-:Y:S01]  /*21bd0*/  IADD3 R121, P2, R121, R12, RZ ;  /* 0x0000000c79797210 */ /* 0x008fe20007f5e0ff */
[----:B------:R-:W-:-:S04]  /*21be0*/  IMAD.X R110, R110, 0x1, R11, P3 ;  /* 0x000000016e6e7824 */ /* 0x000fc800018e060b */
        /* <DEDUP_REMOVED lines=13> */
[----:B------:R-:W-:-:S03]  /*21cc0*/  IMAD.X R175, R175, 0x1, R11, P1 ;  /* 0x00000001afaf7824 */ /* 0x000fc600008e060b */
[----:B0-----:R-:W3:Y:S04]  /*21cd0*/  LDL.LU R197, [R1+0x55c] ;  /* 0x00055c0001c57983 */ /* 0x001ee80000300800 */
[----:B------:R-:W-:Y:S04]  /*21ce0*/  STL [R1+0x5a8], R22 ;  /* 0x0005a81601007387 */ /* 0x000fe80000100800 */
[----:B------:R-:W-:Y:S04]  /*21cf0*/  STL [R1+0x5a0], R21 ;  /* 0x0005a01501007387 */ /* 0x000fe80000100800 */
[----:B------:R-:W3:Y:S01]  /*21d00*/  LDL.LU R196, [R1+0x580] ;  /* 0x0005800001c47983 */ /* 0x000ee20000300800 */
[----:B----4-:R-:W-:-:S03]  /*21d10*/  IADD3 R158, P1, R158, R12, RZ ;  /* 0x0000000c9e9e7210 */ /* 0x010fc60007f3e0ff */
        /* <DEDUP_REMOVED lines=13> */
[----:B0-----:R-:W4:Y:S04]  /*21df0*/  LDL.LU R159, [R1+0x534] ;  /* 0x00053400019f7983 */ /* 0x001f280000300800 */
[----:B------:R-:W4:Y:S01]  /*21e00*/  LDL.LU R175, [R1+0x558] ;  /* 0x0005580001af7983 */ /* 0x000f220000300800 */
[----:B------:R-:W-:-:S05]  /*21e10*/  IADD3 R199, P2, R199, R12, RZ ;  /* 0x0000000cc7c77210 */ /* 0x000fca0007f5e0ff */
        /* <DEDUP_REMOVED lines=12> */
[----:B------:R-:W2:Y:S04]  /*21ee0*/  LDL.LU R97, [R1+0x530] ;  /* 0x0005300001617983 */ /* 0x000ea80000300800 */
[----:B0-----:R-:W2:Y:S04]  /*21ef0*/  LDL.LU R221, [R1+0x504] ;  /* 0x0005040001dd7983 */ /* 0x001ea80000300800 */
[----:B------:R-:W2:Y:S04]  /*21f00*/  LDL.LU R22, [R1+0x528] ;  /* 0x0005280001167983 */ /* 0x000ea80000300800 */
[----:B------:R-:W2:Y:S04]  /*21f10*/  LDL.LU R21, [R1+0x4fc] ;  /* 0x0004fc0001157983 */ /* 0x000ea80000300800 */
[----:B------:R-:W2:Y:S01]  /*21f20*/  LDL.LU R173, [R1+0x520] ;  /* 0x0005200001ad7983 */ /* 0x000ea20000300800 */
[----:B---3--:R-:W-:-:S05]  /*21f30*/  IADD3 R197, P3, R197, R12, RZ ;  /* 0x0000000cc5c57210 */ /* 0x008fca0007f7e0ff */
[----:B------:R0:W-:Y:S01]  /*21f40*/  STL [R1+0x55c], R197 ;  /* 0x00055cc501007387 */ /* 0x0001e20000100800 */
[----:B------:R-:W-:-:S03]  /*21f50*/  IMAD.X R196, R196, 0x1, R11, P4 ;  /* 0x00000001c4c47824 */ /* 0x000fc600020e060b */
        /* <DEDUP_REMOVED lines=17> */
[----:B0-----:R-:W4:Y:S04]  /*22070*/  LDL.LU R158, [R1+0x518] ;  /* 0x00051800019e7983 */ /* 0x001f280000300800 */
[----:B------:R-:W-:Y:S01]  /*22080*/  STL [R1+0x53c], R146 ;  /* 0x00053c9201007387 */ /* 0x000fe20000100800 */
[----:B------:R-:W-:-:S05]  /*22090*/  IADD3 R159, P2, R159, R12, RZ ;  /* 0x0000000c9f9f7210 */ /* 0x000fca0007f5e0ff */
[----:B------:R0:W-:Y:S04]  /*220a0*/  STL [R1+0x534], R159 ;  /* 0x0005349f01007387 */ /* 0x0001e80000100800 */
[----:B0-----:R-:W4:Y:S01]  /*220b0*/  LDL.LU R159, [R1+0x4ec] ;  /* 0x0004ec00019f7983 */ /* 0x001f220000300800 */
[----:B------:R-:W-:-:S05]  /*220c0*/  IMAD.X R175, R175, 0x1, R11, P3 ;  /* 0x00000001afaf7824 */ /* 0x000fca00018e060b */
[----:B------:R0:W-:Y:S01]  /*220d0*/  STL [R1+0x558], R175 ;  /* 0x000558af01007387 */ /* 0x0001e20000100800 */
[-C--:B------:R-:W-:Y:S01]  /*220e0*/  IADD3 R199, P3, R199, R12.reuse, RZ ;  /* 0x0000000cc7c77210 */ /* 0x080fe20007f7e0ff */
[----:B------:R-:W-:Y:S02]  /*220f0*/  IMAD.X R145, R145, 0x1, R11, P4 ;  /* 0x0000000191917824 */ /* 0x000fe400020e060b */
[----:B0-----:R-:W4:Y:S01]  /*22100*/  LDL.LU R175, [R1+0x510] ;  /* 0x0005100001af7983 */ /* 0x001f220000300800 */
[----:B------:R-:W-:-:S03]  /*22110*/  IADD3 R134, P4, R134, R12, RZ ;  /* 0x0000000c86867210 */ /* 0x000fc60007f9e0ff */
[----:B------:R0:W-:Y:S01]  /*22120*/  STL [R1+0x52c], R199 ;  /* 0x00052cc701007387 */ /* 0x0001e20000100800 */
[----:B------:R-:W-:-:S03]  /*22130*/  IMAD.X R133, R133, 0x1, R11, P5 ;  /* 0x0000000185857824 */ /* 0x000fc600028e060b */
[----:B0-----:R-:W4:Y:S04]  /*22140*/  LDL.LU R199, [R1+0x4e4] ;  /* 0x0004e40001c77983 */ /* 0x001f280000300800 */
[----:B------:R-:W-:Y:S04]  /*22150*/  STL [R1+0x550], R145 ;  /* 0x0005509101007387 */ /* 0x000fe80000100800 */
[----:B------:R-:W-:Y:S04]  /*22160*/  STL [R1+0x524], R134 ;  /* 0x0005248601007387 */ /* 0x000fe80000100800 */
[----:B------:R-:W-:Y:S01]  /*22170*/  STL [R1+0x548], R133 ;  /* 0x0005488501007387 */ /* 0x000fe20000100800 */
[----:B--2---:R-:W-:Y:S01]  /*22180*/  IADD3 R122, P5, R122, R12, RZ ;  /* 0x0000000c7a7a7210 */ /* 0x004fe20007fbe0ff */
        /* <DEDUP_REMOVED lines=15> */
[----:B0-----:R-:W2:Y:S04]  /*22280*/  LDL.LU R221, [R1+0x508] ;  /* 0x0005080001dd7983 */ /* 0x001ea80000300800 */
[----:B------:R-:W-:Y:S04]  /*22290*/  STL [R1+0x530], R97 ;  /* 0x0005306101007387 */ /* 0x000fe80000100800 */
[----:B------:R-:W-:Y:S04]  /*222a0*/  STL [R1+0x528], R22 ;  /* 0x0005281601007387 */ /* 0x000fe80000100800 */
[----:B------:R-:W2:Y:S04]  /*222b0*/  LDL.LU R196, [R1+0x4dc] ;  /* 0x0004dc0001c47983 */ /* 0x000ea80000300800 */
[----:B------:R-:W-:Y:S04]  /*222c0*/  STL [R1+0x4fc], R21 ;  /* 0x0004fc1501007387 */ /* 0x000fe80000100800 */
[----:B------:R-:W2:Y:S04]  /*222d0*/  LDL.LU R194, [R1+0x500] ;  /* 0x0005000001c27983 */ /* 0x000ea80000300800 */
[----:B------:R-:W-:Y:S01]  /*222e0*/  STL [R1+0x520], R173 ;  /* 0x000520ad01007387 */ /* 0x000fe20000100800 */
[----:B---3--:R-:W-:-:S03]  /*222f0*/  IADD3 R197, P4, R197, R12, RZ ;  /* 0x0000000cc5c57210 */ /* 0x008fc60007f9e0ff */
[----:B------:R-:W3:Y:S04]  /*22300*/  LDL.LU R192, [R1+0x4d4] ;  /* 0x0004d40001c07983 */ /* 0x000ee80000300800 */
[----:B------:R0:W-:Y:S04]  /*22310*/  STL [R1+0x4f4], R197 ;  /* 0x0004f4c501007387 */ /* 0x0001e80000100800 */
[----:B------:R-:W3:Y:S04]  /*22320*/  LDL.LU R184, [R1+0x4f8] ;  /* 0x0004f80001b87983 */ /* 0x000ee80000300800 */
[----:B------:R-:W3:Y:S04]  /*22330*/  LDL.LU R182, [R1+0x4cc] ;  /* 0x0004cc0001b67983 */ /* 0x000ee80000300800 */
[----:B------:R-:W3:Y:S04]  /*22340*/  LDL.LU R162, [R1+0x4f0] ;  /* 0x0004f00001a27983 */ /* 0x000ee80000300800 */
[----:B------:R-:W3:Y:S04]  /*22350*/  LDL.LU R160, [R1+0x4c4] ;  /* 0x0004c40001a07983 */ /* 0x000ee80000300800 */
[----:B------:R-:W3:Y:S04]  /*22360*/  LDL.LU R146, [R1+0x4e8] ;  /* 0x0004e80001927983 */ /* 0x000ee80000300800 */
[----:B0-----:R-:W3:Y:S01]  /*22370*/  LDL.LU R197, [R1+0x4bc] ;  /* 0x0004bc0001c57983 */ /* 0x001ee20000300800 */
[----:B----4-:R-:W-:-:S05]  /*22380*/  IMAD.X R158, R158, 0x1, R11, P5 ;  /* 0x000000019e9e7824 */ /* 0x010fca00028e060b */
[----:B------:R0:W-:Y:S04]  /*22390*/  STL [R1+0x518], R158 ;  /* 0x0005189e01007387 */ /* 0x0001e80000100800 */
[----:B0-----:R-:W4:Y:S04]  /*223a0*/  LDL.LU R158, [R1+0x4e0] ;  /* 0x0004e000019e7983 */ /* 0x001f280000300800 */
[----:B------:R-:W4:Y:S01]  /*223b0*/  LDL.LU R173, [R1+0x4b4] ;  /* 0x0004b40001ad7983 */ /* 0x000f220000300800 */
[----:B------:R-:W-:-:S05]  /*223c0*/  IADD3 R159, P5, R159, R12, RZ ;  /* 0x0000000c9f9f7210 */ /* 0x000fca0007fbe0ff */
[----:B------:R0:W-:Y:S04]  /*223d0*/  STL [R1+0x4ec], R159 ;  /* 0x0004ec9f01007387 */ /* 0x0001e80000100800 */
[----:B0-----:R-:W4:Y:S01]  /*223e0*/  LDL.LU R159, [R1+0x4d8] ;  /* 0x0004d800019f7983 */ /* 0x001f220000300800 */
[----:B------:R-:W-:-:S03]  /*223f0*/  IMAD.X R175, R175, 0x1, R11, P6 ;  /* 0x00000001afaf7824 */ /* 0x000fc600030e060b */
[----:B------:R-:W4:Y:S04]  /*22400*/  LDL.LU R145, [R1+0x4ac] ;  /* 0x0004ac0001917983 */ /* 0x000f280000300800 */
[----:B------:R-:W4:Y:S04]  /*22410*/  LDL.LU R134, [R1+0x4d0] ;  /* 0x0004d00001867983 */ /* 0x000f280000300800 */
[----:B------:R-:W-:Y:S01]  /*22420*/  STL [R1+0x510], R175 ;  /* 0x000510af01007387 */ /* 0x000fe20000100800 */
[----:B------:R-:W-:-:S03]  /*22430*/  IADD3 R199, P6, R199, R12, RZ ;  /* 0x0000000cc7c77210 */ /* 0x000fc60007fde0ff */
        /* <DEDUP_REMOVED lines=14> */
[----:B------:R-:W-:-:S03]  /*22520*/  IADD3 R196, P1, R196, R12, RZ ;  /* 0x0000000cc4c47210 */ /* 0x000fc60007f3e0ff */
[----:B0-----:R-:W2:Y:S01]  /*22530*/  LDL.LU R221, [R1+0x4a0] ;  /* 0x0004a00001dd7983 */ /* 0x001ea20000300800 */
[----:B------:R-:W-:-:S03]  /*22540*/  IMAD.X R194, R194, 0x1, R11, P2 ;  /* 0x00000001c2c27824 */ /* 0x000fc600010e060b */
[----:B------:R-:W-:Y:S01]  /*22550*/  STL [R1+0x4dc], R196 ;  /* 0x0004dcc401007387 */ /* 0x000fe20000100800 */
        /* <DEDUP_REMOVED lines=16> */
[----:B----4-:R-:W-:-:S05]  /*22660*/  IMAD.X R158, R158, 0x1, R11, P6 ;  /* 0x000000019e9e7824 */ /* 0x010fca00030e060b */
[----:B------:R0:W-:Y:S01]  /*22670*/  STL [R1+0x4e0], R158 ;  /* 0x0004e09e01007387 */ /* 0x0001e20000100800 */
[----:B------:R-:W-:-:S03]  /*22680*/  IADD3 R173, P6, R173, R12, RZ ;  /* 0x0000000cadad7210 */ /* 0x000fc60007fde0ff */
[----:B0-----:R-:W4:Y:S04]  /*22690*/  LDL.LU R158, [R1+0x498] ;  /* 0x00049800019e7983 */ /* 0x001f280000300800 */
[----:B------:R0:W-:Y:S04]  /*226a0*/  STL [R1+0x4b4], R173 ;  /* 0x0004b4ad01007387 */ /* 0x0001e80000100800 */
[----:B0-----:R-:W4:Y:S01]  /*226b0*/  LDL.LU R173, [R1+0x46c] ;  /* 0x00046c0001ad7983 */ /* 0x001f220000300800 */
[----:B------:R-:W-:-:S05]  /*226c0*/  IMAD.X R159, R159, 0x1, R11, P1 ;  /* 0x000000019f9f7824 */ /* 0x000fca00008e060b */
[----:B------:R0:W-:Y:S04]  /*226d0*/  STL [R1+0x4d8], R159 ;  /* 0x0004d89f01007387 */ /* 0x0001e80000100800 */
[----:B0-----:R-:W4:Y:S01]  /*226e0*/  LDL.LU R159, [R1+0x490] ;  /* 0x00049000019f7983 */ /* 0x001f220000300800 */
[-C--:B------:R-:W-:Y:S01]  /*226f0*/  IADD3 R145, P1, R145, R12.reuse, RZ ;  /* 0x0000000c91917210 */ /* 0x080fe20007f3e0ff */
[----:B------:R-:W-:Y:S01]  /*22700*/  IMAD.X R134, R134, 0x1, R11, P2 ;  /* 0x0000000186867824 */ /* 0x000fe200010e060b */
        /* <DEDUP_REMOVED lines=39> */
[----:B------:R-:W3:Y:S01]  /*22980*/  LDL.LU R175, [R1+0x460] ;  /* 0x0004600001af7983 */ /* 0x000ee20000300800 */
[----:B----4-:R-:W-:-:S05]  /*22990*/  IMAD.X R158, R158, 0x1, R11, P3 ;  /* 0x000000019e9e7824 */ /* 0x010fca00018e060b */
[----:B------:R0:W-:Y:S01]  /*229a0*/  STL [R1+0x498], R158 ;  /* 0x0004989e01007387 */ /* 0x0001e20000100800 */
[----:B------:R-:W-:-:S03]  /*229b0*/  IADD3 R173, P3, R173, R12, RZ ;  /* 0x0000000cadad7210 */ /* 0x000fc60007f7e0ff */
[----:B0-----:R-:W4:Y:S04]  /*229c0*/  LDL.LU R158, [R1+0x420] ;  /* 0x00042000019e7983 */ /* 0x001f280000300800 */
[----:B------:R-:W4:Y:S04]  /*229d0*/  LDL.LU R145, [R1+0x444] ;  /* 0x0004440001917983 */ /* 0x000f280000300800 */
[----:B------:R-:W4:Y:S04]  /*229e0*/  LDL.LU R134, [R1+0x418] ;  /* 0x0004180001867983 */ /* 0x000f280000300800 */
[----:B------:R-:W-:Y:S01]  /*229f0*/  STL [R1+0x46c], R173 ;  /* 0x00046cad01007387 */ /* 0x000fe20000100800 */
[----:B------:R-:W-:-:S03]  /*22a00*/  IMAD.X R159, R159, 0x1, R11, P4 ;  /* 0x000000019f9f7824 */ /* 0x000fc600020e060b */
        /* <DEDUP_REMOVED lines=32> */
[----:B0-----:R-:W2:Y:S04]  /*22c10*/  LDL.LU R221, [R1+0x40c] ;  /* 0x00040c0001dd7983 */ /* 0x001ea80000300800 */
[----:B------:R-:W-:Y:S01]  /*22c20*/  STL [R1+0x430], R146 ;  /* 0x0004309201007387 */ /* 0x000fe20000100800 */
[----:B---3--:R-:W-:-:S05]  /*22c30*/  IADD3 R197, P3, R197, R12, RZ ;  /* 0x0000000cc5c57210 */ /* 0x008fca0007f7e0ff */
[----:B------:R0:W-:Y:S01]  /*22c40*/  STL [R1+0x428], R197 ;  /* 0x000428c501007387 */ /* 0x0001e20000100800 */
[----:B------:R-:W-:-:S03]  /*22c50*/  IMAD.X R175, R175, 0x1, R11, P4 ;  /* 0x00000001afaf7824 */ /* 0x000fc600020e060b */
[----:B0-----:R-:W3:Y:S04]  /*22c60*/  LDL.LU R197, [R1+0x3e0] ;  /* 0x0003e00001c57983 */ /* 0x001ee80000300800 */
[----:B------:R0:W-:Y:S04]  /*22c70*/  STL [R1+0x460], R175 ;  /* 0x000460af01007387 */ /* 0x0001e80000100800 */
[----:B0-----:R-:W3:Y:S01]  /*22c80*/  LDL.LU R175, [R1+0x404] ;  /* 0x0004040001af7983 */ /* 0x001ee20000300800 */
[----:B----4-:R-:W-:-:S05]  /*22c90*/  IADD3 R158, P4, R158, R12, RZ ;  /* 0x0000000c9e9e7210 */ /* 0x010fca0007f9e0ff */
[----:B------:R0:W-:Y:S01]  /*22ca0*/  STL [R1+0x420], R158 ;  /* 0x0004209e01007387 */ /* 0x0001e20000100800 */
[--C-:B------:R-:W-:Y:S01]  /*22cb0*/  IMAD.X R145, R145, 0x1, R11.reuse, P5 ;  /* 0x0000000191917824 */ /* 0x100fe200028e060b */
[----:B------:R-:W-:Y:S02]  /*22cc0*/  IADD3 R134, P5, R134, R12, RZ ;  /* 0x0000000c86867210 */ /* 0x000fe40007fbe0ff */
        /* <DEDUP_REMOVED lines=24> */
[----:B------:R-:W4:Y:S01]  /*22e50*/  LDL.LU R196, [R1+0x3d0] ;  /* 0x0003d00001c47983 */ /* 0x000f220000300800 */
[----:B------:R-:W-:-:S03]  /*22e60*/  IADD3 R199, P5, R199, R12, RZ ;  /* 0x0000000cc7c77210 */ /* 0x000fc60007fbe0ff */
        /* <DEDUP_REMOVED lines=14> */
[----:B------:R-:W2:Y:S01]  /*22f50*/  LDL.LU R145, [R1+0x3a8] ;  /* 0x0003a80001917983 */ /* 0x000ea20000300800 */
[----:B---3--:R-:W-:-:S05]  /*22f60*/  IADD3 R197, P6, R197, R12, RZ ;  /* 0x0000000cc5c57210 */ /* 0x008fca0007fde0ff */
[----:B------:R0:W-:Y:S04]  /*22f70*/  STL [R1+0x3e0], R197 ;  /* 0x0003e0c501007387 */ /* 0x0001e80000100800 */
[----:B0-----:R-:W3:Y:S01]  /*22f80*/  LDL.LU R197, [R1+0x3cc] ;  /* 0x0003cc0001c57983 */ /* 0x001ee20000300800 */
[----:B------:R-:W-:-:S03]  /*22f90*/  IMAD.X R175, R175, 0x1, R11, P1 ;  /* 0x00000001afaf7824 */ /* 0x000fc600008e060b */
[----:B------:R-:W3:Y:S04]  /*22fa0*/  LDL.LU R134, [R1+0x3a0] ;  /* 0x0003a00001867983 */ /* 0x000ee80000300800 */
[----:B------:R-:W3:Y:S04]  /*22fb0*/  LDL.LU R133, [R1+0x3c4] ;  /* 0x0003c40001857983 */ /* 0x000ee80000300800 */
[----:B------:R-:W-:Y:S04]  /*22fc0*/  STL [R1+0x404], R175 ;  /* 0x000404af01007387 */ /* 0x000fe80000100800 */
[----:B------:R-:W3:Y:S01]  /*22fd0*/  LDL.LU R122, [R1+0x398] ;  /* 0x00039800017a7983 */ /* 0x000ee20000300800 */
[----:B----4-:R-:W-:-:S05]  /*22fe0*/  IADD3 R158, P1, R158, R12, RZ ;  /* 0x0000000c9e9e7210 */ /* 0x010fca0007f3e0ff */
        /* <DEDUP_REMOVED lines=11> */
[----:B------:R-:W-:-:S05]  /*230a0*/  IMAD.X R159, R159, 0x1, R11, P2 ;  /* 0x000000019f9f7824 */ /* 0x000fca00010e060b */
[----:B------:R0:W-:Y:S04]  /*230b0*/  STL [R1+0x3fc], R159 ;  /* 0x0003fc9f01007387 */ /* 0x0001e80000100800 */
[----:B0-----:R-:W4:Y:S01]  /*230c0*/  LDL.LU R159, [R1+0x394] ;  /* 0x00039400019f7983 */ /* 0x001f220000300800 */
[----:B------:R-:W-:Y:S01]  /*230d0*/  IADD3 R196, P2, R196, R12, RZ ;  /* 0x0000000cc4c47210 */ /* 0x000fe20007f5e0ff */
[----:B------:R-:W-:-:S04]  /*230e0*/  IMAD.X R194, R194, 0x1, R11, P3 ;  /* 0x00000001c2c27824 */ /* 0x000fc800018e060b */
        /* <DEDUP_REMOVED lines=15> */
[----:B0-----:R-:W4:Y:S04]  /*231e0*/  LDL.LU R199, [R1+0x368] ;  /* 0x0003680001c77983 */ /* 0x001f280000300800 */
[----:B------:R-:W-:Y:S01]  /*231f0*/  STL [R1+0x3dc], R146 ;  /* 0x0003dc9201007387 */ /* 0x000fe20000100800 */
[----:B--2---:R-:W-:-:S05]  /*23200*/  IMAD.X R221, R221, 0x1, R11, P1 ;  /* 0x00000001dddd7824 */ /* 0x004fca00008e060b */
[----:B------:R0:W-:Y:S01]  /*23210*/  STL [R1+0x3d4], R221 ;  /* 0x0003d4dd01007387 */ /* 0x0001e20000100800 */
[----:B------:R-:W-:-:S03]  /*23220*/  IADD3 R145, P1, R145, R12, RZ ;  /* 0x0000000c91917210 */ /* 0x000fc60007f3e0ff */
[----:B0-----:R-:W2:Y:S01]  /*23230*/  LDL.LU R221, [R1+0x38c] ;  /* 0x00038c0001dd7983 */ /* 0x001ea20000300800 */
[----:B---3--:R-:W-:-:S05]  /*23240*/  IMAD.X R197, R197, 0x1, R11, P2 ;  /* 0x00000001c5c57824 */ /* 0x008fca00010e060b */
[----:B------:R0:W-:Y:S01]  /*23250*/  STL [R1+0x3cc], R197 ;  /* 0x0003ccc501007387 */ /* 0x0001e20000100800 */
[-C--:B------:R-:W-:Y:S01]  /*23260*/  IADD3 R134, P2, R134, R12.reuse, RZ ;  /* 0x0000000c86867210 */ /* 0x080fe20007f5e0ff */
[----:B------:R-:W-:Y:S02]  /*23270*/  IMAD.X R133, R133, 0x1, R11, P3 ;  /* 0x0000000185857824 */ /* 0x000fe400018e060b */
[----:B0-----:R-:W3:Y:S01]  /*23280*/  LDL.LU R197, [R1+0x360] ;  /* 0x0003600001c57983 */ /* 0x001ee20000300800 */
[----:B------:R-:W-:-:S03]  /*23290*/  IADD3 R122, P3, R122, R12, RZ ;  /* 0x0000000c7a7a7210 */ /* 0x000fc60007f7e0ff */
[----:B------:R-:W-:Y:S04]  /*232a0*/  STL [R1+0x3a8], R145 ;  /* 0x0003a89101007387 */ /* 0x000fe80000100800 */
[----:B------:R-:W-:Y:S04]  /*232b0*/  STL [R1+0x3a0], R134 ;  /* 0x0003a08601007387 */ /* 0x000fe80000100800 */
[----:B------:R-:W-:Y:S04]  /*232c0*/  STL [R1+0x3c4], R133 ;  /* 0x0003c48501007387 */ /* 0x000fe80000100800 */
[----:B------:R-:W-:Y:S01]  /*232d0*/  STL [R1+0x398], R122 ;  /* 0x0003987a01007387 */ /* 0x000fe20000100800 */
[----:B----4-:R-:W-:Y:S01]  /*232e0*/  IMAD.X R121, R121, 0x1, R11, P4 ;  /* 0x0000000179797824 */ /* 0x010fe200020e060b */
        /* <DEDUP_REMOVED lines=17> */
[----:B------:R-:W-:Y:S04]  /*23400*/  STL [R1+0x378], R21 ;  /* 0x0003781501007387 */ /* 0x000fe80000100800 */
[----:B------:R-:W4:Y:S01]  /*23410*/  LDL.LU R198, [R1+0x358] ;  /* 0x0003580001c67983 */ /* 0x000f220000300800 */
[----:B------:R-:W-:-:S03]  /*23420*/  IMAD.X R159, R159, 0x1, R11, P3 ;  /* 0x000000019f9f7824 */ /* 0x000fc600018e060b */
        /* <DEDUP_REMOVED lines=56> */
[----:B------:R-:W-:-:S05]  /*237b0*/  IMAD.X R199, R199, 0x1, R11, P4 ;  /* 0x00000001c7c77824 */ /* 0x000fca00020e060b */
[----:B------:R0:W-:Y:S01]  /*237c0*/  STL [R1+0x35c], R199 ;  /* 0x00035cc701007387 */ /* 0x0001e20000100800 */
[----:B------:R-:W-:-:S03]  /*237d0*/  IADD3 R146, P4, R146, R12, RZ ;  /* 0x0000000c92927210 */ /* 0x000fc60007f9e0ff */
[----:B0-----:R-:W4:Y:S01]  /*237e0*/  LDL.LU R199, [R1+0x2e8] ;  /* 0x0002e80001c77983 */ /* 0x001f220000300800 */
[----:B--2---:R-:W-:Y:S01]  /*237f0*/  IMAD.X R221, R221, 0x1, R11, P5 ;  /* 0x00000001dddd7824 */ /* 0x004fe200028e060b */
[----:B------:R-:W-:-:S04]  /*23800*/  IADD3 R145, P5, R145, R12, RZ ;  /* 0x0000000c91917210 */ /* 0x000fc80007fbe0ff */
[----:B------:R0:W-:Y:S01]  /*23810*/  STL [R1+0x354], R221 ;  /* 0x000354dd01007387 */ /* 0x0001e20000100800 */
[--C-:B------:R-:W-:Y:S01]  /*23820*/  IMAD.X R134, R134, 0x1, R11.reuse, P6 ;  /* 0x0000000186867824 */ /* 0x100fe200030e060b */
[-C--:B------:R-:W-:Y:S02]  /*23830*/  IADD3 R133, P6, R133, R12.reuse, RZ ;  /* 0x0000000c85857210 */ /* 0x080fe40007fde0ff */
[----:B0-----:R-:W2:Y:S04]  /*23840*/  LDL.LU R221, [R1+0x30c] ;  /* 0x00030c0001dd7983 */ /* 0x001ea80000300800 */
[----:B------:R-:W-:Y:S04]  /*23850*/  STL [R1+0x330], R146 ;  /* 0x0003309201007387 */ /* 0x000fe80000100800 */
[----:B------:R-:W-:Y:S04]  /*23860*/  STL [R1+0x328], R145 ;  /* 0x0003289101007387 */ /* 0x000fe80000100800 */
[----:B------:R-:W-:Y:S04]  /*23870*/  STL [R1+0x34c], R134 ;  /* 0x00034c8601007387 */ /* 0x000fe80000100800 */
[----:B------:R-:W-:Y:S01]  /*23880*/  STL [R1+0x320], R133 ;  /* 0x0003208501007387 */ /* 0x000fe20000100800 */
[----:B---3--:R-:W-:Y:S01]  /*23890*/  IMAD.X R122, R122, 0x1, R11, P1 ;  /* 0x000000017a7a7824 */ /* 0x008fe200008e060b */
        /* <DEDUP_REMOVED lines=20> */
[----:B------:R-:W3:Y:S04]  /*239e0*/  LDL.LU R198, [R1+0x304] ;  /* 0x0003040001c67983 */ /* 0x000ee80000300800 */
[----:B------:R-:W-:Y:S04]  /*239f0*/  STL [R1+0x2f8], R173 ;  /* 0x0002f8ad01007387 */ /* 0x000fe80000100800 */
[----:B------:R-:W3:Y:S01]  /*23a00*/  LDL.LU R196, [R1+0x2d8] ;  /* 0x0002d80001c47983 */ /* 0x000ee20000300800 */
[----:B----4-:R-:W-:-:S03]  /*23a10*/  IADD3 R158, P6, R158, R12, RZ ;  /* 0x0000000c9e9e7210 */ /* 0x010fc60007fde0ff */
        /* <DEDUP_REMOVED lines=36> */
[----:B------:R-:W-:-:S03]  /*23c60*/  IADD3 R196, P3, R196, R12, RZ ;  /* 0x0000000cc4c47210 */ /* 0x000fc60007f7e0ff */
[----:B------:R-:W-:Y:S01]  /*23c70*/  STL [R1+0x304], R198 ;  /* 0x000304c601007387 */ /* 0x000fe20000100800 */
        /* <DEDUP_REMOVED lines=19> */
[--C-:B------:R-:W-:Y:S01]  /*23db0*/  IMAD.X R146, R146, 0x1, R11.reuse, P2 ;  /* 0x0000000192927824 */ /* 0x100fe200010e060b */
[----:B------:R-:W-:Y:S01]  /*23dc0*/  IADD3 R199, P2, R199, R12, RZ ;  /* 0x0000000cc7c77210 */ /* 0x000fe20007f5e0ff */
[----:B------:R-:W-:-:S04]  /*23dd0*/  IMAD.X R145, R145, 0x1, R11, P3 ;  /* 0x0000000191917824 */ /* 0x000fc800018e060b */
[----:B------:R0:W-:Y:S01]  /*23de0*/  STL [R1+0x2b0], R199 ;  /* 0x0002b0c701007387 */ /* 0x0001e20000100800 */
[-C--:B------:R-:W-:Y:S01]  /*23df0*/  IADD3 R134, P3, R134, R12.reuse, RZ ;  /* 0x0000000c86867210 */ /* 0x080fe20007f7e0ff */
[--C-:B------:R-:W-:Y:S02]  /*23e00*/  IMAD.X R133, R133, 0x1, R11.reuse, P4 ;  /* 0x0000000185857824 */ /* 0x100fe400020e060b */
[----:B0-----:R-:W4:Y:S04]  /*23e10*/  LDL.LU R199, [R1+0x268] ;  /* 0x0002680001c77983 */ /* 0x001f280000300800 */
[----:B------:R-:W-:Y:S04]  /*23e20*/  STL [R1+0x2dc], R146 ;  /* 0x0002dc9201007387 */ /* 0x000fe80000100800 */
        /* <DEDUP_REMOVED lines=25> */
[----:B------:R-:W-:Y:S04]  /*23fc0*/  STL [R1+0x2a4], R173 ;  /* 0x0002a4ad01007387 */ /* 0x000fe80000100800 */
[----:B------:R-:W2:Y:S04]  /*23fd0*/  LDL.LU R196, [R1+0x284] ;  /* 0x0002840001c47983 */ /* 0x000ea80000300800 */
[----:B------:R0:W-:Y:S01]  /*23fe0*/  STL [R1+0x278], R175 ;  /* 0x000278af01007387 */ /* 0x0001e20000100800 */
[----:B---3--:R-:W-:-:S03]  /*23ff0*/  IMAD.X R197, R197, 0x1, R11, P4 ;  /* 0x00000001c5c57824 */ /* 0x008fc600020e060b */
[----:B------:R-:W3:Y:S04]  /*24000*/  LDL.LU R194, [R1+0x258] ;  /* 0x0002580001c27983 */ /* 0x000ee80000300800 */
[----:B------:R-:W-:Y:S04]  /*24010*/  STL [R1+0x29c], R197 ;  /* 0x00029cc501007387 */ /* 0x000fe80000100800 */
[----:B------:R-:W3:Y:S04]  /*24020*/  LDL.LU R192, [R1+0x27c] ;  /* 0x00027c0001c07983 */ /* 0x000ee80000300800 */
[----:B------:R-:W3:Y:S04]  /*24030*/  LDL.LU R184, [R1+0x250] ;  /* 0x0002500001b87983 */ /* 0x000ee80000300800 */
[----:B------:R-:W3:Y:S04]  /*24040*/  LDL.LU R182, [R1+0x274] ;  /* 0x0002740001b67983 */ /* 0x000ee80000300800 */
[----:B------:R-:W3:Y:S04]  /*24050*/  LDL.LU R162, [R1+0x248] ;  /* 0x0002480001a27983 */ /* 0x000ee80000300800 */
[----:B------:R-:W3:Y:S04]  /*24060*/  LDL.LU R160, [R1+0x26c] ;  /* 0x00026c0001a07983 */ /* 0x000ee80000300800 */
[----:B0-----:R-:W3:Y:S01]  /*24070*/  LDL.LU R175, [R1+0x240] ;  /* 0x0002400001af7983 */ /* 0x001ee20000300800 */
[----:B----4-:R-:W-:-:S05]  /*24080*/  IADD3 R158, P4, R158, R12, RZ ;  /* 0x0000000c9e9e7210 */ /* 0x010fca0007f9e0ff */
[----:B------:R0:W-:Y:S04]  /*24090*/  STL [R1+0x270], R158 ;  /* 0x0002709e01007387 */ /* 0x0001e80000100800 */
[----:B0-----:R-:W4:Y:S04]  /*240a0*/  LDL.LU R158, [R1+0x264] ;  /* 0x00026400019e7983 */ /* 0x001f280000300800 */
[----:B------:R-:W4:Y:S01]  /*240b0*/  LDL.LU R146, [R1+0x238] ;  /* 0x0002380001927983 */ /* 0x000f220000300800 */
[----:B------:R-:W-:-:S05]  /*240c0*/  IMAD.X R159, R159, 0x1, R11, P5 ;  /* 0x000000019f9f7824 */ /* 0x000fca00028e060b */
[----:B------:R0:W-:Y:S04]  /*240d0*/  STL [R1+0x294], R159 ;  /* 0x0002949f01007387 */ /* 0x0001e80000100800 */
[----:B0-----:R-:W4:Y:S04]  /*240e0*/  LDL.LU R159, [R1+0x25c] ;  /* 0x00025c00019f7983 */ /* 0x001f280000300800 */
[----:B------:R-:W4:Y:S04]  /*240f0*/  LDL.LU R145, [R1+0x230] ;  /* 0x0002300001917983 */ /* 0x000f280000300800 */
[----:B------:R-:W4:Y:S04]  /*24100*/  LDL.LU R134, [R1+0x254] ;  /* 0x0002540001867983 */ /* 0x000f280000300800 */
[----:B------:R-:W4:Y:S01]  /*24110*/  LDL.LU R133, [R1+0x228] ;  /* 0x0002280001857983 */ /* 0x000f220000300800 */
[----:B------:R-:W-:-:S05]  /*24120*/  IADD3 R199, P5, R199, R12, RZ ;  /* 0x0000000cc7c77210 */ /* 0x000fca0007fbe0ff */
        /* <DEDUP_REMOVED lines=35> */
[----:B------:R0:W-:Y:S04]  /*24360*/  STL [R1+0x264], R158 ;  /* 0x0002649e01007387 */ /* 0x0001e80000100800 */
[----:B0-----:R-:W4:Y:S01]  /*24370*/  LDL.LU R158, [R1+0x1f0] ;  /* 0x0001f000019e7983 */ /* 0x001f220000300800 */
[----:B------:R-:W-:-:S05]  /*24380*/  IMAD.X R159, R159, 0x1, R11, P6 ;  /* 0x000000019f9f7824 */ /* 0x000fca00030e060b */
[----:B------:R0:W-:Y:S04]  /*24390*/  STL [R1+0x25c], R159 ;  /* 0x00025c9f01007387 */ /* 0x0001e80000100800 */
[----:B0-----:R-:W4:Y:S01]  /*243a0*/  LDL.LU R159, [R1+0x214] ;  /* 0x00021400019f7983 */ /* 0x001f220000300800 */
[-C--:B------:R-:W-:Y:S01]  /*243b0*/  IADD3 R146, P5, R146, R12.reuse, RZ ;  /* 0x0000000c92927210 */ /* 0x080fe20007fbe0ff */
[--C-:B------:R-:W-:Y:S01]  /*243c0*/  IMAD.X R134, R134, 0x1, R11.reuse, P1 ;  /* 0x0000000186867824 */ /* 0x100fe200008e060b */
[-C--:B------:R-:W-:Y:S02]  /*243d0*/  IADD3 R145, P6, R145, R12.reuse, RZ ;  /* 0x0000000c91917210 */ /* 0x080fe40007fde0ff */
[----:B------:R-:W-:Y:S01]  /*243e0*/  IADD3 R133, P1, R133, R12, RZ ;  /* 0x0000000c85857210 */ /* 0x000fe20007f3e0ff */
        /* <DEDUP_REMOVED lines=20> */
[----:B------:R-:W-:Y:S01]  /*24530*/  STL [R1+0x210], R97 ;  /* 0x0002106101007387 */ /* 0x000fe20000100800 */
[----:B------:R-:W-:-:S03]  /*24540*/  IMAD.X R199, R199, 0x1, R11, P1 ;  /* 0x00000001c7c77824 */ /* 0x000fc600008e060b */
[----:B0-----:R-:W4:Y:S04]  /*24550*/  LDL.LU R197, [R1+0x1e8] ;  /* 0x0001e80001c57983 */ /* 0x001f280000300800 */
[----:B------:R-:W-:Y:S04]  /*24560*/  STL [R1+0x234], R22 ;  /* 0x0002341601007387 */ /* 0x000fe80000100800 */
[----:B------:R-:W-:Y:S04]  /*24570*/  STL [R1+0x22c], R21 ;  /* 0x00022c1501007387 */ /* 0x000fe80000100800 */
[----:B------:R-:W4:Y:S04]  /*24580*/  LDL.LU R196, [R1+0x20c] ;  /* 0x00020c0001c47983 */ /* 0x000f280000300800 */
[----:B------:R-:W-:Y:S04]  /*24590*/  STL [R1+0x200], R173 ;  /* 0x000200ad01007387 */ /* 0x000fe80000100800 */
[----:B------:R-:W4:Y:S04]  /*245a0*/  LDL.LU R194, [R1+0x1e0] ;  /* 0x0001e00001c27983 */ /* 0x000f280000300800 */
[----:B------:R0:W-:Y:S04]  /*245b0*/  STL [R1+0x224], R199 ;  /* 0x000224c701007387 */ /* 0x0001e80000100800 */
[----:B------:R-:W4:Y:S01]  /*245c0*/  LDL.LU R192, [R1+0x204] ;  /* 0x0002040001c07983 */ /* 0x000f220000300800 */
[----:B--2---:R-:W-:-:S05]  /*245d0*/  IADD3 R221, P1, R221, R12, RZ ;  /* 0x0000000cdddd7210 */ /* 0x004fca0007f3e0ff */
[----:B------:R1:W-:Y:S04]  /*245e0*/  STL [R1+0x1f8], R221 ;  /* 0x0001f8dd01007387 */ /* 0x0003e80000100800 */
[----:B------:R-:W2:Y:S04]  /*245f0*/  LDL.LU R184, [R1+0x1d8] ;  /* 0x0001d80001b87983 */ /* 0x000ea80000300800 */
[----:B------:R-:W2:Y:S04]  /*24600*/  LDL.LU R182, [R1+0x1fc] ;  /* 0x0001fc0001b67983 */ /* 0x000ea80000300800 */
[----:B0-----:R-:W2:Y:S04]  /*24610*/  LDL.LU R199, [R1+0x1d0] ;  /* 0x0001d00001c77983 */ /* 0x001ea80000300800 */
[----:B------:R-:W2:Y:S04]  /*24620*/  LDL.LU R162, [R1+0x1f4] ;  /* 0x0001f40001a27983 */ /* 0x000ea80000300800 */
[----:B-1----:R-:W2:Y:S01]  /*24630*/  LDL.LU R221, [R1+0x1c8] ;  /* 0x0001c80001dd7983 */ /* 0x002ea20000300800 */
[----:B---3--:R-:W-:-:S05]  /*24640*/  IMAD.X R175, R175, 0x1, R11, P2 ;  /* 0x00000001afaf7824 */ /* 0x008fca00010e060b */
[----:B------:R0:W-:Y:S04]  /*24650*/  STL [R1+0x21c], R175 ;  /* 0x00021caf01007387 */ /* 0x0001e80000100800 */
[----:B0-----:R-:W3:Y:S04]  /*24660*/  LDL.LU R175, [R1+0x1ec] ;  /* 0x0001ec0001af7983 */ /* 0x001ee80000300800 */
[----:B------:R-:W3:Y:S01]  /*24670*/  LDL.LU R160, [R1+0x1c0] ;  /* 0x0001c00001a07983 */ /* 0x000ee20000300800 */
[----:B----4-:R-:W-:-:S05]  /*24680*/  IADD3 R158, P2, R158, R12, RZ ;  /* 0x0000000c9e9e7210 */ /* 0x010fca0007f5e0ff */
[----:B------:R0:W-:Y:S04]  /*24690*/  STL [R1+0x1f0], R158 ;  /* 0x0001f09e01007387 */ /* 0x0001e80000100800 */
[----:B0-----:R-:W4:Y:S04]  /*246a0*/  LDL.LU R158, [R1+0x1e4] ;  /* 0x0001e400019e7983 */ /* 0x001f280000300800 */
[----:B------:R-:W4:Y:S04]  /*246b0*/  LDL.LU R146, [R1+0x1b8] ;  /* 0x0001b80001927983 */ /* 0x000f280000300800 */
[----:B------:R-:W4:Y:S04]  /*246c0*/  LDL.LU R145, [R1+0x1dc] ;  /* 0x0001dc0001917983 */ /* 0x000f280000300800 */
[----:B------:R-:W4:Y:S01]  /*246d0*/  LDL.LU R134, [R1+0x1b0] ;  /* 0x0001b00001867983 */ /* 0x000f220000300800 */
[----:B------:R-:W-:-:S05]  /*246e0*/  IMAD.X R159, R159, 0x1, R11, P3 ;  /* 0x000000019f9f7824 */ /* 0x000fca00018e060b */
        /* <DEDUP_REMOVED lines=21> */
[-C--:B--2---:R-:W-:Y:S01]  /*24840*/  IADD3 R184, P5, R184, R12.reuse, RZ ;  /* 0x0000000cb8b87210 */ /* 0x084fe20007fbe0ff */
[--C-:B------:R-:W-:Y:S01]  /*24850*/  IMAD.X R182, R182, 0x1, R11.reuse, P6 ;  /* 0x00000001b6b67824 */ /* 0x100fe200030e060b */
[----:B------:R-:W-:Y:S01]  /*24860*/  IADD3 R199, P6, R199, R12, RZ ;  /* 0x0000000cc7c77210 */ /* 0x000fe20007fde0ff */
[----:B------:R-:W-:-:S04]  /*24870*/  IMAD.X R162, R162, 0x1, R11, P1 ;  /* 0x00000001a2a27824 */ /* 0x000fc800008e060b */
[----:B------:R0:W-:Y:S01]  /*24880*/  STL [R1+0x1d0], R199 ;  /* 0x0001d0c701007387 */ /* 0x0001e20000100800 */
[----:B------:R-:W-:-:S03]  /*24890*/  IADD3 R221, P1, R221, R12, RZ ;  /* 0x0000000cdddd7210 */ /* 0x000fc60007f3e0ff */
[----:B------:R-:W-:Y:S04]  /*248a0*/  STL [R1+0x1d8], R184 ;  /* 0x0001d8b801007387 */ /* 0x000fe80000100800 */
[----:B0-----:R-:W2:Y:S04]  /*248b0*/  LDL.LU R199, [R1+0x1a4] ;  /* 0x0001a40001c77983 */ /* 0x001ea80000300800 */
[----:B------:R-:W-:Y:S04]  /*248c0*/  STL [R1+0x1fc], R182 ;  /* 0x0001fcb601007387 */ /* 0x000fe80000100800 */
[----:B------:R0:W-:Y:S04]  /*248d0*/  STL [R1+0x1c8], R221 ;  /* 0x0001c8dd01007387 */ /* 0x0001e80000100800 */
[----:B0-----:R-:W2:Y:S04]  /*248e0*/  LDL.LU R221, [R1+0x178] ;  /* 0x0001780001dd7983 */ /* 0x001ea80000300800 */
[----:B------:R-:W-:Y:S01]  /*248f0*/  STL [R1+0x1f4], R162 ;  /* 0x0001f4a201007387 */ /* 0x000fe20000100800 */
[----:B---3--:R-:W-:-:S05]  /*24900*/  IMAD.X R175, R175, 0x1, R11, P2 ;  /* 0x00000001afaf7824 */ /* 0x008fca00010e060b */
[----:B------:R0:W-:Y:S01]  /*24910*/  STL [R1+0x1ec], R175 ;  /* 0x0001ecaf01007387 */ /* 0x0001e20000100800 */
[----:B------:R-:W-:-:S03]  /*24920*/  IADD3 R160, P2, R160, R12, RZ ;  /* 0x0000000ca0a07210 */ /* 0x000fc60007f5e0ff */
[----:B0-----:R-:W3:Y:S01]  /*24930*/  LDL.LU R175, [R1+0x19c] ;  /* 0x00019c0001af7983 */ /* 0x001ee20000300800 */
[----:B----4-:R-:W-:-:S05]  /*24940*/  IMAD.X R158, R158, 0x1, R11, P3 ;  /* 0x000000019e9e7824 */ /* 0x010fca00018e060b */
[----:B------:R0:W-:Y:S01]  /*24950*/  STL [R1+0x1e4], R158 ;  /* 0x0001e49e01007387 */ /* 0x0001e20000100800 */
[-C--:B------:R-:W-:Y:S01]  /*24960*/  IADD3 R146, P3, R146, R12.reuse, RZ ;  /* 0x0000000c92927210 */ /* 0x080fe20007f7e0ff */
[----:B------:R-:W-:Y:S02]  /*24970*/  IMAD.X R145, R145, 0x1, R11, P4 ;  /* 0x0000000191917824 */ /* 0x000fe400020e060b */
[----:B0-----:R-:W4:Y:S01]  /*24980*/  LDL.LU R158, [R1+0x170] ;  /* 0x00017000019e7983 */ /* 0x001f220000300800 */
[----:B------:R-:W-:-:S03]  /*24990*/  IADD3 R134, P4, R134, R12, RZ ;  /* 0x0000000c86867210 */ /* 0x000fc60007f9e0ff */
[----:B------:R-:W-:Y:S04]  /*249a0*/  STL [R1+0x1c0], R160 ;  /* 0x0001c0a001007387 */ /* 0x000fe80000100800 */
[----:B------:R-:W-:Y:S04]  /*249b0*/  STL [R1+0x1b8], R146 ;  /* 0x0001b89201007387 */ /* 0x000fe80000100800 */
        /* <DEDUP_REMOVED lines=13> */
[----:B------:R-:W-:Y:S01]  /*24a90*/  IADD3 R159, P2, R159, R12, RZ ;  /* 0x0000000c9f9f7210 */ /* 0x000fe20007f5e0ff */
[----:B------:R-:W-:Y:S04]  /*24aa0*/  STL [R1+0x1c4], R109 ;  /* 0x0001c46d01007387 */ /* 0x000fe80000100800 */
[----:B------:R0:W-:Y:S04]  /*24ab0*/  STL [R1+0x190], R159 ;  /* 0x0001909f01007387 */ /* 0x0001e80000100800 */
[----:B------:R-:W-:Y:S04]  /*24ac0*/  STL [R1+0x198], R98 ;  /* 0x0001986201007387 */ /* 0x000fe80000100800 */
[----:B0-----:R-:W4:Y:S01]  /*24ad0*/  LDL.LU R159, [R1+0x194] ;  /* 0x00019400019f7983 */ /* 0x001f220000300800 */
[----:B------:R-:W-:-:S02]  /*24ae0*/  UIADD3.64 UR56, UR4, 0x100, URZ ;  /* 0x0000010004387897 */ /* 0x000fc4000fffe03f */
[----:B------:R-:W-:-:S09]  /*24af0*/  UIADD3.64 UR58, UR6, 0x4, URZ ;  /* 0x00000004063a7897 */ /* 0x000fd2000fffe03f */
[----:B------:R-:W-:Y:S01]  /*24b00*/  HGMMA.64x128x16.F32.BF16 R24, gdesc[UR56].tnspA, R24 ;  /* 0x21e00000381879f0 */ /* 0x000fe20008701818 */
[--C-:B------:R-:W-:Y:S01]  /*24b10*/  IMAD.X R22, R22, 0x1, R11.reuse, P3 ;  /* 0x0000000116167824 */ /* 0x100fe200018e060b */
[-C--:B------:R-:W-:Y:S01]  /*24b20*/  IADD3 R21, P3, R21, R12.reuse, RZ ;  /* 0x0000000c15157210 */ /* 0x080fe20007f7e0ff */
[----:B------:R-:W-:Y:S01]  /*24b30*/  STL [R1+0x1bc], R97 ;  /* 0x0001bc6101007387 */ /* 0x000fe20000100800 */
[--C-:B------:R-:W-:Y:S01]  /*24b40*/  IMAD.X R173, R173, 0x1, R11.reuse, P4 ;  /* 0x00000001adad7824 */ /* 0x100fe200020e060b */
[----:B------:R-:W-:Y:S02]  /*24b50*/  IADD3 R197, P4, R197, R12, RZ ;  /* 0x0000000cc5c57210 */ /* 0x000fe40007f9e0ff */
        /* <DEDUP_REMOVED lines=9> */
[----:B0-----:R-:W4:Y:S04]  /*24bf0*/  LDL.LU R197, [R1+0x17c] ;  /* 0x00017c0001c57983 */ /* 0x001f280000300800 */
[----:B------:R-:W4:Y:S01]  /*24c00*/  LDL.LU R162, [R1+0x150] ;  /* 0x0001500001a27983 */ /* 0x000f220000300800 */
[----:B------:R-:W-:Y:S01]  /*24c10*/  HGMMA.64x128x16.F32.BF16 R24, gdesc[UR8].tnspA, R24 ;  /* 0x21e00000081879f0 */ /* 0x000fe20008701818 */
[----:B--2---:R-:W-:-:S05]  /*24c20*/  IMAD.X R199, R199, 0x1, R11, P5 ;  /* 0x00000001c7c77824 */ /* 0x004fca00028e060b */
[----:B------:R0:W-:Y:S04]  /*24c30*/  STL [R1+0x1a4], R199 ;  /* 0x0001a4c701007387 */ /* 0x0001e80000100800 */
[----:B0-----:R-:W2:Y:S01]  /*24c40*/  LDL.LU R199, [R1+0x174] ;  /* 0x0001740001c77983 */ /* 0x001ea20000300800 */
[----:B------:R-:W-:-:S05]  /*24c50*/  IADD3 R221, P5, R221, R12, RZ ;  /* 0x0000000cdddd7210 */ /* 0x000fca0007fbe0ff */
[----:B------:R0:W-:Y:S04]  /*24c60*/  STL [R1+0x178], R221 ;  /* 0x000178dd01007387 */ /* 0x0001e80000100800 */
[----:B0-----:R-:W2:Y:S04]  /*24c70*/  LDL.LU R221, [R1+0x148] ;  /* 0x0001480001dd7983 */ /* 0x001ea80000300800 */
[----:B------:R-:W2:Y:S04]  /*24c80*/  LDL.LU R160, [R1+0x16c] ;  /* 0x00016c0001a07983 */ /* 0x000ea80000300800 */
[----:B------:R-:W2:Y:S01]  /*24c90*/  LDL.LU R146, [R1+0x140] ;  /* 0x0001400001927983 */ /* 0x000ea20000300800 */
[----:B---3--:R-:W-:-:S05]  /*24ca0*/  IMAD.X R175, R175, 0x1, R11, P6 ;  /* 0x00000001afaf7824 */ /* 0x008fca00030e060b */
[----:B------:R-:W-:Y:S04]  /*24cb0*/  STL [R1+0x19c], R175 ;  /* 0x00019caf01007387 */ /* 0x000fe80000100800 */
[----:B------:R-:W3:Y:S04]  /*24cc0*/  LDL.LU R145, [R1+0x138] ;  /* 0x0001380001917983 */ /* 0x000ee80000300800 */
[----:B------:R-:W3:Y:S04]  /*24cd0*/  LDL.LU R134, [R1+0x15c] ;  /* 0x00015c0001867983 */ /* 0x000ee80000300800 */
[----:B------:R-:W3:Y:S01]  /*24ce0*/  LDL.LU R133, [R1+0x130] ;  /* 0x0001300001857983 */ /* 0x000ee20000300800 */
[----:B------:R-:W-:Y:S01]  /*24cf0*/  HGMMA.64x128x16.F32.BF16 R24, gdesc[UR12].tnspA, R24 ;  /* 0x21e000000c1879f0 */ /* 0x000fe20008701818 */
        /* <DEDUP_REMOVED lines=16> */
[----:B------:R-:W-:Y:S01]  /*24e00*/  HGMMA.64x128x16.F32.BF16 R24, gdesc[UR16].tnspA, R24 ;  /* 0x21e00000101879f0 */ /* 0x000fe20008701818 */
[-C--:B------:R-:W-:Y:S01]  /*24e10*/  IADD3 R196, P1, R196, R12.reuse, RZ ;  /* 0x0000000cc4c47210 */ /* 0x080fe20007f3e0ff */
[----:B------:R-:W-:Y:S01]  /*24e20*/  IMAD.X R194, R194, 0x1, R11, P2 ;  /* 0x00000001c2c27824 */ /* 0x000fe200010e060b */
        /* <DEDUP_REMOVED lines=10> */
[----:B------:R-:W-:Y:S04]  /*24ed0*/  STL [R1+0x184], R184 ;  /* 0x000184b801007387 */ /* 0x000fe80000100800 */
[----:B0-----:R-:W4:Y:S04]  /*24ee0*/  LDL.LU R197, [R1+0x124] ;  /* 0x0001240001c57983 */ /* 0x001f280000300800 */
[----:B------:R-:W-:Y:S01]  /*24ef0*/  STL [R1+0x158], R182 ;  /* 0x000158b601007387 */ /* 0x000fe20000100800 */
[----:B------:R-:W-:Y:S01]  /*24f00*/  HGMMA.64x128x16.F32.BF16 R24, gdesc[UR20].tnspA, R24 ;  /* 0x21e00000141879f0 */ /* 0x000fe20008701818 */
[----:B--2---:R-:W-:-:S05]  /*24f10*/  IMAD.X R199, R199, 0x1, R11, P5 ;  /* 0x00000001c7c77824 */ /* 0x004fca00028e060b */
[----:B------:R0:W-:Y:S04]  /*24f20*/  STL [R1+0x174], R199 ;  /* 0x000174c701007387 */ /* 0x0001e80000100800 */
[----:B0-----:R-:W2:Y:S01]  /*24f30*/  LDL.LU R199, [R1+0xf8] ;  /* 0x0000f80001c77983 */ /* 0x001ea20000300800 */
[----:B------:R-:W-:-:S03]  /*24f40*/  IADD3 R221, P5, R221, R12, RZ ;  /* 0x0000000cdddd7210 */ /* 0x000fc60007fbe0ff */
[----:B------:R-:W-:Y:S01]  /*24f50*/  STL [R1+0x150], R162 ;  /* 0x000150a201007387 */ /* 0x000fe20000100800 */
[----:B------:R-:W-:-:S03]  /*24f60*/  IMAD.X R160, R160, 0x1, R11, P6 ;  /* 0x00000001a0a07824 */ /* 0x000fc600030e060b */
[----:B------:R0:W-:Y:S01]  /*24f70*/  STL [R1+0x148], R221 ;  /* 0x000148dd01007387 */ /* 0x0001e20000100800 */
[----:B------:R-:W-:-:S03]  /*24f80*/  IADD3 R146, P6, R146, R12, RZ ;  /* 0x0000000c92927210 */ /* 0x000fc60007fde0ff */
[----:B0-----:R-:W2:Y:S04]  /*24f90*/  LDL.LU R221, [R1+0x11c] ;  /* 0x00011c0001dd7983 */ /* 0x001ea80000300800 */
[----:B------:R0:W-:Y:S04]  /*24fa0*/  STL [R1+0x164], R9 ;  /* 0x0001640901007387 */ /* 0x0001e80000100800 */
[----:B------:R-:W-:Y:S04]  /*24fb0*/  STL [R1+0x16c], R160 ;  /* 0x00016ca001007387 */ /* 0x000fe80000100800 */
[----:B0-----:R-:W2:Y:S01]  /*24fc0*/  LDL.LU R9, [R1+0xebc] ;  /* 0x000ebc0001097983 */ /* 0x001ea20000300800 */
[----:B---3--:R-:W-:Y:S01]  /*24fd0*/  IADD3 R145, P1, R145, R12, RZ ;  /* 0x0000000c91917210 */ /* 0x008fe20007f3e0ff */
[----:B------:R-:W-:-:S02]  /*24fe0*/  IMAD.X R134, R134, 0x1, R11, P2 ;  /* 0x0000000186867824 */ /* 0x000fc400010e060b */
[----:B------:R-:W-:Y:S01]  /*24ff0*/  STL [R1+0x140], R146 ;  /* 0x0001409201007387 */ /* 0x000fe20000100800 */
[----:B------:R-:W-:-:S03]  /*25000*/  IADD3 R133, P2, R133, R12, RZ ;  /* 0x0000000c85857210 */ /* 0x000fc60007f5e0ff */
[----:B------:R-:W-:Y:S04]  /*25010*/  STL [R1+0x138], R145 ;  /* 0x0001389101007387 */ /* 0x000fe80000100800 */
[----:B------:R-:W-:Y:S04]  /*25020*/  STL [R1+0x15c], R134 ;  /* 0x00015c8601007387 */ /* 0x000fe80000100800 */
[----:B------:R-:W-:Y:S01]  /*25030*/  STL [R1+0x130], R133 ;  /* 0x0001308501007387 */ /* 0x000fe20000100800 */
[----:B----4-:R-:W-:Y:S01]  /*25040*/  IMAD.X R122, R122, 0x1, R11, P3 ;  /* 0x000000017a7a7824 */ /* 0x010fe200018e060b */
[----:B------:R-:W-:Y:S01]  /*25050*/  HGMMA.64x128x16.F32.BF16 R24, gdesc[UR24].tnspA, R24 ;  /* 0x21e00000181879f0 */ /* 0x000fe20008701818 */
        /* <DEDUP_REMOVED lines=20> */
[----:B------:R-:W4:Y:S04]  /*251a0*/  LDL.LU R194, [R1+0x10c] ;  /* 0x00010c0001c27983 */ /* 0x000f280000300800 */
[----:B------:R-:W-:Y:S04]  /*251b0*/  STL [R1+0x108], R173 ;  /* 0x000108ad01007387 */ /* 0x000fe80000100800 */
[----:B------:R-:W4:Y:S01]  /*251c0*/  LDL.LU R192, [R1+0xe0] ;  /* 0x0000e00001c07983 */ /* 0x000f220000300800 */
[----:B------:R-:W-:-:S03]  /*251d0*/  IADD3 R159, P2, R159, R12, RZ ;  /* 0x0000000c9f9f7210 */ /* 0x000fc60007f5e0ff */
[----:B------:R-:W-:Y:S04]  /*251e0*/  STL [R1+0x12c], R175 ;  /* 0x00012caf01007387 */ /* 0x000fe80000100800 */
[----:B------:R-:W4:Y:S04]  /*251f0*/  LDL.LU R184, [R1+0x104] ;  /* 0x0001040001b87983 */ /* 0x000f280000300800 */
[----:B------:R0:W-:Y:S04]  /*25200*/  STL [R1+0x100], R159 ;  /* 0x0001009f01007387 */ /* 0x0001e80000100800 */
[----:B------:R-:W4:Y:S04]  /*25210*/  LDL.LU R182, [R1+0xd8] ;  /* 0x0000d80001b67983 */ /* 0x000f280000300800 */
[----:B------:R-:W4:Y:S04]  /*25220*/  LDL.LU R162, [R1+0xfc] ;  /* 0x0000fc0001a27983 */ /* 0x000f280000300800 */
[----:B0-----:R-:W4:Y:S04]  /*25230*/  LDL.LU R159, [R1+0xd0] ;  /* 0x0000d000019f7983 */ /* 0x001f280000300800 */
[----:B------:R-:W4:Y:S04]  /*25240*/  LDL.LU R160, [R1+0xf4] ;  /* 0x0000f40001a07983 */ /* 0x000f280000300800 */
[----:B------:R-:W4:Y:S01]  /*25250*/  LDL.LU R146, [R1+0xc8] ;  /* 0x0000c80001927983 */ /* 0x000f220000300800 */
[----:B------:R-:W-:Y:S01]  /*25260*/  HGMMA.64x128x16.F32.BF16 R24, gdesc[UR28].tnspA, R24 ;  /* 0x21e000001c1879f0 */ /* 0x000fe20008701818 */
[----:B------:R-:W-:-:S05]  /*25270*/  IMAD.X R197, R197, 0x1, R11, P3 ;  /* 0x00000001c5c57824 */ /* 0x000fca00018e060b */
[----:B------:R-:W-:Y:S04]  /*25280*/  STL [R1+0x124], R197 ;  /* 0x000124c501007387 */ /* 0x000fe80000100800 */
[----:B------:R-:W4:Y:S04]  /*25290*/  LDL.LU R145, [R1+0xc0] ;  /* 0x0000c00001917983 */ /* 0x000f280000300800 */
[----:B------:R-:W4:Y:S01]  /*252a0*/  LDL.LU R134, [R1+0xb8] ;  /* 0x0000b80001867983 */ /* 0x000f220000300800 */
[----:B------:R-:W-:Y:S01]  /*252b0*/  HGMMA.64x128x16.F32.BF16 R24, gdesc[UR32].tnspA, R24 ;  /* 0x21e00000201879f0 */ /* 0x000fe20008701818 */
[----:B--2---:R-:W-:-:S05]  /*252c0*/  IADD3 R199, P3, R199, R12, RZ ;  /* 0x0000000cc7c77210 */ /* 0x004fca0007f7e0ff */
[----:B------:R-:W-:Y:S04]  /*252d0*/  STL [R1+0xf8], R199 ;  /* 0x0000f8c701007387 */ /* 0x000fe80000100800 */
[----:B------:R-:W2:Y:S04]  /*252e0*/  LDL.LU R133, [R1+0xdc] ;  /* 0x0000dc0001857983 */ /* 0x000ea80000300800 */
[----:B------:R-:W2:Y:S01]  /*252f0*/  LDL.LU R122, [R1+0xb0] ;  /* 0x0000b000017a7983 */ /* 0x000ea20000300800 */
[----:B------:R-:W-:-:S05]  /*25300*/  IMAD.X R221, R221, 0x1, R11, P4 ;  /* 0x00000001dddd7824 */ /* 0x000fca00020e060b */
[----:B------:R-:W-:Y:S04]  /*25310*/  STL [R1+0x11c], R221 ;  /* 0x00011cdd01007387 */ /* 0x000fe80000100800 */
[----:B------:R-:W2:Y:S01]  /*25320*/  LDL.LU R121, [R1+0xd4] ;  /* 0x0000d40001797983 */ /* 0x000ea20000300800 */
[----:B------:R-:W-:-:S03]  /*25330*/  IADD3 R6, P4, R6, R12, RZ ;  /* 0x0000000c06067210 */ /* 0x000fc60007f9e0ff */
[----:B------:R-:W2:Y:S04]  /*25340*/  LDL.LU R110, [R1+0xa8] ;  /* 0x0000a800016e7983 */ /* 0x000ea80000300800 */
[----:B------:R-:W2:Y:S04]  /*25350*/  LDL.LU R109, [R1+0xcc] ;  /* 0x0000cc00016d7983 */ /* 0x000ea80000300800 */
[----:B------:R-:W2:Y:S04]  /*25360*/  LDL.LU R98, [R1+0xa0] ;  /* 0x0000a00001627983 */ /* 0x000ea80000300800 */
[----:B------:R-:W2:Y:S04]  /*25370*/  LDL.LU R97, [R1+0xc4] ;  /* 0x0000c40001617983 */ /* 0x000ea80000300800 */
[----:B------:R-:W2:Y:S04]  /*25380*/  LDL.LU R22, [R1+0x98] ;  /* 0x0000980001167983 */ /* 0x000ea80000300800 */
[----:B------:R-:W2:Y:S04]  /*25390*/  LDL.LU R21, [R1+0xbc] ;  /* 0x0000bc0001157983 */ /* 0x000ea80000300800 */
[----:B------:R-:W2:Y:S04]  /*253a0*/  LDL.LU R173, [R1+0x90] ;  /* 0x0000900001ad7983 */ /* 0x000ea80000300800 */
[----:B------:R-:W2:Y:S04]  /*253b0*/  LDL.LU R175, [R1+0xb4] ;  /* 0x0000b40001af7983 */ /* 0x000ea80000300800 */
[----:B------:R0:W-:Y:S04]  /*253c0*/  STL [R1+0xf0], R6 ;  /* 0x0000f00601007387 */ /* 0x0001e80000100800 */
[----:B0-----:R-:W2:Y:S04]  /*253d0*/  LDL.LU R6, [R1+0xeb8] ;  /* 0x000eb80001067983 */ /* 0x001ea80000300800 */
[----:B------:R-:W2:Y:S04]  /*253e0*/  LDL.LU R197, [R1+0xac] ;  /* 0x0000ac0001c57983 */ /* 0x000ea80000300800 */
[----:B------:R-:W2:Y:S01]  /*253f0*/  LDL.LU R199, [R1+0xa4] ;  /* 0x0000a40001c77983 */ /* 0x000ea20000300800 */
[--C-:B------:R-:W-:Y:S01]  /*25400*/  IMAD.X R7, R7, 0x1, R11.reuse, P4 ;  /* 0x0000000107077824 */ /* 0x100fe200020e060b */
[----:B------:R-:W-:Y:S01]  /*25410*/  HGMMA.64x128x16.F32.BF16 R24, gdesc[UR36].tnspA, R24 ;  /* 0x21e00000241879f0 */ /* 0x000fe20008701818 */
[----:B---3--:R-:W-:Y:S01]  /*25420*/  IMAD.X R158, R158, 0x1, R11, P5 ;  /* 0x000000019e9e7824 */ /* 0x008fe200028e060b */
[----:B------:R-:W-:-:S05]  /*25430*/  IADD3 R8, P5, R8, R12, RZ ;  /* 0x0000000c08087210 */ /* 0x000fca0007fbe0ff */
[----:B------:R0:W-:Y:S04]  /*25440*/  STL [R1+0xe8], R8 ;  /* 0x0000e80801007387 */ /* 0x0001e80000100800 */
[----:B------:R1:W-:Y:S01]  /*25450*/  STL [R1+0x114], R158 ;  /* 0x0001149e01007387 */ /* 0x0003e20000100800 */
[----:B----4-:R-:W-:-:S03]  /*25460*/  IMAD.X R194, R194, 0x1, R11, P6 ;  /* 0x00000001c2c27824 */ /* 0x010fc600030e060b */
[----:B0-----:R-:W3:Y:S01]  /*25470*/  LDL.LU R8, [R1+0xeb4] ;  /* 0x000eb40001087983 */ /* 0x001ee20000300800 */
[----:B------:R-:W-:-:S03]  /*25480*/  IADD3 R192, P6, R192, R12, RZ ;  /* 0x0000000cc0c07210 */ /* 0x000fc60007fde0ff */
[----:B------:R-:W4:Y:S04]  /*25490*/  LDL.LU R221, [R1+0x9c] ;  /* 0x00009c0001dd7983 */ /* 0x000f280000300800 */
[----:B-1----:R-:W4:Y:S01]  /*254a0*/  LDL.LU R158, [R1+0x70] ;  /* 0x00007000019e7983 */ /* 0x002f220000300800 */
[----:B------:R-:W-:-:S03]  /*254b0*/  IMAD.X R184, R184, 0x1, R11, P1 ;  /* 0x00000001b8b87824 */ /* 0x000fc600008e060b */
[----:B------:R-:W-:Y:S04]  /*254c0*/  STL [R1+0x10c], R194 ;  /* 0x00010cc201007387 */ /* 0x000fe80000100800 */
[----:B------:R-:W-:Y:S01]  /*254d0*/  STL [R1+0xe0], R192 ;  /* 0x0000e0c001007387 */ /* 0x000fe20000100800 */
[-C--:B------:R-:W-:Y:S01]  /*254e0*/  IADD3 R182, P1, R182, R12.reuse, RZ ;  /* 0x0000000cb6b67210 */ /* 0x080fe20007f3e0ff */
[--C-:B------:R-:W-:Y:S01]  /*254f0*/  IMAD.X R162, R162, 0x1, R11.reuse, P2 ;  /* 0x00000001a2a27824 */ /* 0x100fe200010e060b */
[----:B------:R-:W-:Y:S01]  /*25500*/  IADD3 R159, P2, R159, R12, RZ ;  /* 0x0000000c9f9f7210 */ /* 0x000fe20007f5e0ff */
[----:B------:R-:W-:Y:S01]  /*25510*/  STL [R1+0x104], R184 ;  /* 0x000104b801007387 */ /* 0x000fe20000100800 */
[----:B------:R-:W-:-:S03]  /*25520*/  IMAD.X R160, R160, 0x1, R11, P3 ;  /* 0x00000001a0a07824 */ /* 0x000fc600018e060b */
[----:B------:R0:W-:Y:S01]  /*25530*/  STL [R1+0xd0], R159 ;  /* 0x0000d09f01007387 */ /* 0x0001e20000100800 */
[----:B------:R-:W-:Y:S01]  /*25540*/  IMAD.X R15, R15, 0x1, R11, P5 ;  /* 0x000000010f0f7824 */ /* 0x000fe200028e060b */
[-C--:B------:R-:W-:Y:S02]  /*25550*/  IADD3 R146, P3, R146, R12.reuse, RZ ;  /* 0x0000000c92927210 */ /* 0x080fe40007f7e0ff */
[----:B------:R-:W-:Y:S04]  /*25560*/  STL [R1+0xd8], R182 ;  /* 0x0000d8b601007387 */ /* 0x000fe80000100800 */
[----:B0-----:R-:W4:Y:S04]  /*25570*/  LDL.LU R159, [R1+0x6c] ;  /* 0x00006c00019f7983 */ /* 0x001f280000300800 */
[----:B------:R-:W-:Y:S04]  /*25580*/  STL [R1+0xfc], R162 ;  /* 0x0000fca201007387 */ /* 0x000fe80000100800 */
[----:B------:R0:W-:Y:S04]  /*25590*/  STL [R1+0xec], R7 ;  /* 0x0000ec0701007387 */ /* 0x0001e80000100800 */
[----:B------:R-:W-:Y:S04]  /*255a0*/  STL [R1+0xf4], R160 ;  /* 0x0000f4a001007387 */ /* 0x000fe80000100800 */
[----:B0-----:R-:W4:Y:S04]  /*255b0*/  LDL.LU R7, [R1+0xeb0] ;  /* 0x000eb00001077983 */ /* 0x001f280000300800 */
[----:B------:R-:W-:Y:S04]  /*255c0*/  STL [R1+0xc8], R146 ;  /* 0x0000c89201007387 */ /* 0x000fe80000100800 */
[----:B------:R0:W-:Y:S01]  /*255d0*/  STL [R1+0xe4], R15 ;  /* 0x0000e40f01007387 */ /* 0x0001e20000100800 */
[----:B------:R-:W-:Y:S03]  /*255e0*/  HGMMA.64x128x16.F32.BF16 R24, gdesc[UR40].tnspA, R24 ;  /* 0x21e00000281879f0 */ /* 0x000fe60008701818 */
[----:B0-----:R-:W4:Y:S01]  /*255f0*/  LDL.LU R15, [R1+0xeac] ;  /* 0x000eac00010f7983 */ /* 0x001f220000300800 */
[----:B------:R-:W-:-:S02]  /*25600*/  IADD3 R145, P4, R145, R12, RZ ;  /* 0x0000000c91917210 */ /* 0x000fc40007f9e0ff */
[----:B------:R-:W-:-:S03]  /*25610*/  IADD3 R134, P5, R134, R12, RZ ;  /* 0x0000000c86867210 */ /* 0x000fc60007fbe0ff */
[----:B------:R-:W-:Y:S04]  /*25620*/  STL [R1+0xc0], R145 ;  /* 0x0000c09101007387 */ /* 0x000fe80000100800 */
[----:B------:R-:W-:Y:S01]  /*25630*/  STL [R1+0xb8], R134 ;  /* 0x0000b88601007387 */ /* 0x000fe20000100800 */
[----:B--2---:R-:W-:Y:S01]  /*25640*/  IMAD.X R133, R133, 0x1, R11, P6 ;  /* 0x0000000185857824 */ /* 0x004fe200030e060b */
[----:B------:R-:W-:-:S04]  /*25650*/  IADD3 R122, P6, R122, R12, RZ ;  /* 0x0000000c7a7a7210 */ /* 0x000fc80007fde0ff */
[----:B------:R-:W-:Y:S04]  /*25660*/  STL [R1+0xdc], R133 ;  /* 0x0000dc8501007387 */ /* 0x000fe80000100800 */
[----:B------:R-:W-:Y:S01]  /*25670*/  STL [R1+0xb0], R122 ;  /* 0x0000b07a01007387 */ /* 0x000fe20000100800 */
[----:B------:R-:W-:Y:S01]  /*25680*/  HGMMA.64x128x16.F32.BF16 R24, gdesc[UR44].tnspA, R24 ;  /* 0x21e000002c1879f0 */ /* 0x000fe20008701818 */
        /* <DEDUP_REMOVED lines=14> */
[--C-:B------:R-:W-:Y:S02]  /*25770*/  IMAD.X R175, R175, 0x1, R11.reuse, P5 ;  /* 0x00000001afaf7824 */ /* 0x100fe400028e060b */
[----:B------:R-:W-:Y:S01]  /*25780*/  STL [R1+0xbc], R21 ;  /* 0x0000bc1501007387 */ /* 0x000fe20000100800 */
[--C-:B------:R-:W-:Y:S02]  /*25790*/  IMAD.X R197, R197, 0x1, R11.reuse, P6 ;  /* 0x00000001c5c57824 */ /* 0x100fe400030e060b */
[----:B------:R-:W-:Y:S01]  /*257a0*/  IMAD.X R199, R199, 0x1, R11, P1 ;  /* 0x00000001c7c77824 */ /* 0x000fe200008e060b */
[-C--:B------:R-:W-:Y:S01]  /*257b0*/  IADD3 R9, P1, R9, R12.reuse, RZ ;  /* 0x0000000c09097210 */ /* 0x080fe20007f3e0ff */
[----:B------:R-:W-:Y:S01]  /*257c0*/  HGMMA.64x128x16.F32.BF16 R24, gdesc[UR48].tnspA, R24 ;  /* 0x21e00000301879f0 */ /* 0x000fe20008701818 */
[----:B---3--:R-:W-:-:S02]  /*257d0*/  IADD3 R8, P6, R8, R12, RZ ;  /* 0x0000000c08087210 */ /* 0x008fc40007fde0ff */
[----:B----4-:R-:W-:-:S05]  /*257e0*/  IADD3 R15, P5, R15, R12, RZ ;  /* 0x0000000c0f0f7210 */ /* 0x010fca0007fbe0ff */
[----:B------:R0:W-:Y:S04]  /*257f0*/  STL [R1+0x88], R15 ;  /* 0x0000880f01007387 */ /* 0x0001e80000100800 */
[----:B------:R-:W-:Y:S04]  /*25800*/  STL [R1+0x90], R173 ;  /* 0x000090ad01007387 */ /* 0x000fe80000100800 */
[----:B0-----:R-:W2:Y:S04]  /*25810*/  LDL.LU R15, [R1+0xea8] ;  /* 0x000ea800010f7983 */ /* 0x001ea80000300800 */
[----:B------:R-:W-:Y:S01]  /*25820*/  STL [R1+0xb4], R175 ;  /* 0x0000b4af01007387 */ /* 0x000fe20000100800 */
[----:B------:R-:W-:Y:S03]  /*25830*/  HGMMA.64x128x16.F32.BF16 R24, gdesc[UR52].tnspA, R24, gsb0 ;  /* 0x21e00000341879f0 */ /* 0x000fe60008001818 */
[----:B------:R0:W-:Y:S04]  /*25840*/  STL [R1+0x80], R8 ;  /* 0x0000800801007387 */ /* 0x0001e80000100800 */
[----:B0-----:R-:W3:Y:S04]  /*25850*/  LDL.LU R8, [R1+0xea4] ;  /* 0x000ea40001087983 */ /* 0x001ee80000300800 */
[----:B------:R-:W-:Y:S04]  /*25860*/  STL [R1+0xac], R197 ;  /* 0x0000acc501007387 */ /* 0x000fe80000100800 */
[----:B------:R0:W-:Y:S04]  /*25870*/  STL [R1+0x78], R9 ;  /* 0x0000780901007387 */ /* 0x0001e80000100800 */
[----:B0-----:R-:W4:Y:S01]  /*25880*/  LDL.LU R9, [R1+0xea0] ;  /* 0x000ea00001097983 */ /* 0x001f220000300800 */
[----:B------:R-:W-:Y:S01]  /*25890*/  IMAD.X R221, R221, 0x1, R11, P2 ;  /* 0x00000001dddd7824 */ /* 0x000fe200010e060b */
[----:B------:R-:W-:-:S02]  /*258a0*/  IADD3 R158, P2, R158, R12, RZ ;  /* 0x0000000c9e9e7210 */ /* 0x000fc40007f5e0ff */
[----:B------:R-:W-:Y:S01]  /*258b0*/  STL [R1+0xa4], R199 ;  /* 0x0000a4c701007387 */ /* 0x000fe20000100800 */
[--C-:B------:R-:W-:Y:S02]  /*258c0*/  IMAD.X R7, R7, 0x1, R11.reuse, P6 ;  /* 0x0000000107077824 */ /* 0x100fe400030e060b */
[--C-:B------:R-:W-:Y:S02]  /*258d0*/  IMAD.X R6, R6, 0x1, R11.reuse, P1 ;  /* 0x0000000106067824 */ /* 0x100fe400008e060b */
[--C-:B------:R-:W-:Y:S01]  /*258e0*/  IMAD.X R159, R159, 0x1, R11.reuse, P2 ;  /* 0x000000019f9f7824 */ /* 0x100fe200010e060b */
[----:B------:R-:W-:Y:S02]  /*258f0*/  WARPGROUP.DEPBAR.LE gsb0, 0x0 ;  /* 0x00008000000079c5 */ /* 0x000fe40000010000 */
[----:B--2---:R-:W-:Y:S01]  /*25900*/  IMAD.X R15, R15, 0x1, R11, P3 ;  /* 0x000000010f0f7824 */ /* 0x004fe200018e060b */
[----:B------:R-:W-:-:S04]  /*25910*/  IADD3 R10, P3, R10, R12, RZ ;  /* 0x0000000c0a0a7210 */ /* 0x000fc80007f7e0ff */
[----:B------:R0:W-:Y:S04]  /*25920*/  STL [R1+0x94], R15 ;  /* 0x0000940f01007387 */ /* 0x0001e80000100800 */
[----:B------:R-:W-:Y:S04]  /*25930*/  STL [R1+0x9c], R221 ;  /* 0x00009cdd01007387 */ /* 0x000fe80000100800 */
[----:B0-----:R0:W5:Y:S01]  /*25940*/  LDL.LU R15, [R1+0xe9c] ;  /* 0x000e9c00010f7983 */ /* 0x0011620000300800 */
[----:B---3--:R-:W-:-:S03]  /*25950*/  IMAD.X R8, R8, 0x1, R11, P5 ;  /* 0x0000000108087824 */ /* 0x008fc600028e060b */
[----:B------:R-:W-:Y:S04]  /*25960*/  STL [R1+0x70], R158 ;  /* 0x0000709e01007387 */ /* 0x000fe80000100800 */
[----:B------:R1:W-:Y:S01]  /*25970*/  STL [R1+0x68], R10 ;  /* 0x0000680a01007387 */ /* 0x0003e20000100800 */
[----:B------:R-:W-:-:S03]  /*25980*/  IMAD.X R0, R0, 0x1, R11, P3 ;  /* 0x0000000100007824 */ /* 0x000fc600018e060b */
[----:B-1----:R0:W5:Y:S01]  /*25990*/  LDL.LU R10, [R1+0xe98] ;  /* 0x000e9800010a7983 */ /* 0x0021620000300800 */
[----:B----4-:R-:W-:-:S05]  /*259a0*/  IMAD.X R9, R9, 0x1, R11, P4 ;  /* 0x0000000109097824 */ /* 0x010fca00020e060b */
[----:B------:R1:W-:Y:S04]  /*259b0*/  STL [R1+0x8c], R9 ;  /* 0x00008c0901007387 */ /* 0x0003e80000100800 */
[----:B-1----:R0:W5:Y:S04]  /*259c0*/  LDL.LU R9, [R1+0xe94] ;  /* 0x000e940001097983 */ /* 0x0021680000300800 */
        /* <DEDUP_REMOVED lines=8> */
[----:B------:R0:W-:Y:S01]  /*25a50*/  STL [R1+0x6c], R159 ;  /* 0x00006c9f01007387 */ /* 0x0001e20000100800 */
[----:B------:R-:W-:Y:S05]  /*25a60*/  @P0 BRA `(.L_x_1) ;  /* 0xfffffe9800600947 */ /* 0x000fea000383ffff */
[----:B------:R-:W-:Y:S02]  /*25a70*/  F2FP.BF16.F32.PACK_AB R83, R87, R83 ;  /* 0x000000535753723e */ /* 0x000fe400000010ff */
[----:B------:R-:W-:Y:S02]  /*25a80*/  F2FP.BF16.F32.PACK_AB R82, R86, R82 ;  /* 0x000000525652723e */ /* 0x000fe400000010ff */
[----:B------:R-:W-:Y:S02]  /*25a90*/  F2FP.BF16.F32.PACK_AB R81, R85, R81 ;  /* 0x000000515551723e */ /* 0x000fe400000010ff */
[----:B------:R-:W-:Y:S02]  /*25aa0*/  F2FP.BF16.F32.PACK_AB R80, R84, R80 ;  /* 0x000000505450723e */ /* 0x000fe400000010ff */
[----:B------:R-:W-:Y:S02]  /*25ab0*/  F2FP.BF16.F32.PACK_AB R75, R79, R75 ;  /* 0x0000004b4f4b723e */ /* 0x000fe400000010ff */
[----:B------:R-:W-:-:S02]  /*25ac0*/  F2FP.BF16.F32.PACK_AB R74, R78, R74 ;  /* 0x0000004a4e4a723e */ /* 0x000fc400000010ff */
        /* <DEDUP_REMOVED lines=25> */
[----:B------:R-:W-:-:S07]  /*25c60*/  F2FP.BF16.F32.PACK_AB R24, R28, R24 ;  /* 0x000000181c18723e */ /* 0x000fce00000010ff */
.L_x_0:
[----:B------:R-:W2:Y:S01]  /*25c70*/  LDL.LU R20, [R1+0xe7c] ;  /* 0x000e7c0001147983 */ /* 0x000ea20000300800 */
[----:B-----5:R-:W-:Y:S01]  /*25c80*/  MOV R7, 0x400 ;  /* 0x0000040000077802 */ /* 0x020fe20000000f00 */
[----:B------:R-:W2:Y:S01]  /*25c90*/  LDC R16, c[0x0][0x244] ;  /* 0x00009100ff107b82 */ /* 0x000ea20000000800 */
[----:B------:R-:W3:Y:S01]  /*25ca0*/  S2R R6, SR_TID.X ;  /* 0x0000000000067919 */ /* 0x000ee20000002100 */
[----:B------:R-:W4:Y:S06]  /*25cb0*/  S2R R8, SR_CgaCtaId ;  /* 0x0000000000087919 */ /* 0x000f2c0000008800 */
[----:B------:R-:W0:Y:S08]  /*25cc0*/  LDC R37, c[0x0][0x248] ;  /* 0x00009200ff257b82 */ /* 0x000e300000000800 */
[----:B------:R-:W0:Y:S01]  /*25cd0*/  LDC.64 R188, c[0x0][0x220] ;  /* 0x00008800ffbc7b82 */ /* 0x000e220000000a00 */
[----:B---3--:R-:W-:-:S02]  /*25ce0*/  IMAD.SHL.U32 R2, R6, 0x10, RZ ;  /* 0x0000001006027824 */ /* 0x008fc400078e00ff */
[C---:B------:R-:W-:Y:S02]  /*25cf0*/  IMAD.SHL.U32 R4, R6.reuse, 0x80, RZ ;  /* 0x0000008006047824 */ /* 0x040fe400078e00ff */
[----:B------:R-:W-:Y:S01]  /*25d00*/  IMAD.SHL.U32 R3, R6, 0x8, RZ ;  /* 0x0000000806037824 */ /* 0x000fe200078e00ff */
[----:B------:R-:W-:Y:S02]  /*25d10*/  LOP3.LUT R2, R2, 0x70, RZ, 0xc0, !PT ;  /* 0x0000007002027812 */ /* 0x000fe400078ec0ff */
[----:B------:R-:W-:Y:S02]  /*25d20*/  LOP3.LUT R5, R4, 0x400, RZ, 0xc0, !PT ;  /* 0x0000040004057812 */ /* 0x000fe400078ec0ff */
[----:B----4-:R-:W-:Y:S02]  /*25d30*/  LEA R7, R8, R7, 0x18 ;  /* 0x0000000708077211 */ /* 0x010fe400078ec0ff */
[----:B------:R-:W-:Y:S02]  /*25d40*/  LOP3.LUT R3, R3, 0x380, RZ, 0xc0, !PT ;  /* 0x0000038003037812 */ /* 0x000fe400078ec0ff */
[----:B------:R-:W-:-:S02]  /*25d50*/  IADD3 R2, R5, R7, R2 ;  /* 0x0000000705027210 */ /* 0x000fc40007ffe002 */
[----:B------:R-:W-:Y:S02]  /*25d60*/  SHF.R.U32.HI R4, RZ, 0x6, R6 ;  /* 0x00000006ff047819 */ /* 0x000fe40000011606 */
[----:B------:R-:W-:Y:S01]  /*25d70*/  LOP3.LUT R6, R6, 0x7f, RZ, 0xc0, !PT ;  /* 0x0000007f06067812 */ /* 0x000fe200078ec0ff */
[----:B------:R-:W-:Y:S01]  /*25d80*/  IMAD.IADD R45, R3, 0x1, R2 ;  /* 0x00000001032d7824 */ /* 0x000fe200078e0202 */
[----:B------:R-:W-:Y:S01]  /*25d90*/  BAR.SYNC.DEFER_BLOCKING 0x0 ;  /* 0x0000000000007b1d */ /* 0x000fe20000010000 */
[----:B------:R-:W-:Y:S02]  /*25da0*/  SGXT.U32 R5, R4, 0x1 ;  /* 0x000000010405781a */ /* 0x000fe40000000000 */
[----:B------:R-:W-:-:S05]  /*25db0*/  IMAD R39, R6, 0x10, R7 ;  /* 0x0000001006277824 */ /* 0x000fca00078e0207 */
[----:B------:R-:W3:Y:S01]  /*25dc0*/  LDC.64 R2, c[0x0][0x228] ;  /* 0x00008a00ff027b82 */ /* 0x000ee20000000a00 */
[----:B------:R2:W-:Y:S07]  /*25dd0*/  STSM.16.M88.4 [R45], R24 ;  /* 0x000000182d007844 */ /* 0x0005ee0000000200 */
[----:B------:R-:W-:Y:S06]  /*25de0*/  BAR.SYNC.DEFER_BLOCKING 0x0 ;  /* 0x0000000000007b1d */ /* 0x000fec0000010000 */
[----:B------:R-:W4:Y:S02]  /*25df0*/  LDS.128 R28, [R39] ;  /* 0x00000000271c7984 */ /* 0x000f240000000c00 */
[----:B------:R-:W-:Y:S06]  /*25e00*/  BAR.SYNC.DEFER_BLOCKING 0x0 ;  /* 0x0000000000007b1d */ /* 0x000fec0000010000 */
[----:B------:R0:W-:Y:S01]  /*25e10*/  STSM.16.M88.4 [R45], R32 ;  /* 0x000000202d007844 */ /* 0x0001e20000000200 */
[----:B------:R-:W-:-:S02]  /*25e20*/  LOP3.LUT R38, R0, 0x7e, R5, 0xfe, !PT ;  /* 0x0000007e00267812 */ /* 0x000fc400078efe05 */
[C-C-:B------:R-:W-:Y:S02]  /*25e30*/  LOP3.LUT R36, R0.reuse, 0x7c, R5.reuse, 0xfe, !PT ;  /* 0x0000007c00247812 */ /* 0x140fe400078efe05 */
[C-C-:B------:R-:W-:Y:S02]  /*25e40*/  LOP3.LUT R44, R0.reuse, 0x7a, R5.reuse, 0xfe, !PT ;  /* 0x0000007a002c7812 */ /* 0x140fe400078efe05 */
[C-C-:B------:R-:W-:Y:S02]  /*25e50*/  LOP3.LUT R52, R0.reuse, 0x78, R5.reuse, 0xfe, !PT ;  /* 0x0000007800347812 */ /* 0x140fe400078efe05 */
[C-C-:B------:R-:W-:Y:S02]  /*25e60*/  LOP3.LUT R46, R0.reuse, 0x76, R5.reuse, 0xfe, !PT ;  /* 0x00000076002e7812 */ /* 0x140fe400078efe05 */
[C-C-:B------:R-:W-:Y:S02]  /*25e70*/  LOP3.LUT R54, R0.reuse, 0x74, R5.reuse, 0xfe, !PT ;  /* 0x0000007400367812 */ /* 0x140fe400078efe05 */
        /* <DEDUP_REMOVED lines=11> */
[C-C-:B-1----:R-:W-:Y:S02]  /*25f30*/  LOP3.LUT R94, R0.reuse, 0x5c, R5.reuse, 0xfe, !PT ;  /* 0x0000005c005e7812 */ /* 0x142fe400078efe05 */
        /* <DEDUP_REMOVED lines=44> */
[C---:B------:R-:W-:Y:S02]  /*26200*/  LOP3.LUT R184, R0.reuse, 0x2, R5, 0xfe, !PT ;  /* 0x0000000200b87812 */ /* 0x040fe400078efe05 */
[----:B------:R-:W-:Y:S01]  /*26210*/  LOP3.LUT R186, R0, R5, RZ, 0xfc, !PT ;  /* 0x0000000500ba7212 */ /* 0x000fe200078efcff */
[----:B------:R-:W-:Y:S06]  /*26220*/  BAR.SYNC.DEFER_BLOCKING 0x0 ;  /* 0x0000000000007b1d */ /* 0x000fec0000010000 */
[----:B------:R-:W1:Y:S02]  /*26230*/  LDS.128 R4, [R39] ;  /* 0x0000000027047984 */ /* 0x000e640000000c00 */
[----:B------:R-:W-:Y:S06]  /*26240*/  BAR.SYNC.DEFER_BLOCKING 0x0 ;  /* 0x0000000000007b1d */ /* 0x000fec0000010000 */
[----:B------:R4:W-:Y:S02]  /*26250*/  STSM.16.M88.4 [R45], R40 ;  /* 0x000000282d007844 */ /* 0x0009e40000000200 */
[----:B------:R-:W-:Y:S06]  /*26260*/  BAR.SYNC.DEFER_BLOCKING 0x0 ;  /* 0x0000000000007b1d */ /* 0x000fec0000010000 */
[----:B------:R-:W1:Y:S02]  /*26270*/  LDS.128 R8, [R39] ;  /* 0x0000000027087984 */ /* 0x000e640000000c00 */
[----:B------:R-:W-:Y:S06]  /*26280*/  BAR.SYNC.DEFER_BLOCKING 0x0 ;  /* 0x0000000000007b1d */ /* 0x000fec0000010000 */
[----:B------:R-:W-:Y:S02]  /*26290*/  STSM.16.M88.4 [R45], R48 ;  /* 0x000000302d007844 */ /* 0x000fe40000000200 */
[----:B------:R-:W-:Y:S06]  /*262a0*/  BAR.SYNC.DEFER_BLOCKING 0x0 ;  /* 0x0000000000007b1d */ /* 0x000fec0000010000 */
[----:B------:R-:W1:Y:S02]  /*262b0*/  LDS.128 R12, [R39] ;  /* 0x00000000270c7984 */ /* 0x000e640000000c00 */
[----:B------:R-:W-:Y:S06]  /*262c0*/  BAR.SYNC.DEFER_BLOCKING 0x0 ;  /* 0x0000000000007b1d */ /* 0x000fec0000010000 */
[----:B------:R-:W-:Y:S01]  /*262d0*/  STSM.16.M88.4 [R45], R56 ;  /* 0x000000382d007844 */ /* 0x000fe20000000200 */
[C---:B--2---:R-:W-:Y:S01]  /*262e0*/  IMAD R24, R20.reuse, R16, RZ ;  /* 0x0000001014187224 */ /* 0x044fe200078e02ff */
[----:B------:R-:W-:Y:S06]  /*262f0*/  BAR.SYNC.DEFER_BLOCKING 0x0 ;  /* 0x0000000000007b1d */ /* 0x000fec0000010000 */
[----:B------:R-:W2:Y:S02]  /*26300*/  LDS.128 R16, [R39] ;  /* 0x0000000027107984 */ /* 0x000ea40000000c00 */
[----:B------:R-:W-:Y:S06]  /*26310*/  BAR.SYNC.DEFER_BLOCKING 0x0 ;  /* 0x0000000000007b1d */ /* 0x000fec0000010000 */
[----:B------:R-:W-:Y:S01]  /*26320*/  STSM.16.M88.4 [R45], R64 ;  /* 0x000000402d007844 */ /* 0x000fe20000000200 */
[----:B---3--:R-:W-:Y:S01]  /*26330*/  ISETP.GE.AND P0, PT, R20, R2, PT ;  /* 0x000000021400720c */ /* 0x008fe20003f06270 */
[----:B------:R-:W-:Y:S06]  /*26340*/  BAR.SYNC.DEFER_BLOCKING 0x0 ;  /* 0x0000000000007b1d */ /* 0x000fec0000010000 */
[----:B------:R-:W3:Y:S02]  /*26350*/  LDS.128 R20, [R39] ;  /* 0x0000000027147984 */ /* 0x000ee40000000c00 */
[----:B------:R-:W-:Y:S01]  /*26360*/  BAR.SYNC.DEFER_BLOCKING 0x0 ;  /* 0x0000000000007b1d */ /* 0x000fe20000010000 */
[----:B0-----:R-:W-:Y:S01]  /*26370*/  IMAD R25, R186, R37, RZ ;  /* 0x00000025ba197224 */ /* 0x001fe200078e02ff */
[----:B------:R-:W-:-:S04]  /*26380*/  LEA R0, P1, R24, R188, 0x1 ;  /* 0x000000bc18007211 */ /* 0x000fc800078208ff */
[----:B------:R-:W-:Y:S01]  /*26390*/  STSM.16.M88.4 [R45], R72 ;  /* 0x000000482d007844 */ /* 0x000fe20000000200 */
[----:B------:R-:W-:Y:S02]  /*263a0*/  LEA.HI.X.SX32 R2, R24, R189, 0x1, P1 ;  /* 0x000000bd18027211 */ /* 0x000fe400008f0eff */
[----:B------:R-:W-:-:S04]  /*263b0*/  LEA R32, P2, R25, R0, 0x1 ;  /* 0x0000000019207211 */ /* 0x000fc800078408ff */
[----:B------:R-:W-:Y:S01]  /*263c0*/  LEA.HI.X.SX32 R33, R25, R2, 0x1, P2 ;  /* 0x0000000219217211 */ /* 0x000fe200010f0eff */
[----:B------:R-:W-:Y:S06]  /*263d0*/  BAR.SYNC.DEFER_BLOCKING 0x0 ;  /* 0x0000000000007b1d */ /* 0x000fec0000010000 */
[----:B------:R-:W0:Y:S02]  /*263e0*/  LDS.128 R24, [R39] ;  /* 0x0000000027187984 */ /* 0x000e240000000c00 */
[----:B------:R-:W-:Y:S01]  /*263f0*/  BAR.SYNC.DEFER_BLOCKING 0x0 ;  /* 0x0000000000007b1d */ /* 0x000fe20000010000 */
[----:B------:R-:W-:Y:S01]  /*26400*/  ISETP.LT.AND P1, PT, R186, R3, !P0 ;  /* 0x00000003ba00720c */ /* 0x000fe20004721270 */
[----:B----4-:R-:W-:Y:S01]  /*26410*/  IMAD R41, R182, R37, RZ ;  /* 0x00000025b6297224 */ /* 0x010fe200078e02ff */
[C---:B------:R-:W-:Y:S01]  /*26420*/  ISETP.LT.AND P5, PT, R184.reuse, R3, !P0 ;  /* 0x00000003b800720c */ /* 0x040fe200047a1270 */
[----:B------:R-:W-:Y:S01]  /*26430*/  IMAD R35, R184, R37, RZ ;  /* 0x00000025b8237224 */ /* 0x000fe200078e02ff */
[----:B------:R-:W-:-:S02]  /*26440*/  ISETP.LT.AND P6, PT, R182, R3, !P0 ;  /* 0x00000003b600720c */ /* 0x000fc400047c1270 */
[-C--:B------:R-:W-:Y:S01]  /*26450*/  LEA R40, P4, R41, R0.reuse, 0x1 ;  /* 0x0000000029287211 */ /* 0x080fe200078808ff */
[----:B------:R4:W-:Y:S01]  /*26460*/  STSM.16.M88.4 [R45], R80 ;  /* 0x000000502d007844 */ /* 0x0009e20000000200 */
[----:B------:R-:W-:Y:S01]  /*26470*/  BAR.SYNC.DEFER_BLOCKING 0x0 ;  /* 0x0000000000007b1d */ /* 0x000fe20000010000 */
[----:B------:R-:W-:Y:S01]  /*26480*/  LEA R34, P3, R35, R0, 0x1 ;  /* 0x0000000023227211 */ /* 0x000fe200078608ff */
[C---:B------:R-:W-:Y:S01]  /*26490*/  IMAD R43, R180.reuse, R37, RZ ;  /* 0x00000025b42b7224 */ /* 0x040fe200078e02ff */
[-C--:B------:R-:W-:Y:S02]  /*264a0*/  LEA.HI.X.SX32 R41, R41, R2.reuse, 0x1, P4 ;  /* 0x0000000229297211 */ /* 0x080fe400020f0eff */
[-C--:B------:R-:W-:Y:S02]  /*264b0*/  ISETP.LT.AND P4, PT, R180, R3.reuse, !P0 ;  /* 0x00000003b400720c */ /* 0x080fe40004781270 */
[----:B------:R-:W-:Y:S02]  /*264c0*/  LEA.HI.X.SX32 R35, R35, R2, 0x1, P3 ;  /* 0x0000000223237211 */ /* 0x000fe400018f0eff */
[----:B------:R-:W-:-:S02]  /*264d0*/  ISETP.LT.AND P3, PT, R178, R3, !P0 ;  /* 0x00000003b200720c */ /* 0x000fc40004761270 */
[C---:B------:R-:W-:Y:S01]  /*264e0*/  LEA R42, P2, R43.reuse, R0, 0x1 ;  /* 0x000000002b2a7211 */ /* 0x040fe200078408ff */
[----:B----4-:R-:W-:Y:S01]  /*264f0*/  IMAD R45, R178, R37, RZ ;  /* 0x00000025b22d7224 */ /* 0x010fe200078e02ff */
[----:B------:R-:W-:Y:S02]  /*26500*/  PRMT R47, R28, 0x7632, R47 ;  /* 0x000076321c2f7816 */ /* 0x000fe4000000002f */
[----:B------:R-:W-:Y:S02]  /*26510*/  LEA.HI.X.SX32 R43, R43, R2, 0x1, P2 ;  /* 0x000000022b2b7211 */ /* 0x000fe400010f0eff */
[-C--:B------:R-:W-:Y:S01]  /*26520*/  ISETP.LT.AND P2, PT, R174, R3.reuse, !P0 ;  /* 0x00000003ae00720c */ /* 0x080fe20004741270 */
[----:B------:R4:W-:Y:S01]  /*26530*/  @P1 STG.E.U16 desc[UR60][R32.64], R28 ;  /* 0x0000001c20001986 */ /* 0x0009e2000c10153c */
[----:B------:R-:W-:-:S03]  /*26540*/  ISETP.LT.AND P1, PT, R176, R3, !P0 ;  /* 0x00000003b000720c */ /* 0x000fc60004721270 */
[----:B------:R1:W-:Y:S01]  /*26550*/  @P5 STG.E.U16 desc[UR60][R34.64], R29 ;  /* 0x0000001d22005986 */ /* 0x0003e2000c10153c */
[----:B------:R-:W-:-:S03]  /*26560*/  PRMT R48, R29, 0x7632, R48 ;  /* 0x000076321d307816 */ /* 0x000fc60000000030 */
[----:B------:R2:W-:Y:S01]  /*26570*/  @P6 STG.E.U16 desc[UR60][R40.64], R30 ;  /* 0x0000001e28006986 */ /* 0x0005e2000c10153c */
[-C--:B----4-:R-:W-:Y:S01]  /*26580*/  IMAD R33, R176, R37.reuse, RZ ;  /* 0x00000025b0217224 */ /* 0x090fe200078e02ff */
[----:B------:R-:W-:Y:S01]  /*26590*/  LEA R28, P5, R45, R0, 0x1 ;  /* 0x000000002d1c7211 */ /* 0x000fe200078a08ff */
[----:B-1----:R-:W-:-:S03]  /*265a0*/  IMAD R35, R174, R37, RZ ;  /* 0x00000025ae237224 */ /* 0x002fc600078e02ff */
[----:B------:R-:W-:Y:S01]  /*265b0*/  LEA R32, P6, R33, R0, 0x1 ;  /* 0x0000000021207211 */ /* 0x000fe200078c08ff */
[----:B------:R1:W-:Y:S01]  /*265c0*/  @P4 STG.E.U16 desc[UR60][R42.64], R31 ;  /* 0x0000001f2a004986 */ /* 0x0003e2000c10153c */
[-C--:B------:R-:W-:Y:S01]  /*265d0*/  LEA.HI.X.SX32 R29, R45, R2.reuse, 0x1, P5 ;  /* 0x000000022d1d7211 */ /* 0x080fe200028f0eff */
[C---:B--2---:R-:W-:Y:S01]  /*265e0*/  IMAD R41, R172.reuse, R37, RZ ;  /* 0x00000025ac297224 */ /* 0x044fe200078e02ff */
[----:B------:R-:W-:Y:S02]  /*265f0*/  LEA.HI.X.SX32 R33, R33, R2, 0x1, P6 ;  /* 0x0000000221217211 */ /* 0x000fe400030f0eff */
[----:B------:R-:W-:Y:S02]  /*26600*/  LEA R34, P4, R35, R0, 0x1 ;  /* 0x0000000023227211 */ /* 0x000fe400078808ff */
[----:B------:R-:W-:Y:S01]  /*26610*/  ISETP.LT.AND P5, PT, R172, R3, !P0 ;  /* 0x00000003ac00720c */ /* 0x000fe200047a1270 */
[----:B------:R2:W-:Y:S01]  /*26620*/  @P3 STG.E.U16 desc[UR60][R28.64], R47 ;  /* 0x0000002f1c003986 */ /* 0x0005e2000c10153c */
[----:B------:R-:W-:-:S02]  /*26630*/  PRMT R50, R31, 0x7632, R50 ;  /* 0x000076321f327816 */ /* 0x000fc40000000032 */
[----:B------:R-:W-:Y:S01]  /*26640*/  PRMT R49, R30, 0x7632, R49 ;  /* 0x000076321e317816 */ /* 0x000fe20000000031 */
[C---:B-1----:R-:W-:Y:S01]  /*26650*/  IMAD R31, R170.reuse, R37, RZ ;  /* 0x00000025aa1f7224 */ /* 0x042fe200078e02ff */
[----:B------:R-:W-:Y:S01]  /*26660*/  LEA.HI.X.SX32 R35, R35, R2, 0x1, P4 ;  /* 0x0000000223237211 */ /* 0x000fe200020f0eff */
[----:B------:R-:W-:Y:S01]  /*26670*/  @P1 STG.E.U16 desc[UR60][R32.64], R48 ;  /* 0x0000003020001986 */ /* 0x000fe2000c10153c */
[----:B------:R-:W-:Y:S02]  /*26680*/  ISETP.LT.AND P3, PT, R170, R3, !P0 ;  /* 0x00000003aa00720c */ /* 0x000fe40004761270 */
[-C--:B------:R-:W-:Y:S01]  /*26690*/  LEA R40, P1, R41, R0.reuse, 0x1 ;  /* 0x0000000029287211 */ /* 0x080fe200078208ff */
[----:B------:R1:W-:Y:S01]  /*266a0*/  @P2 STG.E.U16 desc[UR60][R34.64], R49 ;  /* 0x0000003122002986 */ /* 0x0003e2000c10153c */
[-C--:B------:R-:W-:Y:S01]  /*266b0*/  IMAD R43, R168, R37.reuse, RZ ;  /* 0x00000025a82b7224 */ /* 0x080fe200078e02ff */
[----:B--2---:R-:W-:Y:S01]  /*266c0*/  LEA R28, P4, R31, R0, 0x1 ;  /* 0x000000001f1c7211 */ /* 0x004fe200078808ff */
[----:B------:R-:W-:Y:S01]  /*266d0*/  IMAD R45, R166, R37, RZ ;  /* 0x00000025a62d7224 */ /* 0x000fe200078e02ff */
[----:B------:R-:W-:-:S02]  /*266e0*/  LEA.HI.X.SX32 R41, R41, R2, 0x1, P1 ;  /* 0x0000000229297211 */ /* 0x000fc400008f0eff */
[-C--:B------:R-:W-:Y:S02]  /*266f0*/  ISETP.LT.AND P2, PT, R168, R3.reuse, !P0 ;  /* 0x00000003a800720c */ /* 0x080fe40004741270 */
[----:B------:R-:W-:Y:S02]  /*26700*/  ISETP.LT.AND P1, PT, R166, R3, !P0 ;  /* 0x00000003a600720c */ /* 0x000fe40004721270 */
[----:B------:R-:W-:Y:S01]  /*26710*/  LEA.HI.X.SX32 R29, R31, R2, 0x1, P4 ;  /* 0x000000021f1d7211 */ /* 0x000fe200020f0eff */
[----:B------:R2:W-:Y:S01]  /*26720*/  @P5 STG.E.U16 desc[UR60][R40.64], R50 ;  /* 0x0000003228005986 */ /* 0x0005e2000c10153c */
[C---:B-1----:R-:W-:Y:S01]  /*26730*/  IMAD R35, R164.reuse, R37, RZ ;  /* 0x00000025a4237224 */ /* 0x042fe200078e02ff */
[-C--:B------:R-:W-:Y:S02]  /*26740*/  LEA R30, P6, R43, R0.reuse, 0x1 ;  /* 0x000000002b1e7211 */ /* 0x080fe400078c08ff */
[----:B------:R-:W-:Y:S02]  /*26750*/  ISETP.LT.AND P4, PT, R164, R3, !P0 ;  /* 0x00000003a400720c */ /* 0x000fe40004781270 */
[----:B------:R-:W-:Y:S01]  /*26760*/  LEA R32, P5, R45, R0, 0x1 ;  /* 0x000000002d207211 */ /* 0x000fe200078a08ff */
[----:B------:R1:W-:Y:S01]  /*26770*/  @P3 STG.E.U16 desc[UR60][R28.64], R4 ;  /* 0x000000041c003986 */ /* 0x0003e2000c10153c */
[----:B------:R-:W-:-:S02]  /*26780*/  LEA.HI.X.SX32 R31, R43, R2, 0x1, P6 ;  /* 0x000000022b1f7211 */ /* 0x000fc400030f0eff */
[----:B------:R-:W-:Y:S02]  /*26790*/  LEA R34, P3, R35, R0, 0x1 ;  /* 0x0000000023227211 */ /* 0x000fe400078608ff */
[-C--:B------:R-:W-:Y:S01]  /*267a0*/  LEA.HI.X.SX32 R33, R45, R2.reuse, 0x1, P5 ;  /* 0x000000022d217211 */ /* 0x080fe200028f0eff */
[----:B------:R4:W-:Y:S01]  /*267b0*/  @P2 STG.E.U16 desc[UR60][R30.64], R5 ;  /* 0x000000051e002986 */ /* 0x0009e2000c10153c */
[----:B------:R-:W-:Y:S01]  /*267c0*/  LEA.HI.X.SX32 R35, R35, R2, 0x1, P3 ;  /* 0x0000000223237211 */ /* 0x000fe200018f0eff */
[C---:B--2---:R-:W-:Y:S01]  /*267d0*/  IMAD R41, R162.reuse, R37, RZ ;  /* 0x00000025a2297224 */ /* 0x044fe200078e02ff */
[----:B------:R-:W-:Y:S01]  /*267e0*/  ISETP.LT.AND P2, PT, R162, R3, !P0 ;  /* 0x00000003a200720c */ /* 0x000fe20004741270 */
[----:B------:R2:W-:Y:S01]  /*267f0*/  @P1 STG.E.U16 desc[UR60][R32.64], R6 ;  /* 0x0000000620001986 */ /* 0x0005e2000c10153c */
[C---:B------:R-:W-:Y:S01]  /*26800*/  IMAD R43, R160.reuse, R37, RZ ;  /* 0x00000025a02b7224 */ /* 0x040fe200078e02ff */
[----:B------:R-:W-:Y:S01]  /*26810*/  ISETP.LT.AND P1, PT, R160, R3, !P0 ;  /* 0x00000003a000720c */ /* 0x000fe20004721270 */
[C---:B------:R-:W-:Y:S01]  /*26820*/  IMAD R45, R158.reuse, R37, RZ ;  /* 0x000000259e2d7224 */ /* 0x040fe200078e02ff */
[----:B------:R-:W-:Y:S01]  /*26830*/  ISETP.LT.AND P3, PT, R158, R3, !P0 ;  /* 0x000000039e00720c */ /* 0x000fe20004761270 */
[----:B------:R3:W-:Y:S01]  /*26840*/  @P4 STG.E.U16 desc[UR60][R34.64], R7 ;  /* 0x0000000722004986 */ /* 0x0007e2000c10153c */
[----:B-1----:R-:W-:-:S02]  /*26850*/  LEA R28, P4, R41, R0, 0x1 ;  /* 0x00000000291c7211 */ /* 0x002fc400078808ff */
[----:B------:R-:W-:Y:S02]  /*26860*/  PRMT R40, R4, 0x7632, R40 ;  /* 0x0000763204287816 */ /* 0x000fe40000000028 */
[-C--:B------:R-:W-:Y:S02]  /*26870*/  LEA R4, P5, R43, R0.reuse, 0x1 ;  /* 0x000000002b047211 */ /* 0x080fe400078a08ff */
[----:B----4-:R-:W-:Y:S02]  /*26880*/  LEA R30, P6, R45, R0, 0x1 ;  /* 0x000000002d1e7211 */ /* 0x010fe400078c08ff */
[----:B--2---:R-:W-:Y:S02]  /*26890*/  PRMT R6, R5, 0x7632, R6 ;  /* 0x0000763205067816 */ /* 0x004fe40000000006 */
[-C--:B------:R-:W-:Y:S02]  /*268a0*/  LEA.HI.X.SX32 R29, R41, R2.reuse, 0x1, P4 ;  /* 0x00000002291d7211 */ /* 0x080fe400020f0eff */
[----:B------:R-:W-:Y:S01]  /*268b0*/  LEA.HI.X.SX32 R5, R43, R2, 0x1, P5 ;  /* 0x000000022b057211 */ /* 0x000fe200028f0eff */
[----:B------:R-:W-:Y:S01]  /*268c0*/  IMAD R33, R156, R37, RZ ;  /* 0x000000259c217224 */ /* 0x000fe200078e02ff */
[----:B------:R-:W-:-:S02]  /*268d0*/  PRMT R42, R6, 0x7632, R42 ;  /* 0x00007632062a7816 */ /* 0x000fc4000000002a */
[----:B------:R-:W-:Y:S01]  /*268e0*/  LEA.HI.X.SX32 R31, R45, R2, 0x1, P6 ;  /* 0x000000022d1f7211 */ /* 0x000fe200030f0eff */
[-C--:B---3--:R-:W-:Y:S01]  /*268f0*/  IMAD R35, R154, R37.reuse, RZ ;  /* 0x000000259a237224 */ /* 0x088fe200078e02ff */
[----:B------:R1:W-:Y:S01]  /*26900*/  @P2 STG.E.U16 desc[UR60][R28.64], R40 ;  /* 0x000000281c002986 */ /* 0x0003e2000c10153c */
[----:B------:R-:W-:Y:S01]  /*26910*/  IMAD R41, R152, R37, RZ ;  /* 0x0000002598297224 */ /* 0x000fe200078e02ff */
[----:B------:R-:W-:Y:S02]  /*26920*/  LEA R32, P6, R33, R0, 0x1 ;  /* 0x0000000021207211 */ /* 0x000fe400078c08ff */
[----:B------:R2:W-:Y:S01]  /*26930*/  @P1 STG.E.U16 desc[UR60][R4.64], R6 ;  /* 0x0000000604001986 */ /* 0x0005e2000c10153c */
[----:B------:R-:W-:-:S03]  /*26940*/  ISETP.LT.AND P1, PT, R156, R3, !P0 ;  /* 0x000000039c00720c */ /* 0x000fc60004721270 */
[----:B------:R3:W-:Y:S01]  /*26950*/  @P3 STG.E.U16 desc[UR60][R30.64], R42 ;  /* 0x0000002a1e003986 */ /* 0x0007e2000c10153c */
[-C--:B------:R-:W-:Y:S02]  /*26960*/  ISETP.LT.AND P3, PT, R154, R3.reuse, !P0 ;  /* 0x000000039a00720c */ /* 0x080fe40004761270 */
[----:B------:R-:W-:Y:S01]  /*26970*/  ISETP.LT.AND P2, PT, R152, R3, !P0 ;  /* 0x000000039800720c */ /* 0x000fe20004741270 */
[C---:B-1----:R-:W-:Y:S01]  /*26980*/  IMAD R29, R150.reuse, R37, RZ ;  /* 0x00000025961d7224 */ /* 0x042fe200078e02ff */
[----:B------:R-:W-:Y:S02]  /*26990*/  ISETP.LT.AND P4, PT, R150, R3, !P0 ;  /* 0x000000039600720c */ /* 0x000fe40004781270 */
[----:B--2---:R-:W-:Y:S02]  /*269a0*/  LEA R4, P5, R35, R0, 0x1 ;  /* 0x0000000023047211 */ /* 0x004fe400078a08ff */
[----:B------:R-:W-:Y:S02]  /*269b0*/  LEA.HI.X.SX32 R33, R33, R2, 0x1, P6 ;  /* 0x0000000221217211 */ /* 0x000fe400030f0eff */
[----:B------:R-:W-:-:S02]  /*269c0*/  LEA R6, P6, R41, R0, 0x1 ;  /* 0x0000000029067211 */ /* 0x000fc400078c08ff */
[----:B------:R-:W-:Y:S02]  /*269d0*/  LEA.HI.X.SX32 R5, R35, R2, 0x1, P5 ;  /* 0x0000000223057211 */ /* 0x000fe400028f0eff */
[----:B------:R-:W-:Y:S02]  /*269e0*/  LEA R28, P5, R29, R0, 0x1 ;  /* 0x000000001d1c7211 */ /* 0x000fe400078a08ff */
[----:B---3--:R-:W-:Y:S02]  /*269f0*/  PRMT R30, R7, 0x7632, R30 ;  /* 0x00007632071e7816 */ /* 0x008fe4000000001e */
[-C--:B------:R-:W-:Y:S02]  /*26a00*/  LEA.HI.X.SX32 R7, R41, R2.reuse, 0x1, P6 ;  /* 0x0000000229077211 */ /* 0x080fe400030f0eff */
[----:B------:R-:W-:Y:S01]  /*26a10*/  LEA.HI.X.SX32 R29, R29, R2, 0x1, P5 ;  /* 0x000000021d1d7211 */ /* 0x000fe200028f0eff */
[----:B------:R1:W-:Y:S01]  /*26a20*/  @P1 STG.E.U16 desc[UR60][R32.64], R30 ;  /* 0x0000001e20001986 */ /* 0x0003e2000c10153c */
[----:B------:R-:W-:-:S03]  /*26a30*/  IMAD R31, R148, R37, RZ ;  /* 0x00000025941f7224 */ /* 0x000fc600078e02ff */
[----:B------:R-:W-:Y:S04]  /*26a40*/  @P3 STG.E.U16 desc[UR60][R4.64], R8 ;  /* 0x0000000804003986 */ /* 0x000fe8000c10153c */
[----:B------:R2:W-:Y:S04]  /*26a50*/  @P2 STG.E.U16 desc[UR60][R6.64], R9 ;  /* 0x0000000906002986 */ /* 0x0005e8000c10153c */
[----:B------:R3:W-:Y:S01]  /*26a60*/  @P4 STG.E.U16 desc[UR60][R28.64], R10 ;  /* 0x0000000a1c004986 */ /* 0x0007e2000c10153c */
[----:B------:R-:W-:Y:S01]  /*26a70*/  ISETP.LT.AND P4, PT, R148, R3, !P0 ;  /* 0x000000039400720c */ /* 0x000fe20004781270 */
[C---:B------:R-:W-:Y:S01]  /*26a80*/  IMAD R35, R146.reuse, R37, RZ ;  /* 0x0000002592237224 */ /* 0x040fe200078e02ff */
[----:B------:R-:W-:-:S02]  /*26a90*/  ISETP.LT.AND P3, PT, R146, R3, !P0 ;  /* 0x000000039200720c */ /* 0x000fc40004761270 */
[-C--:B-1----:R-:W-:Y:S02]  /*26aa0*/  LEA R30, P2, R31, R0.reuse, 0x1 ;  /* 0x000000001f1e7211 */ /* 0x082fe400078408ff */
[C---:B------:R-:W-:Y:S01]  /*26ab0*/  ISETP.LT.AND P1, PT, R144.reuse, R3, !P0 ;  /* 0x000000039000720c */ /* 0x040fe20004721270 */
[-C--:B--2---:R-:W-:Y:S01]  /*26ac0*/  IMAD R7, R144, R37.reuse, RZ ;  /* 0x0000002590077224 */ /* 0x084fe200078e02ff */
[----:B------:R-:W-:Y:S01]  /*26ad0*/  PRMT R34, R9, 0x7632, R34 ;  /* 0x0000763209227816 */ /* 0x000fe20000000022 */
[----:B------:R-:W-:Y:S01]  /*26ae0*/  IMAD R9, R142, R37, RZ ;  /* 0x000000258e097224 */ /* 0x000fe200078e02ff */
[----:B------:R-:W-:Y:S02]  /*26af0*/  LEA R4, P5, R35, R0, 0x1 ;  /* 0x0000000023047211 */ /* 0x000fe400078a08ff */
[----:B------:R-:W-:Y:S02]  /*26b00*/  LEA.HI.X.SX32 R31, R31, R2, 0x1, P2 ;  /* 0x000000021f1f7211 */ /* 0x000fe400010f0eff */
[----:B------:R-:W-:-:S02]  /*26b10*/  LEA R6, P6, R7, R0, 0x1 ;  /* 0x0000000007067211 */ /* 0x000fc400078c08ff */
[----:B------:R-:W-:Y:S01]  /*26b20*/  ISETP.LT.AND P2, PT, R142, R3, !P0 ;  /* 0x000000038e00720c */ /* 0x000fe20004741270 */
[----:B------:R1:W-:Y:S01]  /*26b30*/  @P4 STG.E.U16 desc[UR60][R30.64], R11 ;  /* 0x0000000b1e004986 */ /* 0x0003e2000c10153c */
[----:B------:R-:W-:Y:S02]  /*26b40*/  PRMT R33, R8, 0x7632, R33 ;  /* 0x0000763208217816 */ /* 0x000fe40000000021 */
[-C--:B------:R-:W-:Y:S01]  /*26b50*/  LEA.HI.X.SX32 R5, R35, R2.reuse, 0x1, P5 ;  /* 0x0000000223057211 */ /* 0x080fe200028f0eff */
[C---:B---3--:R-:W-:Y:S01]  /*26b60*/  IMAD R29, R140.reuse, R37, RZ ;  /* 0x000000258c1d7224 */ /* 0x048fe200078e02ff */
[----:B------:R-:W-:Y:S02]  /*26b70*/  LEA.HI.X.SX32 R7, R7, R2, 0x1, P6 ;  /* 0x0000000207077211 */ /* 0x000fe400030f0eff */
[----:B------:R-:W-:Y:S02]  /*26b80*/  LEA R8, P4, R9, R0, 0x1 ;  /* 0x0000000009087211 */ /* 0x000fe400078808ff */
[----:B------:R-:W-:Y:S01]  /*26b90*/  ISETP.LT.AND P5, PT, R140, R3, !P0 ;  /* 0x000000038c00720c */ /* 0x000fe200047a1270 */
[----:B------:R2:W-:Y:S01]  /*26ba0*/  @P3 STG.E.U16 desc[UR60][R4.64], R33 ;  /* 0x0000002104003986 */ /* 0x0005e2000c10153c */
[----:B------:R-:W-:Y:S01]  /*26bb0*/  PRMT R35, R11, 0x7632, R35 ;  /* 0x000076320b237816 */ /* 0x000fe20000000023 */
[----:B-1----:R-:W-:Y:S01]  /*26bc0*/  IMAD R11, R138, R37, RZ ;  /* 0x000000258a0b7224 */ /* 0x002fe200078e02ff */
[----:B------:R-:W-:Y:S01]  /*26bd0*/  PRMT R32, R10, 0x7632, R32 ;  /* 0x000076320a207816 */ /* 0x000fe20000000020 */
[----:B------:R1:W-:Y:S01]  /*26be0*/  @P1 STG.E.U16 desc[UR60][R6.64], R34 ;  /* 0x0000002206001986 */ /* 0x0003e2000c10153c */
[----:B------:R-:W-:-:S02]  /*26bf0*/  LEA.HI.X.SX32 R9, R9, R2, 0x1, P4 ;  /* 0x0000000209097211 */ /* 0x000fc400020f0eff */
[----:B------:R-:W-:Y:S02]  /*26c00*/  ISETP.LT.AND P3, PT, R138, R3, !P0 ;  /* 0x000000038a00720c */ /* 0x000fe40004761270 */
[-C--:B------:R-:W-:Y:S01]  /*26c10*/  LEA R28, P1, R29, R0.reuse, 0x1 ;  /* 0x000000001d1c7211 */ /* 0x080fe200078208ff */
[----:B------:R3:W-:Y:S01]  /*26c20*/  @P2 STG.E.U16 desc[UR60][R8.64], R32 ;  /* 0x0000002008002986 */ /* 0x0007e2000c10153c */
[-C--:B------:R-:W-:Y:S01]  /*26c30*/  IMAD R31, R136, R37.reuse, RZ ;  /* 0x00000025881f7224 */ /* 0x080fe200078e02ff */
[----:B--2---:R-:W-:Y:S01]  /*26c40*/  LEA R4, P4, R11, R0, 0x1 ;  /* 0x000000000b047211 */ /* 0x004fe200078808ff */
[----:B------:R-:W-:Y:S01]  /*26c50*/  IMAD R33, R134, R37, RZ ;  /* 0x0000002586217224 */ /* 0x000fe200078e02ff */
[----:B------:R-:W-:Y:S02]  /*26c60*/  LEA.HI.X.SX32 R29, R29, R2, 0x1, P1 ;  /* 0x000000021d1d7211 */ /* 0x000fe400008f0eff */
[-C--:B------:R-:W-:Y:S02]  /*26c70*/  ISETP.LT.AND P2, PT, R136, R3.reuse, !P0 ;  /* 0x000000038800720c */ /* 0x080fe40004741270 */
[----:B------:R-:W-:-:S02]  /*26c80*/  ISETP.LT.AND P1, PT, R134, R3, !P0 ;  /* 0x000000038600720c */ /* 0x000fc40004721270 */
[----:B------:R-:W-:Y:S01]  /*26c90*/  LEA.HI.X.SX32 R5, R11, R2, 0x1, P4 ;  /* 0x000000020b057211 */ /* 0x000fe200020f0eff */
[C---:B------:R-:W-:Y:S01]  /*26ca0*/  IMAD R11, R132.reuse, R37, RZ ;  /* 0x00000025840b7224 */ /* 0x040fe200078e02ff */
[----:B------:R2:W-:Y:S01]  /*26cb0*/  @P5 STG.E.U16 desc[UR60][R28.64], R35 ;  /* 0x000000231c005986 */ /* 0x0005e2000c10153c */
[-C--:B-1----:R-:W-:Y:S02]  /*26cc0*/  LEA R6, P6, R31, R0.reuse, 0x1 ;  /* 0x000000001f067211 */ /* 0x082fe400078c08ff */
[----:B------:R-:W-:Y:S02]  /*26cd0*/  ISETP.LT.AND P4, PT, R132, R3, !P0 ;  /* 0x000000038400720c */ /* 0x000fe40004781270 */
[----:B---3--:R-:W-:Y:S01]  /*26ce0*/  LEA R8, P5, R33, R0, 0x1 ;  /* 0x0000000021087211 */ /* 0x008fe200078a08ff */
[----:B------:R1:W-:Y:S01]  /*26cf0*/  @P3 STG.E.U16 desc[UR60][R4.64], R12 ;  /* 0x0000000c04003986 */ /* 0x0003e2000c10153c */
[----:B------:R-:W-:Y:S02]  /*26d00*/  LEA.HI.X.SX32 R7, R31, R2, 0x1, P6 ;  /* 0x000000021f077211 */ /* 0x000fe400030f0eff */
[----:B------:R-:W-:-:S02]  /*26d10*/  LEA R10, P3, R11, R0, 0x1 ;  /* 0x000000000b0a7211 */ /* 0x000fc400078608ff */
        /* <DEDUP_REMOVED lines=9> */
[----:B------:R4:W-:Y:S01]  /*26db0*/  @P4 STG.E.U16 desc[UR60][R10.64], R15 ;  /* 0x0000000f0a004986 */ /* 0x0009e2000c10153c */
[----:B------:R-:W-:-:S02]  /*26dc0*/  ISETP.LT.AND P3, PT, R126, R3, !P0 ;  /* 0x000000037e00720c */ /* 0x000fc40004761270 */
[-C--:B-1----:R-:W-:Y:S02]  /*26dd0*/  LEA R4, P4, R29, R0.reuse, 0x1 ;  /* 0x000000001d047211 */ /* 0x082fe400078808ff */
[-C--:B---3--:R-:W-:Y:S02]  /*26de0*/  LEA R6, P5, R31, R0.reuse, 0x1 ;  /* 0x000000001f067211 */ /* 0x088fe400078a08ff */
[----:B------:R-:W-:Y:S02]  /*26df0*/  PRMT R12, R12, 0x7632, R12 ;  /* 0x000076320c0c7816 */ /* 0x000fe4000000000c */
[----:B--2---:R-:W-:Y:S02]  /*26e00*/  LEA R8, P6, R33, R0, 0x1 ;  /* 0x0000000021087211 */ /* 0x004fe400078c08ff */
[----:B------:R-:W-:Y:S02]  /*26e10*/  LEA.HI.X.SX32 R5, R29, R2, 0x1, P4 ;  /* 0x000000021d057211 */ /* 0x000fe400020f0eff */
[----:B------:R-:W-:-:S02]  /*26e20*/  PRMT R14, R13, 0x7632, R14 ;  /* 0x000076320d0e7816 */ /* 0x000fc4000000000e */
[-C--:B------:R-:W-:Y:S01]  /*26e30*/  LEA.HI.X.SX32 R7, R31, R2.reuse, 0x1, P5 ;  /* 0x000000021f077211 */ /* 0x080fe200028f0eff */
[----:B------:R1:W-:Y:S01]  /*26e40*/  @P2 STG.E.U16 desc[UR60][R4.64], R12 ;  /* 0x0000000c04002986 */ /* 0x0003e2000c10153c */
[----:B------:R-:W-:Y:S02]  /*26e50*/  PRMT R28, R14, 0x7632, R28 ;  /* 0x000076320e1c7816 */ /* 0x000fe4000000001c */
[----:B------:R-:W-:Y:S01]  /*26e60*/  LEA.HI.X.SX32 R9, R33, R2, 0x1, P6 ;  /* 0x0000000221097211 */ /* 0x000fe200030f0eff */
[----:B------:R-:W-:Y:S01]  /*26e70*/  @P1 STG.E.U16 desc[UR60][R6.64], R14 ;  /* 0x0000000e06001986 */ /* 0x000fe2000c10153c */
[C---:B----4-:R-:W-:Y:S01]  /*26e80*/  IMAD R11, R124.reuse, R37, RZ ;  /* 0x000000257c0b7224 */ /* 0x050fe200078e02ff */
[----:B------:R-:W-:Y:S01]  /*26e90*/  ISETP.LT.AND P1, PT, R124, R3, !P0 ;  /* 0x000000037c00720c */ /* 0x000fe20004721270 */
[C---:B------:R-:W-:Y:S01]  /*26ea0*/  IMAD R13, R122.reuse, R37, RZ ;  /* 0x000000257a0d7224 */ /* 0x040fe200078e02ff */
[----:B------:R2:W-:Y:S01]  /*26eb0*/  @P3 STG.E.U16 desc[UR60][R8.64], R28 ;  /* 0x0000001c08003986 */ /* 0x0005e2000c10153c */
[----:B------:R-:W-:Y:S01]  /*26ec0*/  ISETP.LT.AND P3, PT, R122, R3, !P0 ;  /* 0x000000037a00720c */ /* 0x000fe20004761270 */
[-C--:B------:R-:W-:Y:S01]  /*26ed0*/  IMAD R29, R120, R37.reuse, RZ ;  /* 0x00000025781d7224 */ /* 0x080fe200078e02ff */
[----:B------:R-:W-:Y:S01]  /*26ee0*/  LEA R10, P6, R11, R0, 0x1 ;  /* 0x000000000b0a7211 */ /* 0x000fe200078c08ff */
[----:B------:R-:W-:Y:S01]  /*26ef0*/  IMAD R31, R118, R37, RZ ;  /* 0x00000025761f7224 */ /* 0x000fe200078e02ff */
[----:B------:R-:W-:-:S02]  /*26f00*/  ISETP.LT.AND P2, PT, R120, R3, !P0 ;  /* 0x000000037800720c */ /* 0x000fc40004741270 */
[----:B-1----:R-:W-:Y:S02]  /*26f10*/  LEA R4, P5, R13, R0, 0x1 ;  /* 0x000000000d047211 */ /* 0x002fe400078a08ff */
[----:B------:R-:W-:Y:S02]  /*26f20*/  ISETP.LT.AND P4, PT, R118, R3, !P0 ;  /* 0x000000037600720c */ /* 0x000fe40004781270 */
[----:B------:R-:W-:Y:S02]  /*26f30*/  LEA.HI.X.SX32 R11, R11, R2, 0x1, P6 ;  /* 0x000000020b0b7211 */ /* 0x000fe400030f0eff */
[----:B--2---:R-:W-:Y:S02]  /*26f40*/  PRMT R9, R15, 0x7632, R9 ;  /* 0x000076320f097816 */ /* 0x004fe40000000009 */
[----:B------:R-:W-:Y:S02]  /*26f50*/  LEA R6, P6, R29, R0, 0x1 ;  /* 0x000000001d067211 */ /* 0x000fe400078c08ff */
[----:B------:R-:W-:-:S02]  /*26f60*/  LEA.HI.X.SX32 R5, R13, R2, 0x1, P5 ;  /* 0x000000020d057211 */ /* 0x000fc400028f0eff */
[----:B------:R-:W-:Y:S01]  /*26f70*/  LEA R8, P5, R31, R0, 0x1 ;  /* 0x000000001f087211 */ /* 0x000fe200078a08ff */
[-C--:B------:R-:W-:Y:S01]  /*26f80*/  IMAD R13, R116, R37.reuse, RZ ;  /* 0x00000025740d7224 */ /* 0x080fe200078e02ff */
[----:B------:R-:W-:Y:S01]  /*26f90*/  LEA.HI.X.SX32 R7, R29, R2, 0x1, P6 ;  /* 0x000000021d077211 */ /* 0x000fe200030f0eff */
[----:B------:R1:W-:Y:S01]  /*26fa0*/  @P1 STG.E.U16 desc[UR60][R10.64], R9 ;  /* 0x000000090a001986 */ /* 0x0003e2000c10153c */
[----:B------:R-:W-:-:S03]  /*26fb0*/  IMAD R15, R114, R37, RZ ;  /* 0x00000025720f7224 */ /* 0x000fc600078e02ff */
[----:B------:R2:W-:Y:S01]  /*26fc0*/  @P3 STG.E.U16 desc[UR60][R4.64], R16 ;  /* 0x0000001004003986 */ /* 0x0005e2000c10153c */
[----:B------:R-:W-:-:S03]  /*26fd0*/  ISETP.LT.AND P3, PT, R114, R3, !P0 ;  /* 0x000000037200720c */ /* 0x000fc60004761270 */
[----:B------:R3:W-:Y:S01]  /*26fe0*/  @P2 STG.E.U16 desc[UR60][R6.64], R17 ;  /* 0x0000001106002986 */ /* 0x0007e2000c10153c */
[----:B-1----:R-:W-:Y:S02]  /*26ff0*/  LEA.HI.X.SX32 R9, R31, R2, 0x1, P5 ;  /* 0x000000021f097211 */ /* 0x002fe400028f0eff */
[----:B--2---:R-:W-:-:S03]  /*27000*/  LEA R4, P1, R13, R0, 0x1 ;  /* 0x000000000d047211 */ /* 0x004fc600078208ff */
[----:B------:R1:W-:Y:S01]  /*27010*/  @P4 STG.E.U16 desc[UR60][R8.64], R18 ;  /* 0x0000001208004986 */ /* 0x0003e2000c10153c */
[----:B------:R-:W-:Y:S01]  /*27020*/  ISETP.LT.AND P4, PT, R116, R3, !P0 ;  /* 0x000000037400720c */ /* 0x000fe20004781270 */
[-C--:B------:R-:W-:Y:S01]  /*27030*/  IMAD R11, R112, R37.reuse, RZ ;  /* 0x00000025700b7224 */ /* 0x080fe200078e02ff */
[----:B------:R-:W-:Y:S01]  /*27040*/  LEA.HI.X.SX32 R5, R13, R2, 0x1, P1 ;  /* 0x000000020d057211 */ /* 0x000fe200008f0eff */
[----:B------:R-:W-:Y:S01]  /*27050*/  IMAD R13, R110, R37, RZ ;  /* 0x000000256e0d7224 */ /* 0x000fe200078e02ff */
[-C--:B------:R-:W-:Y:S02]  /*27060*/  ISETP.LT.AND P2, PT, R112, R3.reuse, !P0 ;  /* 0x000000037000720c */ /* 0x080fe40004741270 */
[C---:B---3--:R-:W-:Y:S02]  /*27070*/  LEA R6, P5, R15.reuse, R0, 0x1 ;  /* 0x000000000f067211 */ /* 0x048fe400078a08ff */
[----:B------:R-:W-:Y:S02]  /*27080*/  ISETP.LT.AND P1, PT, R110, R3, !P0 ;  /* 0x000000036e00720c */ /* 0x000fe40004721270 */
[----:B------:R-:W-:-:S02]  /*27090*/  LEA.HI.X.SX32 R7, R15, R2, 0x1, P5 ;  /* 0x000000020f077211 */ /* 0x000fc400028f0eff */
[-C--:B-1----:R-:W-:Y:S02]  /*270a0*/  LEA R8, P6, R11, R0.reuse, 0x1 ;  /* 0x000000000b087211 */ /* 0x082fe400078c08ff */
[----:B------:R-:W-:Y:S02]  /*270b0*/  LEA R10, P5, R13, R0, 0x1 ;  /* 0x000000000d0a7211 */ /* 0x000fe400078a08ff */
[----:B------:R-:W-:Y:S02]  /*270c0*/  PRMT R12, R16, 0x7632, R12 ;  /* 0x00007632100c7816 */ /* 0x000fe4000000000c */
[----:B------:R-:W-:Y:S02]  /*270d0*/  PRMT R14, R17, 0x7632, R14 ;  /* 0x00007632110e7816 */ /* 0x000fe4000000000e */
[----:B------:R-:W-:Y:S02]  /*270e0*/  LEA.HI.X.SX32 R9, R11, R2, 0x1, P6 ;  /* 0x000000020b097211 */ /* 0x000fe400030f0eff */
[----:B------:R-:W-:-:S02]  /*270f0*/  PRMT R16, R18, 0x7632, R16 ;  /* 0x0000763212107816 */ /* 0x000fc40000000010 */
[----:B------:R-:W-:Y:S01]  /*27100*/  LEA.HI.X.SX32 R11, R13, R2, 0x1, P5 ;  /* 0x000000020d0b7211 */ /* 0x000fe200028f0eff */
[C---:B------:R-:W-:Y:S01]  /*27110*/  IMAD R13, R108.reuse, R37, RZ ;  /* 0x000000256c0d7224 */ /* 0x040fe200078e02ff */
[----:B------:R1:W-:Y:S01]  /*27120*/  @P4 STG.E.U16 desc[UR60][R4.64], R19 ;  /* 0x0000001304004986 */ /* 0x0003e2000c10153c */
[----:B------:R-:W-:Y:S01]  /*27130*/  ISETP.LT.AND P4, PT, R108, R3, !P0 ;  /* 0x000000036c00720c */ /* 0x000fe20004781270 */
[C---:B------:R-:W-:Y:S02]  /*27140*/  IMAD R15, R106.reuse, R37, RZ ;  /* 0x000000256a0f7224 */ /* 0x040fe400078e02ff */
[----:B------:R2:W-:Y:S01]  /*27150*/  @P3 STG.E.U16 desc[UR60][R6.64], R12 ;  /* 0x0000000c06003986 */ /* 0x0005e2000c10153c */
[----:B------:R-:W-:Y:S01]  /*27160*/  ISETP.LT.AND P3, PT, R106, R3, !P0 ;  /* 0x000000036a00720c */ /* 0x000fe20004761270 */
[C---:B------:R-:W-:Y:S02]  /*27170*/  IMAD R17, R104.reuse, R37, RZ ;  /* 0x0000002568117224 */ /* 0x040fe400078e02ff */
[----:B------:R3:W-:Y:S01]  /*27180*/  @P2 STG.E.U16 desc[UR60][R8.64], R14 ;  /* 0x0000000e08002986 */ /* 0x0007e2000c10153c */
[----:B------:R-:W-:-:S03]  /*27190*/  ISETP.LT.AND P2, PT, R104, R3, !P0 ;  /* 0x000000036800720c */ /* 0x000fc60004741270 */
[----:B------:R4:W-:Y:S01]  /*271a0*/  @P1 STG.E.U16 desc[UR60][R10.64], R16 ;  /* 0x000000100a001986 */ /* 0x0009e2000c10153c */
[-C--:B-1----:R-:W-:Y:S02]  /*271b0*/  LEA R4, P1, R13, R0.reuse, 0x1 ;  /* 0x000000000d047211 */ /* 0x082fe400078208ff */
[----:B------:R-:W-:Y:S02]  /*271c0*/  PRMT R18, R19, 0x7632, R18 ;  /* 0x0000763213127816 */ /* 0x000fe40000000012 */
[----:B--2---:R-:W-:Y:S01]  /*271d0*/  LEA R6, P5, R15, R0, 0x1 ;  /* 0x000000000f067211 */ /* 0x004fe200078a08ff */
[C---:B------:R-:W-:Y:S01]  /*271e0*/  IMAD R19, R102.reuse, R37, RZ ;  /* 0x0000002566137224 */ /* 0x040fe200078e02ff */
[----:B------:R-:W-:Y:S02]  /*271f0*/  LEA.HI.X.SX32 R5, R13, R2, 0x1, P1 ;  /* 0x000000020d057211 */ /* 0x000fe400008f0eff */
[----:B---3--:R-:W-:Y:S02]  /*27200*/  LEA R8, P6, R17, R0, 0x1 ;  /* 0x0000000011087211 */ /* 0x008fe400078c08ff */
[----:B------:R-:W-:-:S02]  /*27210*/  ISETP.LT.AND P1, PT, R102, R3, !P0 ;  /* 0x000000036600720c */ /* 0x000fc40004721270 */
[-C--:B------:R-:W-:Y:S02]  /*27220*/  LEA.HI.X.SX32 R7, R15, R2.reuse, 0x1, P5 ;  /* 0x000000020f077211 */ /* 0x080fe400028f0eff */
[----:B------:R-:W-:Y:S01]  /*27230*/  LEA.HI.X.SX32 R9, R17, R2, 0x1, P6 ;  /* 0x0000000211097211 */ /* 0x000fe200030f0eff */
[-C--:B----4-:R-:W-:Y:S01]  /*27240*/  IMAD R11, R100, R37.reuse, RZ ;  /* 0x00000025640b7224 */ /* 0x090fe200078e02ff */
[----:B------:R-:W-:Y:S01]  /*27250*/  LEA R12, P5, R19, R0, 0x1 ;  /* 0x00000000130c7211 */ /* 0x000fe200078a08ff */
[----:B------:R-:W-:Y:S01]  /*27260*/  @P4 STG.E.U16 desc[UR60][R4.64], R18 ;  /* 0x0000001204004986 */ /* 0x000fe2000c10153c */
[----:B------:R-:W-:-:S03]  /*27270*/  IMAD R15, R98, R37, RZ ;  /* 0x00000025620f7224 */ /* 0x000fc600078e02ff */
[----:B------:R1:W-:Y:S01]  /*27280*/  @P3 STG.E.U16 desc[UR60][R6.64], R20 ;  /* 0x0000001406003986 */ /* 0x0003e2000c10153c */
[----:B------:R-:W-:-:S03]  /*27290*/  LEA.HI.X.SX32 R13, R19, R2, 0x1, P5 ;  /* 0x00000002130d7211 */ /* 0x000fc600028f0eff */
[----:B------:R2:W-:Y:S01]  /*272a0*/  @P2 STG.E.U16 desc[UR60][R8.64], R21 ;  /* 0x0000001508002986 */ /* 0x0005e2000c10153c */
[-C--:B------:R-:W-:Y:S02]  /*272b0*/  ISETP.LT.AND P2, PT, R100, R3.reuse, !P0 ;  /* 0x000000036400720c */ /* 0x080fe40004741270 */
[----:B------:R-:W-:Y:S02]  /*272c0*/  ISETP.LT.AND P5, PT, R98, R3, !P0 ;  /* 0x000000036200720c */ /* 0x000fe400047a1270 */
[-C--:B------:R-:W-:Y:S01]  /*272d0*/  LEA R10, P3, R11, R0.reuse, 0x1 ;  /* 0x000000000b0a7211 */ /* 0x080fe200078608ff */
[----:B-1----:R-:W-:Y:S01]  /*272e0*/  IMAD R7, R96, R37, RZ ;  /* 0x0000002560077224 */ /* 0x002fe200078e02ff */
[----:B------:R1:W-:Y:S01]  /*272f0*/  @P1 STG.E.U16 desc[UR60][R12.64], R22 ;  /* 0x000000160c001986 */ /* 0x0003e2000c10153c */
[----:B------:R-:W-:Y:S02]  /*27300*/  LEA R4, P4, R15, R0, 0x1 ;  /* 0x000000000f047211 */ /* 0x000fe400078808ff */
[----:B------:R-:W-:-:S02]  /*27310*/  LEA.HI.X.SX32 R11, R11, R2, 0x1, P3 ;  /* 0x000000020b0b7211 */ /* 0x000fc400018f0eff */
[----:B------:R-:W-:Y:S02]  /*27320*/  ISETP.LT.AND P1, PT, R96, R3, !P0 ;  /* 0x000000036000720c */ /* 0x000fe40004721270 */
[----:B------:R-:W-:Y:S01]  /*27330*/  LEA R6, P3, R7, R0, 0x1 ;  /* 0x0000000007067211 */ /* 0x000fe200078608ff */
[-C--:B--2---:R-:W-:Y:S01]  /*27340*/  IMAD R9, R94, R37.reuse, RZ ;  /* 0x000000255e097224 */ /* 0x084fe200078e02ff */
[----:B------:R-:W-:Y:S02]  /*27350*/  PRMT R14, R20, 0x7632, R14 ;  /* 0x00007632140e7816 */ /* 0x000fe4000000000e */
[-C--:B------:R-:W-:Y:S01]  /*27360*/  LEA.HI.X.SX32 R5, R15, R2.reuse, 0x1, P4 ;  /* 0x000000020f057211 */ /* 0x080fe200020f0eff */
[----:B-1----:R-:W-:Y:S01]  /*27370*/  IMAD R13, R92, R37, RZ ;  /* 0x000000255c0d7224 */ /* 0x002fe200078e02ff */
[----:B------:R-:W-:Y:S02]  /*27380*/  LEA.HI.X.SX32 R7, R7, R2, 0x1, P3 ;  /* 0x0000000207077211 */ /* 0x000fe400018f0eff */
[----:B------:R-:W-:-:S02]  /*27390*/  ISETP.LT.AND P4, PT, R94, R3, !P0 ;  /* 0x000000035e00720c */ /* 0x000fc40004781270 */
[----:B------:R-:W-:Y:S01]  /*273a0*/  ISETP.LT.AND P3, PT, R92, R3, !P0 ;  /* 0x000000035c00720c */ /* 0x000fe20004761270 */
[----:B------:R1:W-:Y:S01]  /*273b0*/  @P2 STG.E.U16 desc[UR60][R10.64], R23 ;  /* 0x000000170a002986 */ /* 0x0003e2000c10153c */
[----:B------:R-:W-:Y:S02]  /*273c0*/  PRMT R21, R21, 0x7632, R21 ;  /* 0x0000763215157816 */ /* 0x000fe40000000015 */
[C---:B------:R-:W-:Y:S01]  /*273d0*/  LEA R8, P2, R9.reuse, R0, 0x1 ;  /* 0x0000000009087211 */ /* 0x040fe200078408ff */
[----:B------:R2:W-:Y:S01]  /*273e0*/  @P5 STG.E.U16 desc[UR60][R4.64], R14 ;  /* 0x0000000e04005986 */ /* 0x0005e2000c10153c */
[----:B------:R-:W-:Y:S01]  /*273f0*/  PRMT R16, R22, 0x7632, R16 ;  /* 0x0000763216107816 */ /* 0x000fe20000000010 */
[-C--:B------:R-:W-:Y:S01]  /*27400*/  IMAD R15, R90, R37.reuse, RZ ;  /* 0x000000255a0f7224 */ /* 0x080fe200078e02ff */
[----:B------:R-:W-:Y:S01]  /*27410*/  LEA.HI.X.SX32 R9, R9, R2, 0x1, P2 ;  /* 0x0000000209097211 */ /* 0x000fe200010f0eff */
[----:B------:R3:W-:Y:S01]  /*27420*/  @P1 STG.E.U16 desc[UR60][R6.64], R21 ;  /* 0x0000001506001986 */ /* 0x0007e2000c10153c */
[----:B-1----:R-:W-:Y:S01]  /*27430*/  LEA R10, P5, R13, R0, 0x1 ;  /* 0x000000000d0a7211 */ /* 0x002fe200078a08ff */
[----:B------:R-:W-:Y:S01]  /*27440*/  IMAD R17, R88, R37, RZ ;  /* 0x0000002558117224 */ /* 0x000fe200078e02ff */
[----:B------:R-:W-:-:S02]  /*27450*/  PRMT R18, R23, 0x7632, R18 ;  /* 0x0000763217127816 */ /* 0x000fc40000000012 */
[----:B------:R-:W-:Y:S02]  /*27460*/  LEA.HI.X.SX32 R11, R13, R2, 0x1, P5 ;  /* 0x000000020d0b7211 */ /* 0x000fe400028f0eff */
[-C--:B------:R-:W-:Y:S02]  /*27470*/  ISETP.LT.AND P1, PT, R90, R3.reuse, !P0 ;  /* 0x000000035a00720c */ /* 0x080fe40004721270 */
[----:B------:R-:W-:Y:S01]  /*27480*/  ISETP.LT.AND P2, PT, R88, R3, !P0 ;  /* 0x000000035800720c */ /* 0x000fe20004741270 */
[----:B------:R1:W-:Y:S01]  /*27490*/  @P4 STG.E.U16 desc[UR60][R8.64], R16 ;  /* 0x0000001008004986 */ /* 0x0003e2000c10153c */
[-C--:B--2---:R-:W-:Y:S01]  /*274a0*/  LEA R4, P6, R15, R0.reuse, 0x1 ;  /* 0x000000000f047211 */ /* 0x084fe200078c08ff */
[C---:B------:R-:W-:Y:S01]  /*274b0*/  IMAD R13, R86.reuse, R37, RZ ;  /* 0x00000025560d7224 */ /* 0x040fe200078e02ff */
[----:B---3--:R-:W-:Y:S01]  /*274c0*/  LEA R6, P4, R17, R0, 0x1 ;  /* 0x0000000011067211 */ /* 0x008fe200078808ff */
[----:B------:R2:W-:Y:S01]  /*274d0*/  @P3 STG.E.U16 desc[UR60][R10.64], R18 ;  /* 0x000000120a003986 */ /* 0x0005e2000c10153c */
[----:B------:R-:W-:-:S03]  /*274e0*/  ISETP.LT.AND P3, PT, R86, R3, !P0 ;  /* 0x000000035600720c */ /* 0x000fc60004761270 */
[----:B------:R-:W3:Y:S01]  /*274f0*/  LDS.128 R20, [R39] ;  /* 0x0000000027147984 */ /* 0x000ee20000000c00 */
[-C--:B------:R-:W-:Y:S02]  /*27500*/  LEA.HI.X.SX32 R5, R15, R2.reuse, 0x1, P6 ;  /* 0x000000020f057211 */ /* 0x080fe400030f0eff */
[----:B------:R-:W-:Y:S02]  /*27510*/  LEA.HI.X.SX32 R7, R17, R2, 0x1, P4 ;  /* 0x0000000211077211 */ /* 0x000fe400020f0eff */
[C---:B------:R-:W-:Y:S01]  /*27520*/  LEA R12, P5, R13.reuse, R0, 0x1 ;  /* 0x000000000d0c7211 */ /* 0x040fe200078a08ff */
[----:B0-----:R0:W-:Y:S01]  /*27530*/  @P1 STG.E.U16 desc[UR60][R4.64], R24 ;  /* 0x0000001804001986 */ /* 0x0011e2000c10153c */
[C---:B-1----:R-:W-:Y:S01]  /*27540*/  IMAD R9, R78.reuse, R37, RZ ;  /* 0x000000254e097224 */ /* 0x042fe200078e02ff */
[----:B------:R-:W-:Y:S01]  /*27550*/  ISETP.LT.AND P4, PT, R78, R3, !P0 ;  /* 0x000000034e00720c */ /* 0x000fe20004781270 */
[C---:B--2---:R-:W-:Y:S01]  /*27560*/  IMAD R11, R84.reuse, R37, RZ ;  /* 0x00000025540b7224 */ /* 0x044fe200078e02ff */
[----:B------:R-:W-:Y:S01]  /*27570*/  LEA.HI.X.SX32 R13, R13, R2, 0x1, P5 ;  /* 0x000000020d0d7211 */ /* 0x000fe200028f0eff */
[----:B------:R1:W-:Y:S01]  /*27580*/  @P2 STG.E.U16 desc[UR60][R6.64], R25 ;  /* 0x0000001906002986 */ /* 0x0003e2000c10153c */
[----:B------:R-:W-:Y:S01]  /*27590*/  ISETP.LT.AND P2, PT, R84, R3, !P0 ;  /* 0x000000035400720c */ /* 0x000fe20004741270 */
[C---:B------:R-:W-:Y:S01]  /*275a0*/  IMAD R15, R76.reuse, R37, RZ ;  /* 0x000000254c0f7224 */ /* 0x040fe200078e02ff */
[----:B------:R-:W-:Y:S01]  /*275b0*/  ISETP.LT.AND P1, PT, R76, R3, !P0 ;  /* 0x000000034c00720c */ /* 0x000fe20004721270 */
[----:B------:R2:W-:Y:S01]  /*275c0*/  @P3 STG.E.U16 desc[UR60][R12.64], R26 ;  /* 0x0000001a0c003986 */ /* 0x0005e2000c10153c */
[----:B0-----:R-:W-:-:S02]  /*275d0*/  LEA R4, P5, R9, R0, 0x1 ;  /* 0x0000000009047211 */ /* 0x001fc400078a08ff */
[-C--:B------:R-:W-:Y:S02]  /*275e0*/  LEA R8, P6, R15, R0.reuse, 0x1 ;  /* 0x000000000f087211 */ /* 0x080fe400078c08ff */
[----:B-1----:R-:W-:Y:S02]  /*275f0*/  LEA R6, P3, R11, R0, 0x1 ;  /* 0x000000000b067211 */ /* 0x002fe400078608ff */
[-C--:B------:R-:W-:Y:S02]  /*27600*/  LEA.HI.X.SX32 R5, R9, R2.reuse, 0x1, P5 ;  /* 0x0000000209057211 */ /* 0x080fe400028f0eff */
[----:B------:R-:W-:Y:S02]  /*27610*/  PRMT R24, R24, 0x7632, R24 ;  /* 0x0000763218187816 */ /* 0x000fe40000000018 */
[----:B------:R-:W-:Y:S02]  /*27620*/  LEA.HI.X.SX32 R7, R11, R2, 0x1, P3 ;  /* 0x000000020b077211 */ /* 0x000fe400018f0eff */
[----:B------:R-:W-:-:S02]  /*27630*/  PRMT R25, R25, 0x7632, R25 ;  /* 0x0000763219197816 */ /* 0x000fc40000000019 */
[----:B------:R-:W-:Y:S01]  /*27640*/  LEA.HI.X.SX32 R9, R15, R2, 0x1, P6 ;  /* 0x000000020f097211 */ /* 0x000fe200030f0eff */
[-C--:B------:R-:W-:Y:S01]  /*27650*/  IMAD R11, R62, R37.reuse, RZ ;  /* 0x000000253e0b7224 */ /* 0x080fe200078e02ff */
[----:B------:R0:W-:Y:S01]  /*27660*/  @P4 STG.E.U16 desc[UR60][R4.64], R27 ;  /* 0x0000001b04004986 */ /* 0x0001e2000c10153c */
[----:B--2---:R-:W-:-:S03]  /*27670*/  IMAD R13, R70, R37, RZ ;  /* 0x00000025460d7224 */ /* 0x004fc600078e02ff */
[----:B------:R1:W-:Y:S01]  /*27680*/  @P2 STG.E.U16 desc[UR60][R6.64], R24 ;  /* 0x0000001806002986 */ /* 0x0003e2000c10153c */
[----:B------:R-:W-:Y:S01]  /*27690*/  ISETP.LT.AND P3, PT, R70, R3, !P0 ;  /* 0x000000034600720c */ /* 0x000fe20004761270 */
[----:B------:R-:W-:Y:S02]  /*276a0*/  IMAD R15, R68, R37, RZ ;  /* 0x00000025440f7224 */ /* 0x000fe400078e02ff */
[----:B------:R2:W-:Y:S01]  /*276b0*/  @P1 STG.E.U16 desc[UR60][R8.64], R25 ;  /* 0x0000001908001986 */ /* 0x0005e2000c10153c */
[-C--:B------:R-:W-:Y:S02]  /*276c0*/  ISETP.LT.AND P1, PT, R62, R3.reuse, !P0 ;  /* 0x000000033e00720c */ /* 0x080fe40004721270 */
[-C--:B------:R-:W-:Y:S02]  /*276d0*/  LEA R10, P6, R11, R0.reuse, 0x1 ;  /* 0x000000000b0a7211 */ /* 0x080fe400078c08ff */
[----:B------:R-:W-:Y:S01]  /*276e0*/  ISETP.LT.AND P2, PT, R68, R3, !P0 ;  /* 0x000000034400720c */ /* 0x000fe20004741270 */
[----:B------:R-:W-:Y:S01]  /*276f0*/  IMAD R17, R60, R37, RZ ;  /* 0x000000253c117224 */ /* 0x000fe200078e02ff */
[----:B0-----:R-:W-:-:S02]  /*27700*/  LEA R4, P5, R13, R0, 0x1 ;  /* 0x000000000d047211 */ /* 0x001fc400078a08ff */
[----:B------:R-:W-:Y:S02]  /*27710*/  LEA.HI.X.SX32 R11, R11, R2, 0x1, P6 ;  /* 0x000000020b0b7211 */ /* 0x000fe400030f0eff */
[----:B------:R-:W-:Y:S02]  /*27720*/  ISETP.LT.AND P4, PT, R60, R3, !P0 ;  /* 0x000000033c00720c */ /* 0x000fe40004781270 */
[----:B-1----:R-:W-:Y:S02]  /*27730*/  LEA R6, P6, R15, R0, 0x1 ;  /* 0x000000000f067211 */ /* 0x002fe400078c08ff */
[----:B------:R-:W-:Y:S02]  /*27740*/  PRMT R26, R26, 0x7632, R26 ;  /* 0x000076321a1a7816 */ /* 0x000fe4000000001a */
[----:B------:R-:W-:Y:S02]  /*27750*/  PRMT R27, R27, 0x7632, R27 ;  /* 0x000076321b1b7816 */ /* 0x000fe4000000001b */
[----:B------:R-:W-:-:S02]  /*27760*/  LEA.HI.X.SX32 R5, R13, R2, 0x1, P5 ;  /* 0x000000020d057211 */ /* 0x000fc400028f0eff */
[----:B--2---:R-:W-:Y:S02]  /*27770*/  LEA R8, P5, R17, R0, 0x1 ;  /* 0x0000000011087211 */ /* 0x004fe400078a08ff */
[-C--:B------:R-:W-:Y:S01]  /*27780*/  LEA.HI.X.SX32 R7, R15, R2.reuse, 0x1, P6 ;  /* 0x000000020f077211 */ /* 0x080fe200030f0eff */
[-C--:B------:R-:W-:Y:S01]  /*27790*/  IMAD R15, R46, R37.reuse, RZ ;  /* 0x000000252e0f7224 */ /* 0x080fe200078e02ff */
[----:B------:R-:W-:Y:S01]  /*277a0*/  @P1 STG.E.U16 desc[UR60][R10.64], R26 ;  /* 0x0000001a0a001986 */ /* 0x000fe2000c10153c */
[----:B------:R-:W-:Y:S01]  /*277b0*/  LEA.HI.X.SX32 R9, R17, R2, 0x1, P5 ;  /* 0x0000000211097211 */ /* 0x000fe200028f0eff */
[-C--:B------:R-:W-:Y:S02]  /*277c0*/  IMAD R13, R54, R37.reuse, RZ ;  /* 0x00000025360d7224 */ /* 0x080fe400078e02ff */
[----:B------:R0:W-:Y:S01]  /*277d0*/  @P3 STG.E.U16 desc[UR60][R4.64], R27 ;  /* 0x0000001b04003986 */ /* 0x0001e2000c10153c */
[-C--:B------:R-:W-:Y:S02]  /*277e0*/  IMAD R17, R52, R37.reuse, RZ ;  /* 0x0000002534117224 */ /* 0x080fe400078e02ff */
[----:B------:R-:W-:Y:S01]  /*277f0*/  IMAD R19, R36, R37, RZ ;  /* 0x0000002524137224 */ /* 0x000fe200078e02ff */
[----:B---3--:R1:W-:Y:S01]  /*27800*/  @P2 STG.E.U16 desc[UR60][R6.64], R20 ;  /* 0x0000001406002986 */ /* 0x0083e2000c10153c */
[----:B------:R-:W-:-:S03]  /*27810*/  ISETP.LT.AND P5, PT, R54, R3, !P0 ;  /* 0x000000033600720c */ /* 0x000fc600047a1270 */
[----:B------:R2:W-:Y:S01]  /*27820*/  @P4 STG.E.U16 desc[UR60][R8.64], R21 ;  /* 0x0000001508004986 */ /* 0x0005e2000c10153c */
[----:B------:R-:W-:Y:S02]  /*27830*/  ISETP.LT.AND P4, PT, R46, R3, !P0 ;  /* 0x000000032e00720c */ /* 0x000fe40004781270 */
[-C--:B0-----:R-:W-:Y:S02]  /*27840*/  LEA R4, P6, R13, R0.reuse, 0x1 ;  /* 0x000000000d047211 */ /* 0x081fe400078c08ff */
[-C--:B-1----:R-:W-:Y:S01]  /*27850*/  LEA R6, P1, R15, R0.reuse, 0x1 ;  /* 0x000000000f067211 */ /* 0x082fe200078208ff */
[----:B------:R-:W-:Y:S01]  /*27860*/  IMAD R11, R44, R37, RZ ;  /* 0x000000252c0b7224 */ /* 0x000fe200078e02ff */
[----:B--2---:R-:W-:Y:S02]  /*27870*/  LEA R8, P2, R17, R0, 0x1 ;  /* 0x0000000011087211 */ /* 0x004fe400078408ff */
[----:B------:R-:W-:Y:S02]  /*27880*/  LEA.HI.X.SX32 R7, R15, R2, 0x1, P1 ;  /* 0x000000020f077211 */ /* 0x000fe400008f0eff */
[----:B------:R-:W-:-:S02]  /*27890*/  LEA R12, P1, R19, R0, 0x1 ;  /* 0x00000000130c7211 */ /* 0x000fc400078208ff */
[-C--:B------:R-:W-:Y:S02]  /*278a0*/  ISETP.LT.AND P3, PT, R52, R3.reuse, !P0 ;  /* 0x000000033400720c */ /* 0x080fe40004761270 */
[-C--:B------:R-:W-:Y:S02]  /*278b0*/  LEA.HI.X.SX32 R5, R13, R2.reuse, 0x1, P6 ;  /* 0x000000020d057211 */ /* 0x080fe400030f0eff */
[-C--:B------:R-:W-:Y:S02]  /*278c0*/  LEA.HI.X.SX32 R9, R17, R2.reuse, 0x1, P2 ;  /* 0x0000000211097211 */ /* 0x080fe400010f0eff */
[-C--:B------:R-:W-:Y:S02]  /*278d0*/  ISETP.LT.AND P2, PT, R44, R3.reuse, !P0 ;  /* 0x000000032c00720c */ /* 0x080fe40004741270 */
[----:B------:R-:W-:Y:S02]  /*278e0*/  LEA.HI.X.SX32 R13, R19, R2, 0x1, P1 ;  /* 0x00000002130d7211 */ /* 0x000fe400008f0eff */
[----:B------:R-:W-:Y:S01]  /*278f0*/  ISETP.LT.AND P1, PT, R36, R3, !P0 ;  /* 0x000000032400720c */ /* 0x000fe20004721270 */
[C---:B------:R-:W-:Y:S01]  /*27900*/  IMAD R37, R38.reuse, R37, RZ ;  /* 0x0000002526257224 */ /* 0x040fe200078e02ff */
[----:B------:R-:W-:-:S02]  /*27910*/  ISETP.LT.AND P0, PT, R38, R3, !P0 ;  /* 0x000000032600720c */ /* 0x000fc40004701270 */
[C---:B------:R-:W-:Y:S01]  /*27920*/  LEA R10, P6, R11.reuse, R0, 0x1 ;  /* 0x000000000b0a7211 */ /* 0x040fe200078c08ff */
[----:B------:R0:W-:Y:S01]  /*27930*/  @P5 STG.E.U16 desc[UR60][R4.64], R22 ;  /* 0x0000001604005986 */ /* 0x0001e2000c10153c */
[----:B------:R-:W-:Y:S02]  /*27940*/  PRMT R20, R20, 0x7632, R20 ;  /* 0x0000763214147816 */ /* 0x000fe40000000014 */
[----:B------:R-:W-:Y:S02]  /*27950*/  LEA.HI.X.SX32 R11, R11, R2, 0x1, P6 ;  /* 0x000000020b0b7211 */ /* 0x000fe400030f0eff */
[----:B------:R-:W-:Y:S02]  /*27960*/  LEA R14, P6, R37, R0, 0x1 ;  /* 0x00000000250e7211 */ /* 0x000fe400078c08ff */
[----:B------:R-:W-:Y:S01]  /*27970*/  PRMT R0, R22, 0x7632, R0 ;  /* 0x0000763216007816 */ /* 0x000fe20000000000 */
[----:B------:R1:W-:Y:S01]  /*27980*/  @P4 STG.E.U16 desc[UR60][R6.64], R23 ;  /* 0x0000001706004986 */ /* 0x0003e2000c10153c */
[----:B0-----:R-:W-:-:S03]  /*27990*/  PRMT R5, R21, 0x7632, R5 ;  /* 0x0000763215057816 */ /* 0x001fc60000000005 */
[----:B------:R1:W-:Y:S04]  /*279a0*/  @P3 STG.E.U16 desc[UR60][R8.64], R20 ;  /* 0x0000001408003986 */ /* 0x0003e8000c10153c */
[----:B------:R1:W-:Y:S01]  /*279b0*/  @P2 STG.E.U16 desc[UR60][R10.64], R5 ;  /* 0x000000050a002986 */ /* 0x0003e2000c10153c */
[----:B------:R-:W-:-:S03]  /*279c0*/  LEA.HI.X.SX32 R15, R37, R2, 0x1, P6 ;  /* 0x00000002250f7211 */ /* 0x000fc600030f0eff */
[----:B------:R1:W-:Y:S01]  /*279d0*/  @P1 STG.E.U16 desc[UR60][R12.64], R0 ;  /* 0x000000000c001986 */ /* 0x0003e2000c10153c */
[----:B------:R-:W-:Y:S05]  /*279e0*/  @!P0 EXIT ;  /* 0x000000000000894d */ /* 0x000fea0003800000 */
[----:B-1----:R-:W-:-:S05]  /*279f0*/  PRMT R7, R23, 0x7632, R7 ;  /* 0x0000763217077816 */ /* 0x002fca0000000007 */
[----:B------:R-:W-:Y:S01]  /*27a00*/  STG.E.U16 desc[UR60][R14.64], R7 ;  /* 0x000000070e007986 */ /* 0x000fe2000c10153c */
[----:B------:R-:W-:Y:S05]  /*27a10*/  EXIT ;  /* 0x000000000000794d */ /* 0x000fea0003800000 */
.L_x_2:
[----:B------:R-:W-:-:S00]  /*27a20*/  BRA `(.L_x_2) ;  /* 0xfffffffc00fc7947 */ /* 0x000fc0000383ffff */
[----:B------:R-:W-:-:S00]  /*27a30*/  NOP ;  /* 0x0000000000007918 */ /* 0x000fc00000000000 */
        /* <DEDUP_REMOVED lines=12> */
.L_x_3:


//--------------------- .nv.shared.matmul_kernel  --------------------------
	.section	.nv.shared.matmul_kernel,"aw",@nobits
	.sectionflags	@""
	.align	16
	.zero		1024


//--------------------- .nv.shared.reserved.0     --------------------------
	.section	.nv.shared.reserved.0,"aw",@nobits
	.weak		__nv_reservedSMEM_offset_0_alias
	.size		__nv_reservedSMEM_offset_0_alias, 0, 0
	.other		__nv_reservedSMEM_offset_0_alias,@"STO_CUDA_RESERVED_SHARED STV_DEFAULT"
__nv_reservedSMEM_offset_0_alias:
	.zero		0


//--------------------- .nv.constant0.matmul_kernel --------------------------
	.section	.nv.constant0.matmul_kernel,"a",@progbits
	.sectionflags	@""
	.align	4
.nv.constant0.matmul_kernel:
	.zero		608


//--------------------- SYMBOLS --------------------------

	.type		.nv.reservedSmem.offset0,@object
	.size		.nv.reservedSmem.offset0,0x4
